def matmul_kernel(
    a_ptr,
    b_ptr,
    c_ptr,
    M,
    N,
    K,
    stride_am,
    stride_ak,
    stride_bk,
    stride_bn,
    stride_cm,
    stride_cn,
    BLOCK_M: tl.constexpr,
    BLOCK_N: tl.constexpr,
    BLOCK_K: tl.constexpr,
    GROUP_M: tl.constexpr,
):
    pid = tl.program_id(axis=0)
    num_pid_m = tl.cdiv(M, BLOCK_M)
    num_pid_n = tl.cdiv(N, BLOCK_N)
    num_pid_in_group = GROUP_M * num_pid_n
    group_id = pid // num_pid_in_group
    first_pid_m = group_id * GROUP_M
    group_size_m = min(num_pid_m - first_pid_m, GROUP_M)
    pid_m = first_pid_m + ((pid % num_pid_in_group) % group_size_m)
    pid_n = (pid % num_pid_in_group) // group_size_m

    offs_am = (pid_m * BLOCK_M + tl.arange(0, BLOCK_M)) % M
    offs_bn = (pid_n * BLOCK_N + tl.arange(0, BLOCK_N)) % N
    offs_k = tl.arange(0, BLOCK_K)
    a_ptrs = a_ptr + offs_am[:, None] * stride_am + offs_k[None, :] * stride_ak
    b_ptrs = b_ptr + offs_k[:, None] * stride_bk + offs_bn[None, :] * stride_bn

    acc = tl.zeros((BLOCK_M, BLOCK_N), dtype=tl.float32)
    for kk in range(0, tl.cdiv(K, BLOCK_K)):
        a = tl.load(a_ptrs, mask=offs_k[None, :] < K - kk * BLOCK_K, other=0.0)
        b = tl.load(b_ptrs, mask=offs_k[:, None] < K - kk * BLOCK_K, other=0.0)
        acc = tl.dot(a, b, acc)
        a_ptrs += BLOCK_K * stride_ak
        b_ptrs += BLOCK_K * stride_bk

    c = acc.to(c_ptr.dtype.element_ty)
    offs_cm = pid_m * BLOCK_M + tl.arange(0, BLOCK_M)
    offs_cn = pid_n * BLOCK_N + tl.arange(0, BLOCK_N)
    c_ptrs = c_ptr + offs_cm[:, None] * stride_cm + offs_cn[None, :] * stride_cn
    mask = (offs_cm[:, None] < M) & (offs_cn[None, :] < N)
    tl.store(c_ptrs, c, mask=mask)

# config = {"BLOCK_K": 64, "BLOCK_M": 64, "BLOCK_N": 256, "GROUP_M": 1, "arch": "sm_100", "dtype": "fp8e4m3", "num_ctas": 1, "num_stages": 3, "num_warps": 4}
# arch = sm_100


// ===== COMPILED SASS (sm_100a) =====

	.target	sm_100a

	.elftype	@"ET_EXEC"


//--------------------- .note.nv.tkinfo           --------------------------
	.section	.note.nv.tkinfo,"",@"SHT_NOTE"
	.sectionflags	@"SHF_NOTE_NV_TKINFO"
	.tkinfo
        /*0018*/ 	.word	0x00000081
        /*0030*/ 	.string	""
        /*0030*/ 	.string	"ptxas-blackwell"
        /*0030*/ 	.string	"Cuda compilation tools, release 12.9, V12.9.86"
        /*0030*/ 	.string	"Build cuda_12.9.r12.9/compiler.36037853_0"
        /*0030*/ 	.string	"-v  -suppress-debug-info  -lineinfo  -arch sm_100a "



//--------------------- .note.nv.cuver            --------------------------
	.section	.note.nv.cuver,"",@"SHT_NOTE"
	.sectionflags	@"SHF_NOTE_NV_CUVER"
        /*0018*/ 	.short	0x0001
        /*001a*/ 	.short	0x0064
        /*001c*/ 	.short	0x0001
        /*001e*/ 	.short	0x0000
        /*0020*/ 	.short	0x0001
        /*0022*/ 	.short	0x0000


//--------------------- .nv.info                  --------------------------
	.section	.nv.info,"",@"SHT_CUDA_INFO"
	.align	4


	//----- nvinfo : EIATTR_REGCOUNT
	.align		4
        /*0000*/ 	.byte	0x04, 0x2f
        /*0002*/ 	.short	(.L_4 - .L_3)
	.align		4
.L_3:
        /*0004*/ 	.word	index@(matmul_kernel)
        /*0008*/ 	.word	0x000000ff


	//----- nvinfo : EIATTR_FRAME_SIZE
	.align		4
.L_4:
        /*000c*/ 	.byte	0x04, 0x11
        /*000e*/ 	.short	(.L_6 - .L_5)
	.align		4
.L_5:
        /*0010*/ 	.word	index@($__internal_2_$__cuda_sm10x_tcgen05_guardrail_trap_unallocated_columns_being_dealloced)
        /*0014*/ 	.word	0x000004b0


	//----- nvinfo : EIATTR_FRAME_SIZE
	.align		4
.L_6:
        /*0018*/ 	.byte	0x04, 0x11
        /*001a*/ 	.short	(.L_8 - .L_7)
	.align		4
.L_7:
        /*001c*/ 	.word	index@($__internal_1_$__cuda_sm10x_tcgen05_guardrail_trap_phase_invalid_during_alloc)
        /*0020*/ 	.word	0x000004b0


	//----- nvinfo : EIATTR_FRAME_SIZE
	.align		4
.L_8:
        /*0024*/ 	.byte	0x04, 0x11
        /*0026*/ 	.short	(.L_10 - .L_9)
	.align		4
.L_9:
        /*0028*/ 	.word	index@($__internal_0_$__cuda_sm10x_tcgen05_guardrail_trap_col_being_dealloced_not_returned_by_alloc)
        /*002c*/ 	.word	0x000004b0


	//----- nvinfo : EIATTR_FRAME_SIZE
	.align		4
.L_10:
        /*0030*/ 	.byte	0x04, 0x11
        /*0032*/ 	.short	(.L_12 - .L_11)
	.align		4
.L_11:
        /*0034*/ 	.word	index@(matmul_kernel)
        /*0038*/ 	.word	0x000004b0


	//----- nvinfo : EIATTR_MIN_STACK_SIZE
	.align		4
.L_12:
        /*003c*/ 	.byte	0x04, 0x12
        /*003e*/ 	.short	(.L_14 - .L_13)
	.align		4
.L_13:
        /*0040*/ 	.word	index@(matmul_kernel)
        /*0044*/ 	.word	0x000004b0
.L_14:


//--------------------- .nv.info.matmul_kernel    --------------------------
	.section	.nv.info.matmul_kernel,"",@"SHT_CUDA_INFO"
	.sectionflags	@""
	.align	4


	//----- nvinfo : EIATTR_CUDA_API_VERSION
	.align		4
        /*0000*/ 	.byte	0x04, 0x37
        /*0002*/ 	.short	(.L_16 - .L_15)
.L_15:
        /*0004*/ 	.word	0x00000081


	//----- nvinfo : EIATTR_KPARAM_INFO
	.align		4
.L_16:
        /*0008*/ 	.byte	0x04, 0x17
        /*000a*/ 	.short	(.L_18 - .L_17)
.L_17:
        /*000c*/ 	.word	0x00000000
        /*0010*/ 	.short	0x000d
        /*0012*/ 	.short	0x0048
        /*0014*/ 	.byte	0x00, 0xf4, 0x21, 0x00


	//----- nvinfo : EIATTR_KPARAM_INFO
	.align		4
.L_18:
        /*0018*/ 	.byte	0x04, 0x17
        /*001a*/ 	.short	(.L_20 - .L_19)
.L_19:
        /*001c*/ 	.word	0x00000000
        /*0020*/ 	.short	0x000c
        /*0022*/ 	.short	0x0040
        /*0024*/ 	.byte	0x00, 0xf4, 0x21, 0x00


	//----- nvinfo : EIATTR_KPARAM_INFO
	.align		4
.L_20:
        /*0028*/ 	.byte	0x04, 0x17
        /*002a*/ 	.short	(.L_22 - .L_21)
.L_21:
        /*002c*/ 	.word	0x00000000
        /*0030*/ 	.short	0x000b
        /*0032*/ 	.short	0x0038
        /*0034*/ 	.byte	0x00, 0xf0, 0x11, 0x00


	//----- nvinfo : EIATTR_KPARAM_INFO
	.align		4
.L_22:
        /*0038*/ 	.byte	0x04, 0x17
        /*003a*/ 	.short	(.L_24 - .L_23)
.L_23:
        /*003c*/ 	.word	0x00000000
        /*0040*/ 	.short	0x000a
        /*0042*/ 	.short	0x0034
        /*0044*/ 	.byte	0x00, 0xf0, 0x11, 0x00


	//----- nvinfo : EIATTR_KPARAM_INFO
	.align		4
.L_24:
        /*0048*/ 	.byte	0x04, 0x17
        /*004a*/ 	.short	(.L_26 - .L_25)
.L_25:
        /*004c*/ 	.word	0x00000000
        /*0050*/ 	.short	0x0009
        /*0052*/ 	.short	0x0030
        /*0054*/ 	.byte	0x00, 0xf0, 0x11, 0x00


	//----- nvinfo : EIATTR_KPARAM_INFO
	.align		4
.L_26:
        /*0058*/ 	.byte	0x04, 0x17
        /*005a*/ 	.short	(.L_28 - .L_27)
.L_27:
        /*005c*/ 	.word	0x00000000
        /*0060*/ 	.short	0x0008
        /*0062*/ 	.short	0x002c
        /*0064*/ 	.byte	0x00, 0xf0, 0x11, 0x00


	//----- nvinfo : EIATTR_KPARAM_INFO
	.align		4
.L_28:
        /*0068*/ 	.byte	0x04, 0x17
        /*006a*/ 	.short	(.L_30 - .L_29)
.L_29:
        /*006c*/ 	.word	0x00000000
        /*0070*/ 	.short	0x0007
        /*0072*/ 	.short	0x0028
        /*0074*/ 	.byte	0x00, 0xf0, 0x11, 0x00


	//----- nvinfo : EIATTR_KPARAM_INFO
	.align		4
.L_30:
        /*0078*/ 	.byte	0x04, 0x17
        /*007a*/ 	.short	(.L_32 - .L_31)
.L_31:
        /*007c*/ 	.word	0x00000000
        /*0080*/ 	.short	0x0006
        /*0082*/ 	.short	0x0024
        /*0084*/ 	.byte	0x00, 0xf0, 0x11, 0x00


	//----- nvinfo : EIATTR_KPARAM_INFO
	.align		4
.L_32:
        /*0088*/ 	.byte	0x04, 0x17
        /*008a*/ 	.short	(.L_34 - .L_33)
.L_33:
        /*008c*/ 	.word	0x00000000
        /*0090*/ 	.short	0x0005
        /*0092*/ 	.short	0x0020
        /*0094*/ 	.byte	0x00, 0xf0, 0x11, 0x00


	//----- nvinfo : EIATTR_KPARAM_INFO
	.align		4
.L_34:
        /*0098*/ 	.byte	0x04, 0x17
        /*009a*/ 	.short	(.L_36 - .L_35)
.L_35:
        /*009c*/ 	.word	0x00000000
        /*00a0*/ 	.short	0x0004
        /*00a2*/ 	.short	0x001c
        /*00a4*/ 	.byte	0x00, 0xf0, 0x11, 0x00


	//----- nvinfo : EIATTR_KPARAM_INFO
	.align		4
.L_36:
        /*00a8*/ 	.byte	0x04, 0x17
        /*00aa*/ 	.short	(.L_38 - .L_37)
.L_37:
        /*00ac*/ 	.word	0x00000000
        /*00b0*/ 	.short	0x0003
        /*00b2*/ 	.short	0x0018
        /*00b4*/ 	.byte	0x00, 0xf0, 0x11, 0x00


	//----- nvinfo : EIATTR_KPARAM_INFO
	.align		4
.L_38:
        /*00b8*/ 	.byte	0x04, 0x17
        /*00ba*/ 	.short	(.L_40 - .L_39)
.L_39:
        /*00bc*/ 	.word	0x00000000
        /*00c0*/ 	.short	0x0002
        /*00c2*/ 	.short	0x0010
        /*00c4*/ 	.byte	0x00, 0xf4, 0x21, 0x00


	//----- nvinfo : EIATTR_KPARAM_INFO
	.align		4
.L_40:
        /*00c8*/ 	.byte	0x04, 0x17
        /*00ca*/ 	.short	(.L_42 - .L_41)
.L_41:
        /*00cc*/ 	.word	0x00000000
        /*00d0*/ 	.short	0x0001
        /*00d2*/ 	.short	0x0008
        /*00d4*/ 	.byte	0x00, 0xf4, 0x21, 0x00


	//----- nvinfo : EIATTR_KPARAM_INFO
	.align		4
.L_42:
        /*00d8*/ 	.byte	0x04, 0x17
        /*00da*/ 	.short	(.L_44 - .L_43)
.L_43:
        /*00dc*/ 	.word	0x00000000
        /*00e0*/ 	.short	0x0000
        /*00e2*/ 	.short	0x0000
        /*00e4*/ 	.byte	0x00, 0xf4, 0x21, 0x00


	//----- nvinfo : EIATTR_AT_ENTRY_FRAGMENTS
	.align		4
.L_44:
        /*00e8*/ 	.byte	0x04, 0x4f
        /*00ea*/ 	.short	(.L_46 - .L_45)


	//   ....[0]....
.L_45:
        /*00ec*/ 	.word	0x00000004


	//----- nvinfo : EIATTR_RESERVED_SMEM_USED
	.align		4
.L_46:
        /*00f0*/ 	.byte	0x01, 0x41
	.zero		2


	//----- nvinfo : EIATTR_SPARSE_MMA_MASK
	.align		4
        /*00f4*/ 	.byte	0x03, 0x50
        /*00f6*/ 	.short	0x0000


	//----- nvinfo : EIATTR_TCGEN05_1CTA_USED
	.align		4
        /*00f8*/ 	.byte	0x01, 0x51
	.zero		2


	//----- nvinfo : EIATTR_MAXREG_COUNT
	.align		4
        /*00fc*/ 	.byte	0x03, 0x1b
        /*00fe*/ 	.short	0x00ff


	//----- nvinfo : EIATTR_NUM_BARRIERS
	.align		4
        /*0100*/ 	.byte	0x02, 0x4c
        /*0102*/ 	.byte	0x01
	.zero		1


	//----- nvinfo : EIATTR_ANNOTATIONS
	.align		4
        /*0104*/ 	.byte	0x04, 0x55
        /*0106*/ 	.short	(.L_48 - .L_47)


	//   ....[0]....
.L_47:
        /*0108*/ 	.word	0x00000001
        /*010c*/ 	.byte	0x50, 0x0a, 0x00, 0x00, 0x01, 0x00, 0x00, 0x00, 0x60, 0x0b, 0x00, 0x00, 0x01, 0x00, 0x00, 0x00
        /* <DEDUP_REMOVED lines=426> */
        /*1bbc*/ 	.byte	0xc0, 0x9a, 0x01, 0x00


	//----- nvinfo : EIATTR_INT_WARP_WIDE_INSTR_OFFSETS
	.align		4
.L_48:
        /*1bc0*/ 	.byte	0x04, 0x31
        /*1bc2*/ 	.short	(.L_50 - .L_49)


	//   ....[0]....
.L_49:
        /*1bc4*/ 	.word	0x00004c50


	//   ....[1]....
        /*1bc8*/ 	.word	0x00004c60


	//   ....[2]....
        /*1bcc*/ 	.word	0x00009760


	//   ....[3]....
        /*1bd0*/ 	.word	0x00019f70


	//   ....[4]....
        /*1bd4*/ 	.word	0x00019fc0


	//----- nvinfo : EIATTR_COOP_GROUP_MASK_REGIDS
	.align		4
.L_50:
        /*1bd8*/ 	.byte	0x04, 0x29
        /*1bda*/ 	.short	(.L_52 - .L_51)


	//   ....[0]....
.L_51:
        /*1bdc*/ 	.word	0xffffffff


	//   ....[1]....
        /*1be0*/ 	.word	0xffffffff


	//   ....[2]....
        /*1be4*/ 	.word	0xffffffff


	//   ....[3]....
        /*1be8*/ 	.word	0xffffffff


	//----- nvinfo : EIATTR_COOP_GROUP_INSTR_OFFSETS
	.align		4
.L_52:
        /*1bec*/ 	.byte	0x04, 0x28
        /*1bee*/ 	.short	(.L_54 - .L_53)


	//   ....[0]....
.L_53:
        /*1bf0*/ 	.word	0x00000080


	//   ....[1]....
        /*1bf4*/ 	.word	0x00000340


	//   ....[2]....
        /*1bf8*/ 	.word	0x00019e00


	//   ....[3]....
        /*1bfc*/ 	.word	0x0001a070


	//----- nvinfo : EIATTR_VRC_CTA_INIT_COUNT
	.align		4
.L_54:
        /*1c00*/ 	.byte	0x02, 0x4a
        /*1c02*/ 	.byte	0x80
	.zero		1


	//----- nvinfo : EIATTR_MBARRIER_INSTR_OFFSETS
	.align		4
        /*1c04*/ 	.byte	0x04, 0x39
        /*1c06*/ 	.short	(.L_56 - .L_55)


	//   ....[0]....
.L_55:
        /*1c08*/ 	.word	0x00004fa0
        /*1c0c*/ 	.word	0x000000ff
        /*1c10*/ 	.word	0x00000000
        /*1c14*/ 	.short	0x0100
        /*1c16*/ 	.byte	0x0f
	.zero		1


	//   ....[1]....
        /*1c18*/ 	.word	0x00009780
        /*1c1c*/ 	.word	0x000000ff
        /*1c20*/ 	.word	0x0000a008
        /*1c24*/ 	.short	0x0100
        /*1c26*/ 	.byte	0x0d
	.zero		1


	//   ....[2]....
        /*1c28*/ 	.word	0x0000fc10
        /*1c2c*/ 	.word	0x000000ff
        /*1c30*/ 	.word	0x00000000
        /*1c34*/ 	.short	0x010a
        /*1c36*/ 	.byte	0x0f
	.zero		1


	//   ....[3]....
        /*1c38*/ 	.word	0x00014650
        /*1c3c*/ 	.word	0x000000ff
        /*1c40*/ 	.word	0x00000000
        /*1c44*/ 	.short	0x010a
        /*1c46*/ 	.byte	0x0f
	.zero		1


	//   ....[4]....
        /*1c48*/ 	.word	0x000146f0
        /*1c4c*/ 	.word	0x000000ff
        /*1c50*/ 	.word	0x0000a000
        /*1c54*/ 	.short	0x0108
        /*1c56*/ 	.byte	0x0d
	.zero		1


	//   ....[5]....
        /*1c58*/ 	.word	0x00014730
        /*1c5c*/ 	.word	0x000000ff
        /*1c60*/ 	.word	0x0000a008
        /*1c64*/ 	.short	0x0108
        /*1c66*/ 	.byte	0x0d
	.zero		1


	//   ....[6]....
        /*1c68*/ 	.word	0x0001a090
        /*1c6c*/ 	.word	0x000000ff
        /*1c70*/ 	.word	0x00000000
        /*1c74*/ 	.short	0x010a
        /*1c76*/ 	.byte	0x0f
	.zero		1


	//   ....[7]....
        /*1c78*/ 	.word	0x0001a0c0
        /*1c7c*/ 	.word	0x000000ff
        /*1c80*/ 	.word	0x00000000
        /*1c84*/ 	.short	0x010a
        /*1c86*/ 	.byte	0x0f
	.zero		1


	//----- nvinfo : EIATTR_NUM_MBARRIERS
	.align		4
.L_56:
        /*1c88*/ 	.byte	0x03, 0x38
        /*1c8a*/ 	.short	0x0002


	//----- nvinfo : EIATTR_EXIT_INSTR_OFFSETS
	.align		4
        /*1c8c*/ 	.byte	0x04, 0x1c
        /*1c8e*/ 	.short	(.L_58 - .L_57)


	//   ....[0]....
.L_57:
        /*1c90*/ 	.word	0x0001a080


	//----- nvinfo : EIATTR_REQNTID
	.align		4
.L_58:
        /*1c94*/ 	.byte	0x04, 0x10
        /*1c96*/ 	.short	(.L_60 - .L_59)
.L_59:
        /*1c98*/ 	.word	0x00000080
        /*1c9c*/ 	.word	0x00000001
        /*1ca0*/ 	.word	0x00000001


	//----- nvinfo : EIATTR_CRS_STACK_SIZE
	.align		4
.L_60:
        /*1ca4*/ 	.byte	0x04, 0x1e
        /*1ca6*/ 	.short	(.L_62 - .L_61)
.L_61:
        /*1ca8*/ 	.word	0x00000000


	//----- nvinfo : EIATTR_CBANK_PARAM_SIZE
	.align		4
.L_62:
        /*1cac*/ 	.byte	0x03, 0x19
        /*1cae*/ 	.short	0x0050


	//----- nvinfo : EIATTR_PARAM_CBANK
	.align		4
        /*1cb0*/ 	.byte	0x04, 0x0a
        /*1cb2*/ 	.short	(.L_64 - .L_63)
	.align		4
.L_63:
        /*1cb4*/ 	.word	index@(.nv.constant0.matmul_kernel)
        /*1cb8*/ 	.short	0x0380
        /*1cba*/ 	.short	0x0050


	//----- nvinfo : EIATTR_SW_WAR
	.align		4
.L_64:
        /*1cbc*/ 	.byte	0x04, 0x36
        /*1cbe*/ 	.short	(.L_66 - .L_65)
.L_65:
        /*1cc0*/ 	.word	0x00000008
.L_66:


//--------------------- .nv.compat                --------------------------
	.section	.nv.compat,"",@"SHT_CUDA_COMPAT_INFO"
	.align	4
        /*0000*/ 	.byte	0x02, 0x02, 0x02, 0x00, 0x02, 0x05, 0x05, 0x00, 0x02, 0x03, 0x00, 0x00, 0x02, 0x06, 0x01, 0x00


//--------------------- .nv.callgraph             --------------------------
	.section	.nv.callgraph,"",@"SHT_CUDA_CALLGRAPH"
	.align	4
	.sectionentsize	8
	.align		4
        /*0000*/ 	.word	0x00000000
	.align		4
        /*0004*/ 	.word	0xffffffff
	.align		4
        /*0008*/ 	.word	0x00000000
	.align		4
        /*000c*/ 	.word	0xfffffffe
	.align		4
        /*0010*/ 	.word	0x00000000
	.align		4
        /*0014*/ 	.word	0xfffffffd
	.align		4
        /*0018*/ 	.word	0x00000000
	.align		4
        /*001c*/ 	.word	0xfffffffc


//--------------------- .text.matmul_kernel       --------------------------
	.section	.text.matmul_kernel,"ax",@progbits
	.align	128
        .global         matmul_kernel
        .type           matmul_kernel,@function
        .size           matmul_kernel,(.L_x_20 - matmul_kernel)
        .other          matmul_kernel,@"STO_CUDA_ENTRY STV_DEFAULT"
matmul_kernel:
.text.matmul_kernel:
[----:B------:R-:W0:Y:S01]  /*0000*/  LDC R1, c[0x0][0x37c] ;  /* 0x0000df00ff017b82 */ /* 0x000e220000000800 */
[----:B------:R-:W1:Y:S01]  /*0010*/  S2R R0, SR_TID.X ;  /* 0x0000000000007919 */ /* 0x000e620000002100 */
[----:B0-----:R-:W-:Y:S01]  /*0020*/  VIADD R1, R1, 0xfffffb50 ;  /* 0xfffffb5001017836 */ /* 0x001fe20000000000 */
[----:B------:R-:W0:Y:S01]  /*0030*/  LDCU.64 UR26, c[0x0][0x358] ;  /* 0x00006b00ff1a77ac */ /* 0x000e220008000a00 */
[----:B-1----:R-:W-:-:S13]  /*0040*/  ISETP.GE.U32.AND P0, PT, R0, 0x20, PT ;  /* 0x000000200000780c */ /* 0x002fda0003f06070 */
[----:B------:R-:W-:Y:S02]  /*0050*/  VOTEU.ANY UP0, P0 ;  /* 0x0000000000ff7886 */ /* 0x000fe40000000100 */
[----:B------:R-:W-:Y:S05]  /*0060*/  BRA.U UP0, `(.L_x_0) ;  /* 0x0000000100b87547 */ /* 0x000fea000b800000 */
[----:B------:R-:W1:Y:S01]  /*0070*/  S2UR UR6, SR_CgaCtaId ;  /* 0x00000000000679c3 */ /* 0x000e620000008800 */
[----:B------:R-:W-:Y:S01]  /*0080*/  NOP ;  /* 0x0000000000007918 */ /* 0x000fe20000000000 */
[----:B------:R-:W-:Y:S02]  /*0090*/  UMOV UR4, 0x40 ;  /* 0x0000004000047882 */ /* 0x000fe40000000000 */
[----:B-1----:R-:W-:-:S09]  /*00a0*/  ULEA UR4, UR6, UR4, 0x18 ;  /* 0x0000000406047291 */ /* 0x002fd2000f8ec0ff */
[----:B------:R-:W1:Y:S01]  /*00b0*/  LDS.U8 R0, [UR4] ;  /* 0x00000004ff007984 */ /* 0x000e620008000000 */
[----:B------:R-:W-:Y:S02]  /*00c0*/  UMOV UR4, 0x400 ;  /* 0x0000040000047882 */ /* 0x000fe40000000000 */
[----:B------:R-:W-:Y:S01]  /*00d0*/  ULEA UR4, UR6, UR4, 0x18 ;  /* 0x0000000406047291 */ /* 0x000fe2000f8ec0ff */
[----:B-1----:R-:W-:-:S13]  /*00e0*/  ISETP.NE.AND P0, PT, R0, RZ, PT ;  /* 0x000000ff0000720c */ /* 0x002fda0003f05270 */
[----:B------:R-:W-:Y:S05]  /*00f0*/  @P0 BRA `(.L_x_1) ;  /* 0x00000000007c0947 */ /* 0x000fea0003800000 */
[----:B------:R-:W-:-:S13]  /*0100*/  ELECT P0, URZ, PT ;  /* 0x0000000000ff782f */ /* 0x000fda0003800000 */
[----:B------:R-:W-:Y:S05]  /*0110*/  @!P0 BRA `(.L_x_2) ;  /* 0x0000000000848947 */ /* 0x000fea0003800000 */
[----:B------:R-:W-:Y:S01]  /*0120*/  UMOV UR5, 0x8 ;  /* 0x0000000800057882 */ /* 0x000fe20000000000 */
[----:B------:R-:W-:Y:S02]  /*0130*/  IMAD.MOV.U32 R4, RZ, RZ, 0x1 ;  /* 0x00000001ff047424 */ /* 0x000fe400078e00ff */
[----:B------:R-:W-:Y:S02]  /*0140*/  IMAD.MOV.U32 R5, RZ, RZ, 0xff ;  /* 0x000000ffff057424 */ /* 0x000fe400078e00ff */
[----:B------:R-:W-:Y:S04]  /*0150*/  DEPBAR.LE SB1, 0x36 ;  /* 0x00009d800000791a */ /* 0x000fe80000000000 */
[----:B------:R-:W1:Y:S02]  /*0160*/  UTCATOMSWS.FIND_AND_SET.ALIGN UP1, UR5, UR5 ;  /* 0x00000005000575e3 */ /* 0x000e640008020800 */
[----:B-1----:R-:W-:-:S04]  /*0170*/  PLOP3.LUT P0, PT, PT, PT, UP1, 0x80, 0x8 ;  /* 0x000000000008781c */ /* 0x002fc80003f0f018 */
[----:B------:R-:W-:-:S04]  /*0180*/  SEL R0, RZ, 0xffffffff, !P0 ;  /* 0xffffffffff007807 */ /* 0x000fc80004000000 */
[----:B------:R-:W-:Y:S01]  /*0190*/  ISETP.NE.AND P0, PT, R0, RZ, PT ;  /* 0x000000ff0000720c */ /* 0x000fe20003f05270 */
[----:B------:R-:W-:-:S12]  /*01a0*/  IMAD.U32 R0, RZ, RZ, UR5 ;  /* 0x00000005ff007e24 */ /* 0x000fd8000f8e00ff */
[----:B------:R-:W-:Y:S05]  /*01b0*/  @P0 BRA `(.L_x_3) ;  /* 0x0000000000240947 */ /* 0x000fea0003800000 */
.L_x_4:
[----:B------:R-:W-:Y:S05]  /*01c0*/  NANOSLEEP 0x64 ;  /* 0x000000640000795d */ /* 0x000fea0003800000 */
[----:B------:R-:W-:-:S05]  /*01d0*/  UMOV UR5, 0x8 ;  /* 0x0000000800057882 */ /* 0x000fca0000000000 */
[----:B------:R-:W-:Y:S04]  /*01e0*/  DEPBAR.LE SB1, 0x36 ;  /* 0x00009d800000791a */ /* 0x000fe80000000000 */
[----:B------:R-:W1:Y:S02]  /*01f0*/  UTCATOMSWS.FIND_AND_SET.ALIGN UP1, UR5, UR5 ;  /* 0x00000005000575e3 */ /* 0x000e640008020800 */
[----:B-1----:R-:W-:-:S04]  /*0200*/  PLOP3.LUT P0, PT, PT, PT, UP1, 0x80, 0x8 ;  /* 0x000000000008781c */ /* 0x002fc80003f0f018 */
[----:B------:R-:W-:-:S04]  /*0210*/  SEL R0, RZ, 0xffffffff, !P0 ;  /* 0xffffffffff007807 */ /* 0x000fc80004000000 */
[----:B------:R-:W-:Y:S01]  /*0220*/  ISETP.NE.AND P0, PT, R0, RZ, PT ;  /* 0x000000ff0000720c */ /* 0x000fe20003f05270 */
[----:B------:R-:W-:-:S12]  /*0230*/  IMAD.U32 R0, RZ, RZ, UR5 ;  /* 0x00000005ff007e24 */ /* 0x000fd8000f8e00ff */
[----:B------:R-:W-:Y:S05]  /*0240*/  @!P0 BRA `(.L_x_4) ;  /* 0xfffffffc00dc8947 */ /* 0x000fea000383ffff */
.L_x_3:
[C---:B------:R-:W-:Y:S01]  /*0250*/  VIADD R3, R0.reuse, 0x10 ;  /* 0x0000001000037836 */ /* 0x040fe20000000000 */
[----:B------:R-:W-:Y:S01]  /*0260*/  UMOV UR5, 0x50 ;  /* 0x0000005000057882 */ /* 0x000fe20000000000 */
[----:B------:R-:W-:Y:S01]  /*0270*/  SHF.L.U32 R2, R5, R0, RZ ;  /* 0x0000000005027219 */ /* 0x000fe200000006ff */
[----:B------:R-:W-:Y:S01]  /*0280*/  ULEA UR5, UR6, UR5, 0x18 ;  /* 0x0000000506057291 */ /* 0x000fe2000f8ec0ff */
[----:B------:R-:W-:Y:S01]  /*0290*/  IMAD.SHL.U32 R0, R0, 0x20, RZ ;  /* 0x0000002000007824 */ /* 0x000fe200078e00ff */
[----:B------:R-:W-:-:S04]  /*02a0*/  SHF.L.U32 R3, R4, R3, RZ ;  /* 0x0000000304037219 */ /* 0x000fc800000006ff */
[----:B------:R-:W-:-:S05]  /*02b0*/  LOP3.LUT R2, R3, R2, RZ, 0xfc, !PT ;  /* 0x0000000203027212 */ /* 0x000fca00078efcff */
[----:B------:R1:W-:Y:S04]  /*02c0*/  ATOMS.OR RZ, [UR5], R2 ;  /* 0x00000002ffff798c */ /* 0x0003e8000b000005 */
[----:B------:R1:W-:Y:S01]  /*02d0*/  STS [UR4], R0 ;  /* 0x00000000ff007988 */ /* 0x0003e20008000804 */
[----:B------:R-:W-:Y:S05]  /*02e0*/  BRA `(.L_x_2) ;  /* 0x0000000000107947 */ /* 0x000fea0003800000 */
.L_x_1:
[----:B------:R-:W-:Y:S01]  /*02f0*/  IMAD.MOV.U32 R0, RZ, RZ, -0x1 ;  /* 0xffffffffff007424 */ /* 0x000fe200078e00ff */
[----:B------:R-:W-:-:S04]  /*0300*/  MOV R2, 0x330 ;  /* 0x0000033000027802 */ /* 0x000fc80000000f00 */
[----:B------:R1:W-:Y:S03]  /*0310*/  STS [UR4], R0 ;  /* 0x00000000ff007988 */ /* 0x0003e60008000804 */
[----:B01----:R-:W-:Y:S05]  /*0320*/  CALL.REL.NOINC `($__internal_1_$__cuda_sm10x_tcgen05_guardrail_trap_phase_invalid_during_alloc) ;  /* 0x0000019c007c7944 */ /* 0x003fea0003c00000 */
.L_x_2:
[----:B------:R-:W-:Y:S05]  /*0330*/  WARPSYNC.ALL ;  /* 0x0000000000007948 */ /* 0x000fea0003800000 */
[----:B------:R-:W-:Y:S01]  /*0340*/  NOP ;  /* 0x0000000000007918 */ /* 0x000fe20000000000 */
.L_x_0:
[----:B-1----:R-:W1:Y:S01]  /*0350*/  LDC.64 R2, c[0x0][0x398] ;  /* 0x0000e600ff027b82 */ /* 0x002e620000000a00 */
[----:B------:R-:W2:Y:S01]  /*0360*/  S2R R7, SR_CTAID.X ;  /* 0x0000000000077919 */ /* 0x000ea20000002500 */
[----:B------:R-:W3:Y:S01]  /*0370*/  LDCU UR31, c[0x0][0x3a0] ;  /* 0x00007400ff1f77ac */ /* 0x000ee20008000800 */
[----:B------:R-:W4:Y:S01]  /*0380*/  S2R R35, SR_TID.X ;  /* 0x0000000000237919 */ /* 0x000f220000002100 */
[----:B------:R-:W-:Y:S01]  /*0390*/  UMOV UR13, 0x400 ;  /* 0x00000400000d7882 */ /* 0x000fe20000000000 */
[----:B------:R-:W5:Y:S03]  /*03a0*/  LDCU.64 UR10, c[0x0][0x3a8] ;  /* 0x00007500ff0a77ac */ /* 0x000f660008000a00 */
[----:B------:R-:W0:Y:S01]  /*03b0*/  S2UR UR4, SR_CgaCtaId ;  /* 0x00000000000479c3 */ /* 0x000e220000008800 */
[----:B------:R-:W0:Y:S01]  /*03c0*/  LDCU.128 UR16, c[0x0][0x380] ;  /* 0x00007000ff1077ac */ /* 0x000e220008000c00 */
[----:B---3--:R-:W-:Y:S01]  /*03d0*/  UIADD3 UR33, UPT, UPT, UR31, 0x3f, URZ ;  /* 0x0000003f1f217890 */ /* 0x008fe2000fffe0ff */
[----:B-1----:R-:W-:Y:S01]  /*03e0*/  VIADD R0, R3, 0xff ;  /* 0x000000ff03007836 */ /* 0x002fe20000000000 */
[----:B------:R-:W-:-:S02]  /*03f0*/  IABS R139, R3 ;  /* 0x00000003008b7213 */ /* 0x000fc40000000000 */
[----:B------:R-:W-:Y:S02]  /*0400*/  UISETP.GT.AND UP1, UPT, UR33, 0x3f, UPT ;  /* 0x0000003f2100788c */ /* 0x000fe4000bf24270 */
[----:B------:R-:W-:Y:S01]  /*0410*/  SHF.R.S32.HI R5, RZ, 0x1f, R0 ;  /* 0x0000001fff057819 */ /* 0x000fe20000011400 */
[----:B0-----:R-:W-:-:S03]  /*0420*/  ULEA UR13, UR4, UR13, 0x18 ;  /* 0x0000000d040d7291 */ /* 0x001fc6000f8ec0ff */
[----:B------:R-:W-:Y:S01]  /*0430*/  LEA.HI R5, R5, R0, RZ, 0x8 ;  /* 0x0000000005057211 */ /* 0x000fe200078f40ff */
[----:B------:R-:W-:Y:S01]  /*0440*/  BAR.SYNC.DEFER_BLOCKING 0x0 ;  /* 0x0000000000007b1d */ /* 0x000fe20000010000 */
[----:B--2---:R-:W-:Y:S02]  /*0450*/  IABS R10, R7 ;  /* 0x00000007000a7213 */ /* 0x004fe40000000000 */
[----:B------:R-:W-:Y:S02]  /*0460*/  SHF.R.S32.HI R6, RZ, 0x8, R5 ;  /* 0x00000008ff067819 */ /* 0x000fe40000011405 */
[----:B----4-:R-:W-:Y:S02]  /*0470*/  SHF.R.U32.HI R123, RZ, 0x6, R35 ;  /* 0x00000006ff7b7819 */ /* 0x010fe40000011623 */
[-C--:B------:R-:W-:Y:S02]  /*0480*/  IABS R9, R6.reuse ;  /* 0x0000000600097213 */ /* 0x080fe40000000000 */
[----:B------:R-:W-:-:S02]  /*0490*/  IABS R12, R6 ;  /* 0x00000006000c7213 */ /* 0x000fc40000000000 */
[----:B------:R-:W0:Y:S01]  /*04a0*/  I2F.RP R0, R9 ;  /* 0x0000000900007306 */ /* 0x000e220000209400 */
[----:B------:R-:W-:Y:S02]  /*04b0*/  SGXT.U32 R123, R123, 0x1 ;  /* 0x000000017b7b781a */ /* 0x000fe40000000000 */
[----:B------:R-:W-:-:S05]  /*04c0*/  LOP3.LUT R235, R35, 0x3f, RZ, 0xc0, !PT ;  /* 0x0000003f23eb7812 */ /* 0x000fca00078ec0ff */
[----:B-----5:R-:W-:Y:S01]  /*04d0*/  IMAD R126, R235, UR11, RZ ;  /* 0x0000000beb7e7c24 */ /* 0x020fe2000f8e02ff */
[----:B------:R-:W1:Y:S01]  /*04e0*/  LDS R15, [UR13] ;  /* 0x0000000dff0f7984 */ /* 0x000e620008000800 */
[----:B0-----:R-:W0:Y:S02]  /*04f0*/  MUFU.RCP R0, R0 ;  /* 0x0000000000007308 */ /* 0x001e240000001000 */
[----:B0-----:R-:W-:Y:S02]  /*0500*/  VIADD R4, R0, 0xffffffe ;  /* 0x0ffffffe00047836 */ /* 0x001fe40000000000 */
[----:B------:R-:W-:-:S04]  /*0510*/  IMAD.MOV R0, RZ, RZ, -R12 ;  /* 0x000000ffff007224 */ /* 0x000fc800078e0a0c */
[----:B------:R0:W2:Y:S02]  /*0520*/  F2I.FTZ.U32.TRUNC.NTZ R5, R4 ;  /* 0x0000000400057305 */ /* 0x0000a4000021f000 */
[----:B0-----:R-:W-:Y:S02]  /*0530*/  IMAD.MOV.U32 R4, RZ, RZ, RZ ;  /* 0x000000ffff047224 */ /* 0x001fe400078e00ff */
[----:B--2---:R-:W-:Y:S01]  /*0540*/  IMAD.MOV R8, RZ, RZ, -R5 ;  /* 0x000000ffff087224 */ /* 0x004fe200078e0a05 */
[----:B-1----:R-:W-:-:S03]  /*0550*/  R2UR UR12, R15 ;  /* 0x000000000f0c72ca */ /* 0x002fc600000e0000 */
[----:B------:R-:W-:Y:S02]  /*0560*/  IMAD R11, R8, R9, RZ ;  /* 0x00000009080b7224 */ /* 0x000fe400078e02ff */
[----:B------:R-:W-:Y:S02]  /*0570*/  IMAD.MOV.U32 R8, RZ, RZ, R10 ;  /* 0x000000ffff087224 */ /* 0x000fe400078e000a */
[----:B------:R-:W-:-:S06]  /*0580*/  IMAD.HI.U32 R5, R5, R11, R4 ;  /* 0x0000000b05057227 */ /* 0x000fcc00078e0004 */
[----:B------:R-:W-:-:S04]  /*0590*/  IMAD.HI.U32 R5, R5, R8, RZ ;  /* 0x0000000805057227 */ /* 0x000fc800078e00ff */
[----:B------:R-:W-:Y:S01]  /*05a0*/  IMAD R0, R5, R0, R8 ;  /* 0x0000000005007224 */ /* 0x000fe200078e0208 */
[----:B------:R-:W-:Y:S04]  /*05b0*/  BAR.SYNC.DEFER_BLOCKING 0x0 ;  /* 0x0000000000007b1d */ /* 0x000fe80000010000 */
[----:B------:R-:W-:-:S13]  /*05c0*/  ISETP.GT.U32.AND P1, PT, R9, R0, PT ;  /* 0x000000000900720c */ /* 0x000fda0003f24070 */
[----:B------:R-:W-:Y:S02]  /*05d0*/  @!P1 IMAD.IADD R0, R0, 0x1, -R9 ;  /* 0x0000000100009824 */ /* 0x000fe400078e0a09 */
[----:B------:R-:W-:Y:S01]  /*05e0*/  @!P1 VIADD R5, R5, 0x1 ;  /* 0x0000000105059836 */ /* 0x000fe20000000000 */
[----:B------:R-:W-:Y:S02]  /*05f0*/  ISETP.NE.AND P1, PT, R6, RZ, PT ;  /* 0x000000ff0600720c */ /* 0x000fe40003f25270 */
[----:B------:R-:W-:Y:S02]  /*0600*/  ISETP.GE.U32.AND P0, PT, R0, R9, PT ;  /* 0x000000090000720c */ /* 0x000fe40003f06070 */
[----:B------:R-:W-:-:S04]  /*0610*/  LOP3.LUT R0, R7, R6, RZ, 0x3c, !PT ;  /* 0x0000000607007212 */ /* 0x000fc800078e3cff */
[----:B------:R-:W-:Y:S01]  /*0620*/  ISETP.GE.AND P2, PT, R0, RZ, PT ;  /* 0x000000ff0000720c */ /* 0x000fe20003f46270 */
[----:B------:R-:W-:-:S06]  /*0630*/  VIADD R0, R2, 0x3f ;  /* 0x0000003f02007836 */ /* 0x000fcc0000000000 */
[----:B------:R-:W-:-:S04]  /*0640*/  @P0 VIADD R5, R5, 0x1 ;  /* 0x0000000105050836 */ /* 0x000fc80000000000 */
[----:B------:R-:W-:Y:S01]  /*0650*/  IMAD.MOV.U32 R10, RZ, RZ, R5 ;  /* 0x000000ffff0a7224 */ /* 0x000fe200078e0005 */
[----:B------:R-:W-:-:S03]  /*0660*/  SHF.R.S32.HI R5, RZ, 0x1f, R0 ;  /* 0x0000001fff057819 */ /* 0x000fc60000011400 */
[----:B------:R-:W-:Y:S01]  /*0670*/  @!P2 IMAD.MOV R10, RZ, RZ, -R10 ;  /* 0x000000ffff0aa224 */ /* 0x000fe200078e0a0a */
[----:B------:R-:W-:Y:S02]  /*0680*/  LEA.HI R5, R5, R0, RZ, 0x6 ;  /* 0x0000000005057211 */ /* 0x000fe400078f30ff */
[----:B------:R-:W-:-:S04]  /*0690*/  @!P1 LOP3.LUT R10, RZ, R6, RZ, 0x33, !PT ;  /* 0x00000006ff0a9212 */ /* 0x000fc800078e33ff */
[----:B------:R-:W-:Y:S01]  /*06a0*/  LEA.HI.SX32 R5, R5, -R10, 0x1a ;  /* 0x8000000a05057211 */ /* 0x000fe200078fd2ff */
[----:B------:R-:W-:-:S03]  /*06b0*/  IMAD.MOV R8, RZ, RZ, -R10 ;  /* 0x000000ffff087224 */ /* 0x000fc600078e0a0a */
[----:B------:R-:W-:Y:S01]  /*06c0*/  VIMNMX R12, PT, PT, R5, 0x1, PT ;  /* 0x00000001050c7848 */ /* 0x000fe20003fe0100 */
[----:B------:R-:W-:-:S03]  /*06d0*/  IMAD R13, R6, R8, R7 ;  /* 0x00000008060d7224 */ /* 0x000fc600078e0207 */
[----:B------:R-:W-:Y:S02]  /*06e0*/  IABS R9, R12 ;  /* 0x0000000c00097213 */ /* 0x000fe40000000000 */
[----:B------:R-:W-:Y:S02]  /*06f0*/  IABS R11, R13 ;  /* 0x0000000d000b7213 */ /* 0x000fe40000000000 */
[----:B------:R-:W0:Y:S08]  /*0700*/  I2F.RP R0, R9 ;  /* 0x0000000900007306 */ /* 0x000e300000209400 */
[----:B0-----:R-:W0:Y:S02]  /*0710*/  MUFU.RCP R0, R0 ;  /* 0x0000000000007308 */ /* 0x001e240000001000 */
[----:B0-----:R-:W-:-:S06]  /*0720*/  VIADD R4, R0, 0xffffffe ;  /* 0x0ffffffe00047836 */ /* 0x001fcc0000000000 */
[----:B------:R0:W1:Y:S02]  /*0730*/  F2I.FTZ.U32.TRUNC.NTZ R5, R4 ;  /* 0x0000000400057305 */ /* 0x000064000021f000 */
[----:B0-----:R-:W-:Y:S02]  /*0740*/  IMAD.MOV.U32 R4, RZ, RZ, RZ ;  /* 0x000000ffff047224 */ /* 0x001fe400078e00ff */
[----:B-1----:R-:W-:-:S04]  /*0750*/  IMAD.MOV R14, RZ, RZ, -R5 ;  /* 0x000000ffff0e7224 */ /* 0x002fc800078e0a05 */
[----:B------:R-:W-:Y:S01]  /*0760*/  IMAD R7, R14, R9, RZ ;  /* 0x000000090e077224 */ /* 0x000fe200078e02ff */
[----:B------:R-:W-:-:S03]  /*0770*/  SHF.R.U32.HI R14, RZ, 0x6, R35 ;  /* 0x00000006ff0e7819 */ /* 0x000fc60000011623 */
[----:B------:R-:W-:Y:S01]  /*0780*/  IMAD.HI.U32 R0, R5, R7, R4 ;  /* 0x0000000705007227 */ /* 0x000fe200078e0004 */
[----:B------:R-:W-:Y:S01]  /*0790*/  IABS R4, R12 ;  /* 0x0000000c00047213 */ /* 0x000fe20000000000 */
[----:B------:R-:W0:Y:S01]  /*07a0*/  I2F.RP R7, R139 ;  /* 0x0000008b00077306 */ /* 0x000e220000209400 */
[----:B------:R-:W-:-:S03]  /*07b0*/  IABS R5, R2 ;  /* 0x0000000200057213 */ /* 0x000fc60000000000 */
[----:B------:R-:W-:Y:S02]  /*07c0*/  IMAD.MOV R4, RZ, RZ, -R4 ;  /* 0x000000ffff047224 */ /* 0x000fe400078e0a04 */
[----:B------:R-:W-:Y:S02]  /*07d0*/  IMAD.HI.U32 R0, R0, R11, RZ ;  /* 0x0000000b00007227 */ /* 0x000fe400078e00ff */
[----:B------:R-:W1:Y:S02]  /*07e0*/  I2F.RP R6, R5 ;  /* 0x0000000500067306 */ /* 0x000e640000209400 */
[----:B------:R-:W-:-:S05]  /*07f0*/  IMAD R4, R0, R4, R11 ;  /* 0x0000000400047224 */ /* 0x000fca00078e020b */
[----:B------:R-:W-:Y:S01]  /*0800*/  ISETP.GT.U32.AND P1, PT, R9, R4, PT ;  /* 0x000000040900720c */ /* 0x000fe20003f24070 */
[----:B0-----:R-:W0:Y:S08]  /*0810*/  MUFU.RCP R7, R7 ;  /* 0x0000000700077308 */ /* 0x001e300000001000 */
[----:B-1----:R-:W1:Y:S04]  /*0820*/  MUFU.RCP R6, R6 ;  /* 0x0000000600067308 */ /* 0x002e680000001000 */
[----:B------:R-:W-:-:S02]  /*0830*/  @!P1 IMAD.IADD R4, R4, 0x1, -R9 ;  /* 0x0000000104049824 */ /* 0x000fc400078e0a09 */
[----:B------:R-:W-:Y:S01]  /*0840*/  @!P1 VIADD R0, R0, 0x1 ;  /* 0x0000000100009836 */ /* 0x000fe20000000000 */
[----:B------:R-:W-:Y:S02]  /*0850*/  ISETP.NE.AND P1, PT, R12, RZ, PT ;  /* 0x000000ff0c00720c */ /* 0x000fe40003f25270 */
[----:B------:R-:W-:Y:S01]  /*0860*/  ISETP.GE.U32.AND P0, PT, R4, R9, PT ;  /* 0x000000090400720c */ /* 0x000fe20003f06070 */
[----:B0-----:R-:W-:Y:S01]  /*0870*/  VIADD R8, R7, 0xffffffe ;  /* 0x0ffffffe07087836 */ /* 0x001fe20000000000 */
[----:B------:R-:W-:-:S03]  /*0880*/  LOP3.LUT R4, R13, R12, RZ, 0x3c, !PT ;  /* 0x0000000c0d047212 */ /* 0x000fc600078e3cff */
[----:B------:R0:W2:Y:S01]  /*0890*/  F2I.FTZ.U32.TRUNC.NTZ R9, R8 ;  /* 0x0000000800097305 */ /* 0x0000a2000021f000 */
[----:B------:R-:W-:Y:S02]  /*08a0*/  ISETP.GE.AND P2, PT, R4, RZ, PT ;  /* 0x000000ff0400720c */ /* 0x000fe40003f46270 */
[----:B------:R-:W-:Y:S01]  /*08b0*/  SHF.R.U32.HI R4, RZ, 0x5, R35 ;  /* 0x00000005ff047819 */ /* 0x000fe20000011623 */
[----:B-1----:R-:W-:-:S03]  /*08c0*/  VIADD R6, R6, 0xffffffe ;  /* 0x0ffffffe06067836 */ /* 0x002fc60000000000 */
[----:B------:R-:W-:Y:S01]  /*08d0*/  R2UR UR6, R4 ;  /* 0x00000000040672ca */ /* 0x000fe200000e0000 */
[----:B------:R-:W-:Y:S01]  /*08e0*/  @P0 VIADD R0, R0, 0x1 ;  /* 0x0000000100000836 */ /* 0x000fe20000000000 */
[----:B------:R1:W3:Y:S01]  /*08f0*/  F2I.FTZ.U32.TRUNC.NTZ R7, R6 ;  /* 0x0000000600077305 */ /* 0x0002e2000021f000 */
[----:B0-----:R-:W-:Y:S02]  /*0900*/  IMAD.MOV.U32 R8, RZ, RZ, RZ ;  /* 0x000000ffff087224 */ /* 0x001fe400078e00ff */
[----:B------:R-:W-:Y:S02]  /*0910*/  IMAD.MOV.U32 R4, RZ, RZ, R0 ;  /* 0x000000ffff047224 */ /* 0x000fe400078e0000 */
[----:B--2---:R-:W-:Y:S02]  /*0920*/  IMAD.MOV R0, RZ, RZ, -R9 ;  /* 0x000000ffff007224 */ /* 0x004fe400078e0a09 */
[----:B------:R-:W-:Y:S01]  /*0930*/  @!P2 IMAD.MOV R4, RZ, RZ, -R4 ;  /* 0x000000ffff04a224 */ /* 0x000fe200078e0a04 */
[----:B------:R-:W-:Y:S01]  /*0940*/  @!P1 LOP3.LUT R4, RZ, R12, RZ, 0x33, !PT ;  /* 0x0000000cff049212 */ /* 0x000fe200078e33ff */
[----:B------:R-:W-:Y:S01]  /*0950*/  IMAD R11, R0, R139, RZ ;  /* 0x0000008b000b7224 */ /* 0x000fe200078e02ff */
[----:B-1----:R-:W-:-:S02]  /*0960*/  SGXT.U32 R6, R14, 0x1 ;  /* 0x000000010e06781a */ /* 0x002fc40000000000 */
[----:B------:R-:W-:Y:S01]  /*0970*/  PRMT R0, R123, 0x6540, R4 ;  /* 0x000065407b007816 */ /* 0x000fe20000000004 */
[----:B------:R-:W-:Y:S01]  /*0980*/  IMAD.SHL.U32 R133, R4, 0x100, RZ ;  /* 0x0000010004857824 */ /* 0x000fe200078e00ff */
[----:B------:R-:W-:Y:S01]  /*0990*/  PLOP3.LUT P1, PT, PT, PT, UP1, 0x80, 0x8 ;  /* 0x000000000008781c */ /* 0x000fe20003f2f018 */
[----:B------:R-:W-:Y:S01]  /*09a0*/  IMAD.HI.U32 R138, R9, R11, R8 ;  /* 0x0000000b098a7227 */ /* 0x000fe200078e0008 */
[----:B------:R-:W-:Y:S02]  /*09b0*/  IABS R32, R0 ;  /* 0x0000000000207213 */ /* 0x000fe40000000000 */
[C---:B------:R-:W-:Y:S01]  /*09c0*/  LOP3.LUT R105, R133.reuse, 0x8, R123, 0xfe, !PT ;  /* 0x0000000885697812 */ /* 0x040fe200078efe7b */
[----:B---3--:R-:W-:Y:S01]  /*09d0*/  IMAD.MOV R8, RZ, RZ, -R7 ;  /* 0x000000ffff087224 */ /* 0x008fe200078e0a07 */
[----:B------:R-:W-:Y:S01]  /*09e0*/  ISETP.LT.AND P1, PT, R6, UR31, P1 ;  /* 0x0000001f06007c0c */ /* 0x000fe20008f21270 */
[----:B------:R-:W-:Y:S01]  /*09f0*/  IMAD.MOV R9, RZ, RZ, -R4 ;  /* 0x000000ffff097224 */ /* 0x000fe200078e0a04 */
[----:B------:R-:W-:Y:S01]  /*0a00*/  IABS R122, R105 ;  /* 0x00000069007a7213 */ /* 0x000fe20000000000 */
[----:B------:R-:W-:Y:S01]  /*0a10*/  IMAD R11, R8, R5, RZ ;  /* 0x00000005080b7224 */ /* 0x000fe200078e02ff */
[C-C-:B------:R-:W-:Y:S01]  /*0a20*/  LOP3.LUT R136, R133.reuse, 0x20, R123.reuse, 0xfe, !PT ;  /* 0x0000002085887812 */ /* 0x140fe200078efe7b */
[C---:B------:R-:W-:Y:S01]  /*0a30*/  IMAD.HI.U32 R4, R138.reuse, R32, RZ ;  /* 0x000000208a047227 */ /* 0x040fe200078e00ff */
[C-C-:B------:R-:W-:Y:S01]  /*0a40*/  LOP3.LUT R135, R133.reuse, 0x28, R123.reuse, 0xfe, !PT ;  /* 0x0000002885877812 */ /* 0x140fe200078efe7b */
[----:B------:R-:W-:Y:S01]  /*0a50*/  STL [R1+0x2c4], R105 ;  /* 0x0002c46901007387 */ /* 0x000fe20000100800 */
[C-C-:B------:R-:W-:Y:S01]  /*0a60*/  LOP3.LUT R33, R133.reuse, 0x10, R123.reuse, 0xfe, !PT ;  /* 0x0000001085217812 */ /* 0x140fe200078efe7b */
[----:B------:R-:W-:Y:S01]  /*0a70*/  IMAD.HI.U32 R6, R138, R122, RZ ;  /* 0x0000007a8a067227 */ /* 0x000fe200078e00ff */
[----:B------:R-:W-:-:S02]  /*0a80*/  LOP3.LUT R137, R133, 0x18, R123, 0xfe, !PT ;  /* 0x0000001885897812 */ /* 0x000fc400078efe7b */
[----:B------:R-:W-:Y:S01]  /*0a90*/  IABS R120, R136 ;  /* 0x0000008800787213 */ /* 0x000fe20000000000 */
[----:B------:R-:W-:Y:S01]  /*0aa0*/  IMAD.MOV R8, RZ, RZ, -R6 ;  /* 0x000000ffff087224 */ /* 0x000fe200078e0a06 */
[----:B------:R-:W-:Y:S01]  /*0ab0*/  LOP3.LUT R103, R133, 0x30, R123, 0xfe, !PT ;  /* 0x0000003085677812 */ /* 0x000fe200078efe7b */
[----:B------:R-:W-:Y:S01]  /*0ac0*/  IMAD R9, R12, R9, R13 ;  /* 0x000000090c097224 */ /* 0x000fe200078e020d */
[----:B------:R-:W-:Y:S01]  /*0ad0*/  IABS R116, R135 ;  /* 0x0000008700747213 */ /* 0x000fe20000000000 */
[----:B------:R-:W-:Y:S01]  /*0ae0*/  IMAD.MOV R4, RZ, RZ, -R4 ;  /* 0x000000ffff047224 */ /* 0x000fe200078e0a04 */
[----:B------:R-:W-:Y:S01]  /*0af0*/  IABS R130, R33 ;  /* 0x0000002100827213 */ /* 0x000fe20000000000 */
[----:B------:R-:W-:Y:S01]  /*0b00*/  IMAD.MOV.U32 R6, RZ, RZ, RZ ;  /* 0x000000ffff067224 */ /* 0x000fe200078e00ff */
[----:B------:R-:W-:Y:S01]  /*0b10*/  IABS R124, R137 ;  /* 0x00000089007c7213 */ /* 0x000fe20000000000 */
[----:B------:R-:W-:Y:S01]  /*0b20*/  IMAD R122, R139, R8, R122 ;  /* 0x000000088b7a7224 */ /* 0x000fe200078e027a */
[----:B------:R-:W-:Y:S01]  /*0b30*/  IABS R112, R103 ;  /* 0x0000006700707213 */ /* 0x000fe20000000000 */
[----:B------:R-:W-:Y:S01]  /*0b40*/  IMAD.HI.U32 R8, R138, R120, RZ ;  /* 0x000000788a087227 */ /* 0x000fe200078e00ff */
[C---:B------:R-:W-:Y:S01]  /*0b50*/  LOP3.LUT R132, R0.reuse, 0x48, RZ, 0xfc, !PT ;  /* 0x0000004800847812 */ /* 0x040fe200078efcff */
[----:B------:R-:W-:Y:S01]  /*0b60*/  STL [R1+0x2b8], R33 ;  /* 0x0002b82101007387 */ /* 0x000fe20000100800 */
[----:B------:R-:W-:Y:S01]  /*0b70*/  LOP3.LUT R129, R0, 0x50, RZ, 0xfc, !PT ;  /* 0x0000005000817812 */ /* 0x000fe200078efcff */
[----:B------:R-:W-:Y:S01]  /*0b80*/  IMAD.IADD R9, R10, 0x1, R9 ;  /* 0x000000010a097824 */ /* 0x000fe200078e0209 */
[----:B------:R-:W-:Y:S01]  /*0b90*/  LOP3.LUT R51, R133, 0x38, R123, 0xfe, !PT ;  /* 0x0000003885337812 */ /* 0x000fe200078efe7b */
[----:B------:R-:W-:Y:S01]  /*0ba0*/  IMAD.HI.U32 R7, R7, R11, R6 ;  /* 0x0000000b07077227 */ /* 0x000fe200078e0006 */
[C---:B------:R-:W-:Y:S01]  /*0bb0*/  LOP3.LUT R134, R0.reuse, 0x40, RZ, 0xfc, !PT ;  /* 0x0000004000867812 */ /* 0x040fe200078efcff */
[----:B------:R-:W-:Y:S01]  /*0bc0*/  STL [R1+0x2ac], R137 ;  /* 0x0002ac8901007387 */ /* 0x000fe20000100800 */
[----:B------:R-:W-:Y:S01]  /*0bd0*/  IABS R110, R132 ;  /* 0x00000084006e7213 */ /* 0x000fe20000000000 */
[C---:B------:R-:W-:Y:S01]  /*0be0*/  IMAD R32, R139.reuse, R4, R32 ;  /* 0x000000048b207224 */ /* 0x040fe200078e0220 */
[----:B------:R-:W-:Y:S01]  /*0bf0*/  LOP3.LUT R101, R0, 0x58, RZ, 0xfc, !PT ;  /* 0x0000005800657812 */ /* 0x000fe200078efcff */
[C---:B------:R-:W-:Y:S01]  /*0c00*/  IMAD.HI.U32 R10, R138.reuse, R116, RZ ;  /* 0x000000748a0a7227 */ /* 0x040fe200078e00ff */
[----:B------:R-:W-:Y:S01]  /*0c10*/  IABS R108, R129 ;  /* 0x00000081006c7213 */ /* 0x000fe20000000000 */
[----:B------:R-:W-:Y:S01]  /*0c20*/  STL [R1+0x298], R136 ;  /* 0x0002988801007387 */ /* 0x000fe20000100800 */
[----:B------:R-:W-:Y:S01]  /*0c30*/  IABS R128, R51 ;  /* 0x0000003300807213 */ /* 0x000fe20000000000 */
[C---:B------:R-:W-:Y:S01]  /*0c40*/  IMAD.HI.U32 R4, R138.reuse, R130, RZ ;  /* 0x000000828a047227 */ /* 0x040fe200078e00ff */
[----:B------:R-:W-:Y:S01]  /*0c50*/  IABS R114, R134 ;  /* 0x0000008600727213 */ /* 0x000fe20000000000 */
[----:B------:R-:W-:Y:S01]  /*0c60*/  STL [R1+0x288], R135 ;  /* 0x0002888701007387 */ /* 0x000fe20000100800 */
[----:B------:R-:W-:Y:S01]  /*0c70*/  IABS R104, R101 ;  /* 0x0000006500687213 */ /* 0x000fe20000000000 */
[----:B------:R-:W-:Y:S01]  /*0c80*/  IMAD.HI.U32 R6, R138, R124, RZ ;  /* 0x0000007c8a067227 */ /* 0x000fe200078e00ff */
[C---:B------:R-:W-:Y:S01]  /*0c90*/  LOP3.LUT R125, R0.reuse, 0x70, RZ, 0xfc, !PT ;  /* 0x00000070007d7812 */ /* 0x040fe200078efcff */
[----:B------:R-:W-:Y:S01]  /*0ca0*/  STL [R1+0x27c], R103 ;  /* 0x00027c6701007387 */ /* 0x000fe20000100800 */
[C---:B------:R-:W-:Y:S01]  /*0cb0*/  LOP3.LUT R121, R0.reuse, 0x78, RZ, 0xfc, !PT ;  /* 0x0000007800797812 */ /* 0x040fe200078efcff */
[----:B------:R-:W-:Y:S01]  /*0cc0*/  IMAD.MOV R8, RZ, RZ, -R8 ;  /* 0x000000ffff087224 */ /* 0x000fe200078e0a08 */
[----:B------:R-:W-:Y:S01]  /*0cd0*/  LOP3.LUT R99, R0, 0x60, RZ, 0xfc, !PT ;  /* 0x0000006000637812 */ /* 0x000fe200078efcff */
[----:B------:R-:W-:Y:S01]  /*0ce0*/  IMAD.HI.U32 R11, R138, R112, RZ ;  /* 0x000000708a0b7227 */ /* 0x000fe200078e00ff */
[C---:B------:R-:W-:Y:S01]  /*0cf0*/  LOP3.LUT R53, R0.reuse, 0x68, RZ, 0xfc, !PT ;  /* 0x0000006800357812 */ /* 0x040fe200078efcff */
[----:B------:R-:W-:Y:S01]  /*0d00*/  STL [R1+0x274], R51 ;  /* 0x0002743301007387 */ /* 0x000fe20000100800 */
[----:B------:R-:W-:Y:S01]  /*0d10*/  IABS R100, R125 ;  /* 0x0000007d00647213 */ /* 0x000fe20000000000 */
[----:B------:R-:W-:Y:S01]  /*0d20*/  IMAD.MOV R10, RZ, RZ, -R10 ;  /* 0x000000ffff0a7224 */ /* 0x000fe200078e0a0a */
[----:B------:R-:W-:Y:S01]  /*0d30*/  LOP3.LUT R49, R0, 0x80, RZ, 0xfc, !PT ;  /* 0x0000008000317812 */ /* 0x000fe200078efcff */
[----:B------:R-:W-:Y:S01]  /*0d40*/  IMAD.MOV R4, RZ, RZ, -R4 ;  /* 0x000000ffff047224 */ /* 0x000fe200078e0a04 */
[----:B------:R-:W-:Y:S01]  /*0d50*/  IABS R96, R121 ;  /* 0x0000007900607213 */ /* 0x000fe20000000000 */
[----:B------:R-:W-:Y:S01]  /*0d60*/  IMAD.MOV R6, RZ, RZ, -R6 ;  /* 0x000000ffff067224 */ /* 0x000fe200078e0a06 */
[----:B------:R-:W-:Y:S01]  /*0d70*/  IABS R118, R99 ;  /* 0x0000006300767213 */ /* 0x000fe20000000000 */
[C---:B------:R-:W-:Y:S01]  /*0d80*/  IMAD R120, R139.reuse, R8, R120 ;  /* 0x000000088b787224 */ /* 0x040fe200078e0278 */
[----:B------:R-:W-:Y:S01]  /*0d90*/  IABS R102, R53 ;  /* 0x0000003500667213 */ /* 0x000fe20000000000 */
[----:B------:R-:W-:Y:S01]  /*0da0*/  IMAD.MOV R11, RZ, RZ, -R11 ;  /* 0x000000ffff0b7224 */ /* 0x000fe200078e0a0b */
[----:B------:R-:W-:Y:S01]  /*0db0*/  IABS R92, R49 ;  /* 0x00000031005c7213 */ /* 0x000fe20000000000 */
[----:B------:R-:W-:Y:S01]  /*0dc0*/  IMAD.HI.U32 R8, R138, R110, RZ ;  /* 0x0000006e8a087227 */ /* 0x000fe200078e00ff */
[C---:B------:R-:W-:Y:S01]  /*0dd0*/  LOP3.LUT R115, R0.reuse, 0x98, RZ, 0xfc, !PT ;  /* 0x0000009800737812 */ /* 0x040fe200078efcff */
[----:B------:R-:W-:Y:S01]  /*0de0*/  STL [R1+0x26c], R134 ;  /* 0x00026c8601007387 */ /* 0x000fe20000100800 */
[C---:B------:R-:W-:Y:S01]  /*0df0*/  LOP3.LUT R113, R0.reuse, 0xa0, RZ, 0xfc, !PT ;  /* 0x000000a000717812 */ /* 0x040fe200078efcff */
[C---:B------:R-:W-:Y:S01]  /*0e00*/  IMAD R116, R139.reuse, R10, R116 ;  /* 0x0000000a8b747224 */ /* 0x040fe200078e0274 */
[C---:B------:R-:W-:Y:S01]  /*0e10*/  LOP3.LUT R119, R0.reuse, 0x88, RZ, 0xfc, !PT ;  /* 0x0000008800777812 */ /* 0x040fe200078efcff */
[C---:B------:R-:W-:Y:S01]  /*0e20*/  IMAD R130, R139.reuse, R4, R130 ;  /* 0x000000048b827224 */ /* 0x040fe200078e0282 */
[----:B------:R-:W-:Y:S01]  /*0e30*/  LOP3.LUT R117, R0, 0x90, RZ, 0xfc, !PT ;  /* 0x0000009000757812 */ /* 0x000fe200078efcff */
[C---:B------:R-:W-:Y:S01]  /*0e40*/  IMAD R124, R139.reuse, R6, R124 ;  /* 0x000000068b7c7224 */ /* 0x040fe200078e027c */
[----:B------:R-:W-:Y:S01]  /*0e50*/  IABS R90, R115 ;  /* 0x00000073005a7213 */ /* 0x000fe20000000000 */
[----:B------:R-:W-:Y:S01]  /*0e60*/  IMAD.HI.U32 R10, R138, R108, RZ ;  /* 0x0000006c8a0a7227 */ /* 0x000fe200078e00ff */
[----:B------:R-:W-:Y:S01]  /*0e70*/  LOP3.LUT R97, R0, 0xa8, RZ, 0xfc, !PT ;  /* 0x000000a800617812 */ /* 0x000fe200078efcff */
[----:B------:R-:W-:Y:S01]  /*0e80*/  STL [R1+0x370], R132 ;  /* 0x0003708401007387 */ /* 0x000fe20000100800 */
[----:B------:R-:W-:Y:S01]  /*0e90*/  IABS R88, R113 ;  /* 0x0000007100587213 */ /* 0x000fe20000000000 */
[C---:B------:R-:W-:Y:S01]  /*0ea0*/  IMAD R112, R139.reuse, R11, R112 ;  /* 0x0000000b8b707224 */ /* 0x040fe200078e0270 */
        /* <DEDUP_REMOVED lines=39> */
[----:B------:R-:W-:Y:S01]  /*1120*/  IMAD R104, R139, R11, R104 ;  /* 0x0000000b8b687224 */ /* 0x000fe200078e0268 */
[----:B------:R-:W-:Y:S01]  /*1130*/  IABS R80, R91 ;  /* 0x0000005b00507213 */ /* 0x000fe20000000000 */
[C---:B------:R-:W-:Y:S01]  /*1140*/  IMAD.HI.U32 R4, R138.reuse, R118, RZ ;  /* 0x000000768a047227 */ /* 0x040fe200078e00ff */
[----:B------:R-:W-:Y:S01]  /*1150*/  IABS R20, R89 ;  /* 0x0000005900147213 */ /* 0x000fe20000000000 */
[----:B------:R-:W-:Y:S01]  /*1160*/  STL [R1+0x3bc], R121 ;  /* 0x0003bc7901007387 */ /* 0x000fe20000100800 */
[----:B------:R-:W-:Y:S01]  /*1170*/  IABS R26, R83 ;  /* 0x00000053001a7213 */ /* 0x000fe20000000000 */
[C---:B------:R-:W-:Y:S01]  /*1180*/  IMAD.HI.U32 R6, R138.reuse, R102, RZ ;  /* 0x000000668a067227 */ /* 0x040fe200078e00ff */
[C-C-:B------:R-:W-:Y:S01]  /*1190*/  LOP3.LUT R79, R133.reuse, 0x12, R123.reuse, 0xfe, !PT ;  /* 0x00000012854f7812 */ /* 0x140fe200078efe7b */
[----:B------:R-:W-:Y:S01]  /*11a0*/  STL [R1+0x3a4], R49 ;  /* 0x0003a43101007387 */ /* 0x000fe20000100800 */
[C-C-:B------:R-:W-:Y:S01]  /*11b0*/  LOP3.LUT R23, R133.reuse, 0x1a, R123.reuse, 0xfe, !PT ;  /* 0x0000001a85177812 */ /* 0x140fe200078efe7b */
[----:B------:R-:W-:Y:S01]  /*11c0*/  IMAD.MOV R8, RZ, RZ, -R8 ;  /* 0x000000ffff087224 */ /* 0x000fe200078e0a08 */
[C-C-:B------:R-:W-:Y:S01]  /*11d0*/  LOP3.LUT R25, R133.reuse, 0x2, R123.reuse, 0xfe, !PT ;  /* 0x0000000285197812 */ /* 0x140fe200078efe7b */
[C---:B------:R-:W-:Y:S01]  /*11e0*/  IMAD.HI.U32 R11, R138.reuse, R92, RZ ;  /* 0x0000005c8a0b7227 */ /* 0x040fe200078e00ff */
[C-C-:B------:R-:W-:Y:S01]  /*11f0*/  LOP3.LUT R81, R133.reuse, 0xa, R123.reuse, 0xfe, !PT ;  /* 0x0000000a85517812 */ /* 0x140fe200078efe7b */
[----:B------:R-:W-:Y:S01]  /*1200*/  STL [R1+0x398], R119 ;  /* 0x0003987701007387 */ /* 0x000fe20000100800 */
[----:B------:R-:W-:Y:S01]  /*1210*/  IABS R46, R79 ;  /* 0x0000004f002e7213 */ /* 0x000fe20000000000 */
[----:B------:R-:W-:Y:S01]  /*1220*/  IMAD.MOV R10, RZ, RZ, -R10 ;  /* 0x000000ffff0a7224 */ /* 0x000fe200078e0a0a */
[----:B------:R-:W-:Y:S01]  /*1230*/  LOP3.LUT R77, R133, 0x22, R123, 0xfe, !PT ;  /* 0x00000022854d7812 */ /* 0x000fe200078efe7b */
[----:B------:R-:W-:Y:S01]  /*1240*/  IMAD.MOV R4, RZ, RZ, -R4 ;  /* 0x000000ffff047224 */ /* 0x000fe200078e0a04 */
[----:B------:R-:W-:Y:S01]  /*1250*/  IABS R28, R23 ;  /* 0x00000017001c7213 */ /* 0x000fe20000000000 */
[----:B------:R-:W-:Y:S01]  /*1260*/  IMAD.MOV R6, RZ, RZ, -R6 ;  /* 0x000000ffff067224 */ /* 0x000fe200078e0a06 */
[----:B------:R-:W-:Y:S01]  /*1270*/  IABS R52, R25 ;  /* 0x0000001900347213 */ /* 0x000fe20000000000 */
[----:B------:R-:W-:Y:S01]  /*1280*/  IMAD R100, R139, R8, R100 ;  /* 0x000000088b647224 */ /* 0x000fe200078e0264 */
[----:B------:R-:W-:Y:S01]  /*1290*/  IABS R48, R81 ;  /* 0x0000005100307213 */ /* 0x000fe20000000000 */
[----:B------:R-:W-:Y:S01]  /*12a0*/  IMAD.MOV R11, RZ, RZ, -R11 ;  /* 0x000000ffff0b7224 */ /* 0x000fe200078e0a0b */
[----:B------:R-:W-:Y:S01]  /*12b0*/  IABS R16, R77 ;  /* 0x0000004d00107213 */ /* 0x000fe20000000000 */
[----:B------:R-:W-:Y:S01]  /*12c0*/  IMAD.HI.U32 R8, R138, R90, RZ ;  /* 0x0000005a8a087227 */ /* 0x000fe200078e00ff */
[--C-:B------:R-:W-:Y:S01]  /*12d0*/  LOP3.LUT R73, R133, 0x3a, R123.reuse, 0xfe, !PT ;  /* 0x0000003a85497812 */ /* 0x100fe200078efe7b */
[----:B------:R-:W-:Y:S01]  /*12e0*/  STL [R1+0x38c], R117 ;  /* 0x00038c7501007387 */ /* 0x000fe20000100800 */
[----:B------:R-:W-:Y:S01]  /*12f0*/  LOP3.LUT R57, R0, 0x42, RZ, 0xfc, !PT ;  /* 0x0000004200397812 */ /* 0x000fe200078efcff */
[----:B------:R-:W-:Y:S01]  /*1300*/  IMAD R96, R139, R10, R96 ;  /* 0x0000000a8b607224 */ /* 0x000fe200078e0260 */
[--C-:B------:R-:W-:Y:S01]  /*1310*/  LOP3.LUT R75, R133, 0x2a, R123.reuse, 0xfe, !PT ;  /* 0x0000002a854b7812 */ /* 0x100fe200078efe7b */
[----:B------:R-:W-:Y:S01]  /*1320*/  IMAD R118, R139, R4, R118 ;  /* 0x000000048b767224 */ /* 0x000fe200078e0276 */
[----:B------:R-:W-:Y:S01]  /*1330*/  LOP3.LUT R45, R133, 0x32, R123, 0xfe, !PT ;  /* 0x00000032852d7812 */ /* 0x000fe200078efe7b */
        /* <DEDUP_REMOVED lines=8> */
[----:B------:R-:W-:Y:S01]  /*13c0*/  IMAD.HI.U32 R4, R138, R106, RZ ;  /* 0x0000006a8a047227 */ /* 0x000fe200078e00ff */
[----:B------:R-:W-:Y:S01]  /*13d0*/  STL [R1+0x344], R113 ;  /* 0x0003447101007387 */ /* 0x000fe20000100800 */
[----:B------:R-:W-:-:S02]  /*13e0*/  IABS R14, R45 ;  /* 0x0000002d000e7213 */ /* 0x000fc40000000000 */
[C---:B------:R-:W-:Y:S01]  /*13f0*/  IMAD.HI.U32 R6, R138.reuse, R94, RZ ;  /* 0x0000005e8a067227 */ /* 0x040fe200078e00ff */
[----:B------:R-:W-:Y:S01]  /*1400*/  STL [R1+0x338], R97 ;  /* 0x0003386101007387 */ /* 0x000fe20000100800 */
[----:B------:R-:W-:Y:S02]  /*1410*/  IABS R15, R31 ;  /* 0x0000001f000f7213 */ /* 0x000fe40000000000 */
[----:B------:R-:W-:Y:S01]  /*1420*/  IMAD.MOV R8, RZ, RZ, -R8 ;  /* 0x000000ffff087224 */ /* 0x000fe200078e0a08 */
[----:B------:R-:W-:Y:S01]  /*1430*/  STL [R1+0x32c], R95 ;  /* 0x00032c5f01007387 */ /* 0x000fe20000100800 */
[----:B------:R-:W-:Y:S01]  /*1440*/  IMAD.HI.U32 R11, R138, R86, RZ ;  /* 0x000000568a0b7227 */ /* 0x000fe200078e00ff */
[C---:B------:R-:W-:Y:S02]  /*1450*/  LOP3.LUT R29, R0.reuse, 0x52, RZ, 0xfc, !PT ;  /* 0x00000052001d7812 */ /* 0x040fe400078efcff */
[----:B------:R-:W-:Y:S01]  /*1460*/  STL [R1+0x324], R111 ;  /* 0x0003246f01007387 */ /* 0x000fe20000100800 */
[----:B------:R-:W-:Y:S01]  /*1470*/  IMAD.MOV R10, RZ, RZ, -R10 ;  /* 0x000000ffff0a7224 */ /* 0x000fe200078e0a0a */
[C---:B------:R-:W-:Y:S01]  /*1480*/  LOP3.LUT R27, R0.reuse, 0x5a, RZ, 0xfc, !PT ;  /* 0x0000005a001b7812 */ /* 0x040fe200078efcff */
[----:B------:R-:W-:Y:S01]  /*1490*/  IMAD.MOV R4, RZ, RZ, -R4 ;  /* 0x000000ffff047224 */ /* 0x000fe200078e0a04 */
[----:B------:R-:W-:Y:S01]  /*14a0*/  STL [R1+0x31c], R47 ;  /* 0x00031c2f01007387 */ /* 0x000fe20000100800 */
[----:B------:R-:W-:Y:S01]  /*14b0*/  IMAD.MOV R6, RZ, RZ, -R6 ;  /* 0x000000ffff067224 */ /* 0x000fe200078e0a06 */
[----:B------:R-:W-:Y:S01]  /*14c0*/  LOP3.LUT R218, R0, 0x62, RZ, 0xfc, !PT ;  /* 0x0000006200da7812 */ /* 0x000fe200078efcff */
[----:B------:R-:W-:Y:S01]  /*14d0*/  IMAD R90, R139, R8, R90 ;  /* 0x000000088b5a7224 */ /* 0x000fe200078e025a */
[----:B------:R-:W-:Y:S01]  /*14e0*/  STL [R1+0x314], R109 ;  /* 0x0003146d01007387 */ /* 0x000fe20000100800 */
[----:B------:R-:W-:Y:S01]  /*14f0*/  IMAD.MOV R11, RZ, RZ, -R11 ;  /* 0x000000ffff0b7224 */ /* 0x000fe200078e0a0b */
[----:B------:R-:W-:Y:S01]  /*1500*/  IABS R17, R29 ;  /* 0x0000001d00117213 */ /* 0x000fe20000000000 */
[----:B------:R-:W-:Y:S01]  /*1510*/  IMAD.HI.U32 R8, R138, R82, RZ ;  /* 0x000000528a087227 */ /* 0x000fe200078e00ff */
[----:B------:R-:W-:Y:S01]  /*1520*/  STL [R1+0x30c], R93 ;  /* 0x00030c5d01007387 */ /* 0x000fe20000100800 */
[----:B------:R-:W-:-:S02]  /*1530*/  LOP3.LUT R210, R0, 0x72, RZ, 0xfc, !PT ;  /* 0x0000007200d27812 */ /* 0x000fc400078efcff */
[C---:B------:R-:W-:Y:S01]  /*1540*/  IMAD R88, R139.reuse, R10, R88 ;  /* 0x0000000a8b587224 */ /* 0x040fe200078e0258 */
[----:B------:R-:W-:Y:S01]  /*1550*/  STL [R1+0x304], R91 ;  /* 0x0003045b01007387 */ /* 0x000fe20000100800 */
[C---:B------:R-:W-:Y:S01]  /*1560*/  IMAD R106, R139.reuse, R4, R106 ;  /* 0x000000048b6a7224 */ /* 0x040fe200078e026a */
[----:B------:R-:W-:Y:S01]  /*1570*/  IABS R19, R27 ;  /* 0x0000001b00137213 */ /* 0x000fe20000000000 */
[C---:B------:R-:W-:Y:S01]  /*1580*/  IMAD R94, R139.reuse, R6, R94 ;  /* 0x000000068b5e7224 */ /* 0x040fe200078e025e */
[----:B------:R-:W-:Y:S01]  /*1590*/  STL [R1+0x2fc], R89 ;  /* 0x0002fc5901007387 */ /* 0x000fe20000100800 */
[----:B------:R-:W-:Y:S01]  /*15a0*/  IMAD.HI.U32 R10, R138, R78, RZ ;  /* 0x0000004e8a0a7227 */ /* 0x000fe200078e00ff */
[----:B------:R-:W-:Y:S02]  /*15b0*/  LOP3.LUT R234, R0, 0x7a, RZ, 0xfc, !PT ;  /* 0x0000007a00ea7812 */ /* 0x000fe400078efcff */
[----:B------:R-:W-:Y:S01]  /*15c0*/  STL [R1+0x2f4], R87 ;  /* 0x0002f45701007387 */ /* 0x000fe20000100800 */
[----:B------:R-:W-:Y:S01]  /*15d0*/  IMAD R86, R139, R11, R86 ;  /* 0x0000000b8b567224 */ /* 0x000fe200078e0256 */
[----:B------:R-:W-:Y:S01]  /*15e0*/  IABS R21, R218 ;  /* 0x000000da00157213 */ /* 0x000fe20000000000 */
[----:B------:R-:W-:Y:S01]  /*15f0*/  IMAD.HI.U32 R4, R138, R98, RZ ;  /* 0x000000628a047227 */ /* 0x000fe200078e00ff */
[----:B------:R-:W-:Y:S01]  /*1600*/  STL [R1+0x2ec], R85 ;  /* 0x0002ec5501007387 */ /* 0x000fe20000100800 */
[----:B------:R-:W-:-:S02]  /*1610*/  IABS R76, R210 ;  /* 0x000000d2004c7213 */ /* 0x000fc40000000000 */
[----:B------:R-:W-:Y:S01]  /*1620*/  IMAD.HI.U32 R6, R138, R84, RZ ;  /* 0x000000548a067227 */ /* 0x000fe200078e00ff */
[----:B------:R-:W-:Y:S01]  /*1630*/  STL [R1+0x2e4], R83 ;  /* 0x0002e45301007387 */ /* 0x000fe20000100800 */
[----:B------:R-:W-:Y:S02]  /*1640*/  LOP3.LUT R243, R0, 0x9a, RZ, 0xfc, !PT ;  /* 0x0000009a00f37812 */ /* 0x000fe400078efcff */
[----:B------:R-:W-:Y:S01]  /*1650*/  IMAD.MOV R8, RZ, RZ, -R8 ;  /* 0x000000ffff087224 */ /* 0x000fe200078e0a08 */
[----:B------:R-:W-:Y:S01]  /*1660*/  STL [R1+0x2a8], R25 ;  /* 0x0002a81901007387 */ /* 0x000fe20000100800 */
[----:B------:R-:W-:Y:S01]  /*1670*/  IMAD.HI.U32 R11, R138, R50, RZ ;  /* 0x000000328a0b7227 */ /* 0x000fe200078e00ff */
[----:B------:R-:W-:Y:S02]  /*1680*/  IABS R72, R234 ;  /* 0x000000ea00487213 */ /* 0x000fe40000000000 */
        /* <DEDUP_REMOVED lines=13> */
[----:B------:R-:W-:-:S02]  /*1760*/  IABS R74, R211 ;  /* 0x000000d3004a7213 */ /* 0x000fc40000000000 */
[C---:B------:R-:W-:Y:S01]  /*1770*/  IMAD R78, R139.reuse, R10, R78 ;  /* 0x0000000a8b4e7224 */ /* 0x040fe200078e024e */
[----:B------:R-:W-:Y:S01]  /*1780*/  STL [R1+0x284], R75 ;  /* 0x0002844b01007387 */ /* 0x000fe20000100800 */
[C---:B------:R-:W-:Y:S01]  /*1790*/  IMAD R98, R139.reuse, R4, R98 ;  /* 0x000000048b627224 */ /* 0x040fe200078e0262 */
[----:B------:R-:W-:Y:S01]  /*17a0*/  LOP3.LUT R242, R0, 0xa2, RZ, 0xfc, !PT ;  /* 0x000000a200f27812 */ /* 0x000fe200078efcff */
        /* <DEDUP_REMOVED lines=16> */
[C---:B------:R-:W-:Y:S02]  /*18b0*/  LOP3.LUT R38, R0.reuse, 0xba, RZ, 0xfc, !PT ;  /* 0x000000ba00267812 */ /* 0x040fe400078efcff */
[----:B------:R-:W-:Y:S01]  /*18c0*/  STL [R1+0x350], R27 ;  /* 0x0003501b01007387 */ /* 0x000fe20000100800 */
[----:B------:R-:W-:Y:S01]  /*18d0*/  IMAD.MOV R10, RZ, RZ, -R10 ;  /* 0x000000ffff0a7224 */ /* 0x000fe200078e0a0a */
[----:B------:R-:W-:Y:S01]  /*18e0*/  IABS R69, R250 ;  /* 0x000000fa00457213 */ /* 0x000fe20000000000 */
        /* <DEDUP_REMOVED lines=18> */
[----:B------:R-:W-:Y:S02]  /*1a10*/  IABS R65, R39 ;  /* 0x0000002700417213 */ /* 0x000fe40000000000 */
[----:B------:R-:W-:Y:S01]  /*1a20*/  STL [R1+0x394], R226 ;  /* 0x000394e201007387 */ /* 0x000fe20000100800 */
[----:B------:R-:W-:Y:S01]  /*1a30*/  IMAD R26, R139, R11, R26 ;  /* 0x0000000b8b1a7224 */ /* 0x000fe200078e021a */
[----:B------:R-:W-:Y:S01]  /*1a40*/  LOP3.LUT R37, R0, 0xc2, RZ, 0xfc, !PT ;  /* 0x000000c200257812 */ /* 0x000fe200078efcff */
        /* <DEDUP_REMOVED lines=22> */
[----:B------:R0:W-:Y:S01]  /*1bb0*/  STL [R1+0x318], R37 ;  /* 0x0003182501007387 */ /* 0x0001e20000100800 */
[----:B------:R-:W-:-:S02]  /*1bc0*/  LOP3.LUT R212, R133, 0x4, R123, 0xfe, !PT ;  /* 0x0000000485d47812 */ /* 0x000fc400078efe7b */
[C---:B------:R-:W-:Y:S01]  /*1bd0*/  IMAD R28, R139.reuse, R10, R28 ;  /* 0x0000000a8b1c7224 */ /* 0x040fe200078e021c */
[C---:B------:R-:W-:Y:S01]  /*1be0*/  ISETP.GT.U32.AND P4, PT, R139.reuse, R32, PT ;  /* 0x000000208b00720c */ /* 0x040fe20003f84070 */
[C---:B------:R-:W-:Y:S01]  /*1bf0*/  IMAD R52, R139.reuse, R4, R52 ;  /* 0x000000048b347224 */ /* 0x040fe200078e0234 */
[----:B------:R-:W-:Y:S01]  /*1c00*/  IABS R55, R212 ;  /* 0x000000d400377213 */ /* 0x000fe20000000000 */
[C---:B------:R-:W-:Y:S01]  /*1c10*/  IMAD R48, R139.reuse, R6, R48 ;  /* 0x000000068b307224 */ /* 0x040fe200078e0230 */
[----:B------:R-:W-:Y:S01]  /*1c20*/  ISETP.NE.AND P2, PT, R2, RZ, PT ;  /* 0x000000ff0200720c */ /* 0x000fe20003f45270 */
[----:B------:R-:W-:Y:S01]  /*1c30*/  IMAD.HI.U32 R10, R138, R13, RZ ;  /* 0x0000000d8a0a7227 */ /* 0x000fe200078e00ff */
[----:B0-----:R-:W-:Y:S02]  /*1c40*/  LOP3.LUT R37, R0, 0xca, RZ, 0xfc, !PT ;  /* 0x000000ca00257812 */ /* 0x001fe400078efcff */
[C---:B------:R-:W-:Y:S01]  /*1c50*/  ISETP.GT.U32.AND P5, PT, R139.reuse, R122, PT ;  /* 0x0000007a8b00720c */ /* 0x040fe20003fa4070 */
[----:B------:R-:W-:Y:S01]  /*1c60*/  IMAD R16, R139, R11, R16 ;  /* 0x0000000b8b107224 */ /* 0x000fe200078e0210 */
[----:B------:R-:W-:Y:S01]  /*1c70*/  IABS R62, R37 ;  /* 0x00000025003e7213 */ /* 0x000fe20000000000 */
[----:B------:R-:W-:Y:S01]  /*1c80*/  IMAD.HI.U32 R4, R138, R18, RZ ;  /* 0x000000128a047227 */ /* 0x000fe200078e00ff */
[----:B------:R0:W-:Y:S01]  /*1c90*/  STL [R1+0x310], R37 ;  /* 0x0003102501007387 */ /* 0x0001e20000100800 */
[----:B------:R-:W-:-:S02]  /*1ca0*/  LOP3.LUT R205, R133, 0xc, R123, 0xfe, !PT ;  /* 0x0000000c85cd7812 */ /* 0x000fc400078efe7b */
[C---:B------:R-:W-:Y:S01]  /*1cb0*/  IMAD.HI.U32 R6, R138.reuse, R14, RZ ;  /* 0x0000000e8a067227 */ /* 0x040fe200078e00ff */
[----:B------:R-:W-:Y:S02]  /*1cc0*/  ISETP.GT.U32.AND P6, PT, R139, R130, PT ;  /* 0x000000828b00720c */ /* 0x000fe40003fc4070 */
[----:B------:R-:W-:Y:S01]  /*1cd0*/  IABS R43, R205 ;  /* 0x000000cd002b7213 */ /* 0x000fe20000000000 */
[----:B------:R-:W-:Y:S01]  /*1ce0*/  IMAD.MOV R8, RZ, RZ, -R8 ;  /* 0x000000ffff087224 */ /* 0x000fe200078e0a08 */
[C-C-:B------:R-:W-:Y:S01]  /*1cf0*/  LOP3.LUT R197, R133.reuse, 0x1c, R123.reuse, 0xfe, !PT ;  /* 0x0000001c85c57812 */ /* 0x140fe200078efe7b */
[C---:B------:R-:W-:Y:S01]  /*1d00*/  IMAD.HI.U32 R11, R138.reuse, R15, RZ ;  /* 0x0000000f8a0b7227 */ /* 0x040fe200078e00ff */
[C-C-:B------:R-:W-:Y:S02]  /*1d10*/  LOP3.LUT R196, R133.reuse, 0x24, R123.reuse, 0xfe, !PT ;  /* 0x0000002485c47812 */ /* 0x140fe400078efe7b */
[----:B------:R-:W-:Y:S01]  /*1d20*/  IABS R41, R197 ;  /* 0x000000c500297213 */ /* 0x000fe20000000000 */
[----:B------:R-:W-:Y:S01]  /*1d30*/  IMAD.MOV R30, RZ, RZ, -R10 ;  /* 0x000000ffff1e7224 */ /* 0x000fe200078e0a0a */
[C-C-:B------:R-:W-:Y:S01]  /*1d40*/  LOP3.LUT R189, R133.reuse, 0x2c, R123.reuse, 0xfe, !PT ;  /* 0x0000002c85bd7812 */ /* 0x140fe200078efe7b */
[----:B------:R-:W-:Y:S01]  /*1d50*/  IMAD.MOV R4, RZ, RZ, -R4 ;  /* 0x000000ffff047224 */ /* 0x000fe200078e0a04 */
[----:B------:R-:W-:Y:S01]  /*1d60*/  LOP3.LUT R188, R133, 0x34, R123, 0xfe, !PT ;  /* 0x0000003485bc7812 */ /* 0x000fe200078efe7b */
[----:B------:R-:W-:Y:S01]  /*1d70*/  IMAD.MOV R6, RZ, RZ, -R6 ;  /* 0x000000ffff067224 */ /* 0x000fe200078e0a06 */
[----:B------:R-:W-:Y:S01]  /*1d80*/  IABS R40, R196 ;  /* 0x000000c400287213 */ /* 0x000fe20000000000 */
[----:B------:R-:W-:Y:S01]  /*1d90*/  IMAD R10, R139, R8, R12 ;  /* 0x000000088b0a7224 */ /* 0x000fe200078e020c */
[----:B------:R-:W-:Y:S01]  /*1da0*/  IABS R39, R189 ;  /* 0x000000bd00277213 */ /* 0x000fe20000000000 */
[----:B------:R-:W-:Y:S01]  /*1db0*/  IMAD.MOV R34, RZ, RZ, -R11 ;  /* 0x000000ffff227224 */ /* 0x000fe200078e0a0b */
[----:B------:R-:W-:Y:S01]  /*1dc0*/  LOP3.LUT R181, R133, 0x3c, R123, 0xfe, !PT ;  /* 0x0000003c85b57812 */ /* 0x000fe200078efe7b */
[----:B------:R-:W-:Y:S01]  /*1dd0*/  IMAD.HI.U32 R8, R138, R17, RZ ;  /* 0x000000118a087227 */ /* 0x000fe200078e00ff */
[----:B------:R-:W-:-:S02]  /*1de0*/  LOP3.LUT R180, R0, 0x44, RZ, 0xfc, !PT ;  /* 0x0000004400b47812 */ /* 0x000fc400078efcff */
[----:B------:R-:W-:Y:S01]  /*1df0*/  LOP3.LUT R156, R0, 0x4c, RZ, 0xfc, !PT ;  /* 0x0000004c009c7812 */ /* 0x000fe200078efcff */
[----:B------:R-:W-:Y:S01]  /*1e00*/  IMAD.HI.U32 R11, R138, R19, RZ ;  /* 0x000000138a0b7227 */ /* 0x000fe200078e00ff */
[----:B------:R-:W-:Y:S02]  /*1e10*/  IABS R35, R180 ;  /* 0x000000b400237213 */ /* 0x000fe40000000000 */
[----:B------:R-:W-:Y:S01]  /*1e20*/  LOP3.LUT R131, R0, 0x54, RZ, 0xfc, !PT ;  /* 0x0000005400837812 */ /* 0x000fe200078efcff */
[C---:B------:R-:W-:Y:S01]  /*1e30*/  IMAD R18, R139.reuse, R4, R18 ;  /* 0x000000048b127224 */ /* 0x040fe200078e0212 */
[----:B0-----:R-:W-:Y:S01]  /*1e40*/  IABS R37, R156 ;  /* 0x0000009c00257213 */ /* 0x001fe20000000000 */
[----:B------:R-:W-:Y:S01]  /*1e50*/  IMAD R14, R139, R6, R14 ;  /* 0x000000068b0e7224 */ /* 0x000fe200078e020e */
[----:B------:R-:W-:Y:S01]  /*1e60*/  LOP3.LUT R204, R133, 0x14, R123, 0xfe, !PT ;  /* 0x0000001485cc7812 */ /* 0x000fe200078efe7b */
[----:B------:R-:W-:Y:S01]  /*1e70*/  IMAD.HI.U32 R12, R138, R21, RZ ;  /* 0x000000158a0c7227 */ /* 0x000fe200078e00ff */
[----:B------:R-:W-:-:S02]  /*1e80*/  LOP3.LUT R107, R0, 0x5c, RZ, 0xfc, !PT ;  /* 0x0000005c006b7812 */ /* 0x000fc400078efcff */
[----:B------:R-:W-:Y:S01]  /*1e90*/  IABS R42, R204 ;  /* 0x000000cc002a7213 */ /* 0x000fe20000000000 */
[C---:B------:R-:W-:Y:S02]  /*1ea0*/  IMAD R6, R139.reuse, R30, R13 ;  /* 0x0000001e8b067224 */ /* 0x040fe400078e020d */
[----:B------:R-:W-:Y:S02]  /*1eb0*/  IMAD R4, R139, R34, R15 ;  /* 0x000000228b047224 */ /* 0x000fe400078e020f */
[----:B------:R-:W-:Y:S02]  /*1ec0*/  IMAD.MOV R8, RZ, RZ, -R8 ;  /* 0x000000ffff087224 */ /* 0x000fe400078e0a08 */
[----:B------:R-:W-:-:S04]  /*1ed0*/  IMAD.HI.U32 R15, R138, R76, RZ ;  /* 0x0000004c8a0f7227 */ /* 0x000fc800078e00ff */
[----:B------:R-:W-:Y:S02]  /*1ee0*/  IMAD.MOV R30, RZ, RZ, -R11 ;  /* 0x000000ffff1e7224 */ /* 0x000fe400078e0a0b */
[----:B------:R-:W-:-:S04]  /*1ef0*/  IMAD.HI.U32 R11, R138, R72, RZ ;  /* 0x000000488a0b7227 */ /* 0x000fc800078e00ff */
[----:B------:R-:W-:Y:S02]  /*1f00*/  IMAD.MOV R34, RZ, RZ, -R12 ;  /* 0x000000ffff227224 */ /* 0x000fe400078e0a0c */
[C---:B------:R-:W-:Y:S02]  /*1f10*/  IMAD R12, R139.reuse, R8, R17 ;  /* 0x000000088b0c7224 */ /* 0x040fe400078e0211 */
[----:B------:R-:W-:Y:S02]  /*1f20*/  IMAD.MOV R15, RZ, RZ, -R15 ;  /* 0x000000ffff0f7224 */ /* 0x000fe400078e0a0f */
[----:B------:R-:W-:Y:S02]  /*1f30*/  IMAD R8, R139, R30, R19 ;  /* 0x0000001e8b087224 */ /* 0x000fe400078e0213 */
[----:B------:R-:W-:-:S04]  /*1f40*/  IMAD.HI.U32 R19, R138, R68, RZ ;  /* 0x000000448a137227 */ /* 0x000fc800078e00ff */
[----:B------:R-:W-:Y:S02]  /*1f50*/  IMAD.MOV R11, RZ, RZ, -R11 ;  /* 0x000000ffff0b7224 */ /* 0x000fe400078e0a0b */
[----:B------:R-:W-:-:S04]  /*1f60*/  IMAD.HI.U32 R13, R138, R74, RZ ;  /* 0x0000004a8a0d7227 */ /* 0x000fc800078e00ff */
[----:B------:R-:W-:Y:S02]  /*1f70*/  IMAD R76, R139, R15, R76 ;  /* 0x0000000f8b4c7224 */ /* 0x000fe400078e024c */
[----:B------:R-:W-:-:S04]  /*1f80*/  IMAD.HI.U32 R15, R138, R70, RZ ;  /* 0x000000468a0f7227 */ /* 0x000fc800078e00ff */
[----:B------:R-:W-:Y:S02]  /*1f90*/  IMAD.MOV R19, RZ, RZ, -R19 ;  /* 0x000000ffff137224 */ /* 0x000fe400078e0a13 */
[----:B------:R-:W-:Y:S02]  /*1fa0*/  IMAD R72, R139, R11, R72 ;  /* 0x0000000b8b487224 */ /* 0x000fe400078e0248 */
[----:B------:R-:W-:Y:S02]  /*1fb0*/  IMAD.MOV R13, RZ, RZ, -R13 ;  /* 0x000000ffff0d7224 */ /* 0x000fe400078e0a0d */
[----:B------:R-:W-:-:S04]  /*1fc0*/  IMAD.HI.U32 R11, R138, R66, RZ ;  /* 0x000000428a0b7227 */ /* 0x000fc800078e00ff */
[----:B------:R-:W-:-:S04]  /*1fd0*/  IMAD.HI.U32 R17, R138, R69, RZ ;  /* 0x000000458a117227 */ /* 0x000fc800078e00ff */
[----:B------:R-:W-:Y:S02]  /*1fe0*/  IMAD.MOV R15, RZ, RZ, -R15 ;  /* 0x000000ffff0f7224 */ /* 0x000fe400078e0a0f */
[C---:B------:R-:W-:Y:S02]  /*1ff0*/  IMAD R68, R139.reuse, R19, R68 ;  /* 0x000000138b447224 */ /* 0x040fe400078e0244 */
[----:B------:R-:W-:Y:S02]  /*2000*/  IMAD R74, R139, R13, R74 ;  /* 0x0000000d8b4a7224 */ /* 0x000fe400078e024a */
[----:B------:R-:W-:Y:S02]  /*2010*/  IMAD.MOV R19, RZ, RZ, -R11 ;  /* 0x000000ffff137224 */ /* 0x000fe400078e0a0b */
[----:B------:R-:W-:-:S04]  /*2020*/  IMAD.HI.U32 R13, R138, R71, RZ ;  /* 0x000000478a0d7227 */ /* 0x000fc800078e00ff */
[----:B------:R-:W-:-:S04]  /*2030*/  IMAD.HI.U32 R11, R138, R64, RZ ;  /* 0x000000408a0b7227 */ /* 0x000fc800078e00ff */
[----:B------:R-:W-:Y:S02]  /*2040*/  IMAD.MOV R36, RZ, RZ, -R17 ;  /* 0x000000ffff247224 */ /* 0x000fe400078e0a11 */
[C---:B------:R-:W-:Y:S02]  /*2050*/  IMAD R70, R139.reuse, R15, R70 ;  /* 0x0000000f8b467224 */ /* 0x040fe400078e0246 */
[----:B------:R-:W-:Y:S01]  /*2060*/  IMAD R30, R139, R34, R21 ;  /* 0x000000228b1e7224 */ /* 0x000fe200078e0215 */
[----:B------:R-:W-:Y:S01]  /*2070*/  LOP3.LUT R21, R0, 0xd2, RZ, 0xfc, !PT ;  /* 0x000000d200157812 */ /* 0x000fe200078efcff */
[----:B------:R-:W-:-:S03]  /*2080*/  IMAD.HI.U32 R15, R138, R65, RZ ;  /* 0x000000418a0f7227 */ /* 0x000fc600078e00ff */
[----:B------:R-:W-:Y:S01]  /*2090*/  IABS R60, R21 ;  /* 0x00000015003c7213 */ /* 0x000fe20000000000 */
[----:B------:R-:W-:Y:S01]  /*20a0*/  IMAD.MOV R34, RZ, RZ, -R13 ;  /* 0x000000ffff227224 */ /* 0x000fe200078e0a0d */
[----:B------:R-:W-:Y:S01]  /*20b0*/  STL [R1+0x308], R21 ;  /* 0x0003081501007387 */ /* 0x000fe20000100800 */
[----:B------:R-:W-:Y:S02]  /*20c0*/  IMAD.MOV R11, RZ, RZ, -R11 ;  /* 0x000000ffff0b7224 */ /* 0x000fe400078e0a0b */
[----:B------:R-:W-:-:S04]  /*20d0*/  IMAD.HI.U32 R13, R138, R67, RZ ;  /* 0x000000438a0d7227 */ /* 0x000fc800078e00ff */
[C---:B------:R-:W-:Y:S02]  /*20e0*/  IMAD R69, R139.reuse, R36, R69 ;  /* 0x000000248b457224 */ /* 0x040fe400078e0245 */
[----:B------:R-:W-:Y:S01]  /*20f0*/  IMAD.MOV R36, RZ, RZ, -R15 ;  /* 0x000000ffff247224 */ /* 0x000fe200078e0a0f */
[C---:B------:R-:W-:Y:S01]  /*2100*/  LOP3.LUT R15, R0.reuse, 0xda, RZ, 0xfc, !PT ;  /* 0x000000da000f7812 */ /* 0x040fe200078efcff */
[C---:B------:R-:W-:Y:S02]  /*2110*/  IMAD R71, R139.reuse, R34, R71 ;  /* 0x000000228b477224 */ /* 0x040fe400078e0247 */
[C---:B------:R-:W-:Y:S01]  /*2120*/  IMAD R64, R139.reuse, R11, R64 ;  /* 0x0000000b8b407224 */ /* 0x040fe200078e0240 */
[C---:B------:R-:W-:Y:S01]  /*2130*/  LOP3.LUT R11, R0.reuse, 0xe2, RZ, 0xfc, !PT ;  /* 0x000000e2000b7812 */ /* 0x040fe200078efcff */
[----:B------:R-:W-:Y:S01]  /*2140*/  IMAD.MOV R34, RZ, RZ, -R13 ;  /* 0x000000ffff227224 */ /* 0x000fe200078e0a0d */
[----:B------:R-:W-:Y:S01]  /*2150*/  LOP3.LUT R13, R0, 0xea, RZ, 0xfc, !PT ;  /* 0x000000ea000d7812 */ /* 0x000fe200078efcff */
[----:B------:R0:W-:Y:S01]  /*2160*/  STL [R1+0x300], R15 ;  /* 0x0003000f01007387 */ /* 0x0001e20000100800 */
[----:B------:R-:W-:Y:S01]  /*2170*/  IMAD R66, R139, R19, R66 ;  /* 0x000000138b427224 */ /* 0x000fe200078e0242 */
[----:B------:R-:W-:Y:S01]  /*2180*/  IABS R59, R11 ;  /* 0x0000000b003b7213 */ /* 0x000fe20000000000 */
[----:B------:R-:W-:Y:S01]  /*2190*/  IMAD.HI.U32 R17, R138, R63, RZ ;  /* 0x0000003f8a117227 */ /* 0x000fe200078e00ff */
[----:B------:R1:W-:Y:S01]  /*21a0*/  STL [R1+0x2f8], R11 ;  /* 0x0002f80b01007387 */ /* 0x0003e20000100800 */
[----:B------:R-:W-:-:S02]  /*21b0*/  IABS R58, R13 ;  /* 0x0000000d003a7213 */ /* 0x000fc40000000000 */
[----:B------:R-:W-:Y:S01]  /*21c0*/  IMAD.MOV R38, RZ, RZ, -R17 ;  /* 0x000000ffff267224 */ /* 0x000fe200078e0a11 */
[----:B------:R2:W-:Y:S01]  /*21d0*/  STL [R1+0x2f0], R13 ;  /* 0x0002f00d01007387 */ /* 0x0005e20000100800 */
[----:B------:R-:W-:Y:S01]  /*21e0*/  IABS R61, R15 ;  /* 0x0000000f003d7213 */ /* 0x000fe20000000000 */
[----:B------:R-:W-:Y:S02]  /*21f0*/  IMAD R67, R139, R34, R67 ;  /* 0x000000228b437224 */ /* 0x000fe400078e0243 */
[C---:B0-----:R-:W-:Y:S01]  /*2200*/  IMAD.HI.U32 R15, R138.reuse, R59, RZ ;  /* 0x0000003b8a0f7227 */ /* 0x041fe200078e00ff */
[----:B------:R-:W-:Y:S03]  /*2210*/  STL [R1+0x2e8], R220 ;  /* 0x0002e8dc01007387 */ /* 0x000fe60000100800 */
[C---:B-1----:R-:W-:Y:S01]  /*2220*/  IMAD.HI.U32 R11, R138.reuse, R62, RZ ;  /* 0x0000003e8a0b7227 */ /* 0x042fe200078e00ff */
[----:B------:R-:W-:Y:S03]  /*2230*/  STL [R1+0x2e0], R213 ;  /* 0x0002e0d501007387 */ /* 0x000fe60000100800 */
[C---:B--2---:R-:W-:Y:S01]  /*2240*/  IMAD.HI.U32 R13, R138.reuse, R60, RZ ;  /* 0x0000003c8a0d7227 */ /* 0x044fe200078e00ff */
[----:B------:R-:W-:Y:S03]  /*2250*/  STL [R1+0x2c8], R212 ;  /* 0x0002c8d401007387 */ /* 0x000fe60000100800 */
[----:B------:R-:W-:Y:S01]  /*2260*/  IMAD.MOV R19, RZ, RZ, -R13 ;  /* 0x000000ffff137224 */ /* 0x000fe200078e0a0d */
[----:B------:R-:W-:Y:S01]  /*2270*/  STL [R1+0x2bc], R205 ;  /* 0x0002bccd01007387 */ /* 0x000fe20000100800 */
[----:B------:R-:W-:-:S03]  /*2280*/  IMAD.HI.U32 R13, R138, R58, RZ ;  /* 0x0000003a8a0d7227 */ /* 0x000fc600078e00ff */
[----:B------:R-:W-:Y:S01]  /*2290*/  STL [R1+0x2b0], R204 ;  /* 0x0002b0cc01007387 */ /* 0x000fe20000100800 */
[----:B------:R-:W-:Y:S02]  /*22a0*/  IMAD.MOV R13, RZ, RZ, -R13 ;  /* 0x000000ffff0d7224 */ /* 0x000fe400078e0a0d */
[----:B------:R-:W-:Y:S01]  /*22b0*/  IMAD.MOV R17, RZ, RZ, -R11 ;  /* 0x000000ffff117224 */ /* 0x000fe200078e0a0b */
[----:B------:R-:W-:Y:S01]  /*22c0*/  STL [R1+0x29c], R197 ;  /* 0x00029cc501007387 */ /* 0x000fe20000100800 */
[----:B------:R-:W-:Y:S02]  /*22d0*/  IMAD R58, R139, R13, R58 ;  /* 0x0000000d8b3a7224 */ /* 0x000fe400078e023a */
[----:B------:R-:W-:-:S04]  /*22e0*/  IMAD.HI.U32 R13, R138, R54, RZ ;  /* 0x000000368a0d7227 */ /* 0x000fc800078e00ff */
[----:B------:R-:W-:Y:S02]  /*22f0*/  IMAD R62, R139, R17, R62 ;  /* 0x000000118b3e7224 */ /* 0x000fe400078e023e */
[----:B------:R-:W-:Y:S02]  /*2300*/  IMAD.MOV R17, RZ, RZ, -R13 ;  /* 0x000000ffff117224 */ /* 0x000fe400078e0a0d */
[----:B------:R-:W-:-:S04]  /*2310*/  IMAD.HI.U32 R11, R138, R61, RZ ;  /* 0x0000003d8a0b7227 */ /* 0x000fc800078e00ff */
[----:B------:R-:W-:Y:S02]  /*2320*/  IMAD R54, R139, R17, R54 ;  /* 0x000000118b367224 */ /* 0x000fe400078e0236 */
[----:B------:R-:W-:Y:S02]  /*2330*/  IMAD R17, R9, 0x40, R235 ;  /* 0x0000004009117824 */ /* 0x000fe400078e02eb */
[----:B------:R-:W-:Y:S02]  /*2340*/  IMAD.MOV R34, RZ, RZ, -R11 ;  /* 0x000000ffff227224 */ /* 0x000fe400078e0a0b */
[----:B------:R-:W-:Y:S01]  /*2350*/  IMAD.HI.U32 R11, R138, R56, RZ ;  /* 0x000000388a0b7227 */ /* 0x000fe200078e00ff */
[----:B------:R-:W-:Y:S01]  /*2360*/  IABS R44, R17 ;  /* 0x00000011002c7213 */ /* 0x000fe20000000000 */
[----:B------:R0:W-:Y:S01]  /*2370*/  STL [R1+0x2a4], R17 ;  /* 0x0002a41101007387 */ /* 0x0001e20000100800 */
[----:B------:R-:W-:Y:S01]  /*2380*/  ISETP.GE.AND P3, PT, R17, RZ, PT ;  /* 0x000000ff1100720c */ /* 0x000fe20003f66270 */
[----:B------:R-:W-:-:S02]  /*2390*/  IMAD R65, R139, R36, R65 ;  /* 0x000000248b417224 */ /* 0x000fc400078e0241 */
[----:B------:R-:W-:Y:S01]  /*23a0*/  IMAD.MOV R36, RZ, RZ, -R15 ;  /* 0x000000ffff247224 */ /* 0x000fe200078e0a0f */
[----:B------:R1:W-:Y:S01]  /*23b0*/  STL [R1+0x290], R196 ;  /* 0x000290c401007387 */ /* 0x0003e20000100800 */
[----:B------:R-:W-:Y:S02]  /*23c0*/  IMAD.MOV R15, RZ, RZ, -R11 ;  /* 0x000000ffff0f7224 */ /* 0x000fe400078e0a0b */
[----:B------:R-:W-:Y:S01]  /*23d0*/  IMAD.HI.U32 R11, R138, R55, RZ ;  /* 0x000000378a0b7227 */ /* 0x000fe200078e00ff */
[----:B------:R1:W-:Y:S03]  /*23e0*/  STL [R1+0x280], R189 ;  /* 0x000280bd01007387 */ /* 0x0003e60000100800 */
[----:B------:R-:W-:Y:S01]  /*23f0*/  IMAD.HI.U32 R7, R7, R44, RZ ;  /* 0x0000002c07077227 */ /* 0x000fe200078e00ff */
[----:B------:R1:W-:Y:S03]  /*2400*/  STL [R1+0x278], R188 ;  /* 0x000278bc01007387 */ /* 0x0003e60000100800 */
[----:B------:R-:W-:Y:S01]  /*2410*/  IMAD R61, R139, R34, R61 ;  /* 0x000000228b3d7224 */ /* 0x000fe200078e023d */
[----:B------:R1:W-:Y:S01]  /*2420*/  STL [R1+0x270], R181 ;  /* 0x000270b501007387 */ /* 0x0003e20000100800 */
[----:B------:R-:W-:-:S02]  /*2430*/  IMAD.MOV R34, RZ, RZ, -R11 ;  /* 0x000000ffff227224 */ /* 0x000fc400078e0a0b */
[----:B------:R-:W-:Y:S01]  /*2440*/  IMAD.MOV R11, RZ, RZ, -R7 ;  /* 0x000000ffff0b7224 */ /* 0x000fe200078e0a07 */
[----:B------:R1:W-:Y:S01]  /*2450*/  STL [R1+0x374], R180 ;  /* 0x000374b401007387 */ /* 0x0003e20000100800 */
[----:B------:R-:W-:Y:S01]  /*2460*/  @!P4 IMAD.IADD R32, R32, 0x1, -R139 ;  /* 0x000000012020c824 */ /* 0x000fe200078e0a8b */
[----:B------:R-:W-:Y:S01]  /*2470*/  ISETP.GT.U32.AND P4, PT, R139, R124, PT ;  /* 0x0000007c8b00720c */ /* 0x000fe20003f84070 */
[----:B------:R-:W-:Y:S01]  /*2480*/  IMAD R44, R5, R11, R44 ;  /* 0x0000000b052c7224 */ /* 0x000fe200078e022c */
[----:B------:R1:W-:Y:S01]  /*2490*/  STL [R1+0x368], R156 ;  /* 0x0003689c01007387 */ /* 0x0003e20000100800 */
[----:B------:R-:W-:-:S03]  /*24a0*/  IMAD.HI.U32 R13, R138, R43, RZ ;  /* 0x0000002b8a0d7227 */ /* 0x000fc600078e00ff */
[----:B------:R-:W-:Y:S01]  /*24b0*/  ISETP.GT.U32.AND P0, PT, R5, R44, PT ;  /* 0x0000002c0500720c */ /* 0x000fe20003f04070 */
[----:B------:R-:W-:Y:S01]  /*24c0*/  @!P5 IMAD.IADD R122, R122, 0x1, -R139 ;  /* 0x000000017a7ad824 */ /* 0x000fe200078e0a8b */
[C---:B------:R-:W-:Y:S01]  /*24d0*/  ISETP.GT.U32.AND P5, PT, R139.reuse, R128, PT ;  /* 0x000000808b00720c */ /* 0x040fe20003fa4070 */
[C---:B------:R-:W-:Y:S01]  /*24e0*/  IMAD R63, R139.reuse, R38, R63 ;  /* 0x000000268b3f7224 */ /* 0x040fe200078e023f */
[----:B------:R-:W-:Y:S01]  /*24f0*/  IABS R38, R188 ;  /* 0x000000bc00267213 */ /* 0x000fe20000000000 */
[----:B------:R-:W-:Y:S01]  /*2500*/  IMAD R59, R139, R36, R59 ;  /* 0x000000248b3b7224 */ /* 0x000fe200078e023b */
[----:B------:R1:W-:Y:S01]  /*2510*/  STL [R1+0x358], R131 ;  /* 0x0003588301007387 */ /* 0x0003e20000100800 */
[----:B------:R-:W-:Y:S01]  /*2520*/  IMAD.MOV R36, RZ, RZ, -R13 ;  /* 0x000000ffff247224 */ /* 0x000fe200078e0a0d */
[----:B------:R-:W-:Y:S01]  /*2530*/  IABS R13, R131 ;  /* 0x00000083000d7213 */ /* 0x000fe20000000000 */
[----:B------:R-:W-:Y:S01]  /*2540*/  IMAD.HI.U32 R9, R138, R41, RZ ;  /* 0x000000298a097227 */ /* 0x000fe200078e00ff */
[----:B------:R1:W-:Y:S03]  /*2550*/  STL [R1+0x34c], R107 ;  /* 0x00034c6b01007387 */ /* 0x0003e60000100800 */
[----:B------:R-:W-:-:S02]  /*2560*/  @!P0 IMAD.IADD R44, R44, 0x1, -R5 ;  /* 0x000000012c2c8824 */ /* 0x000fc400078e0a05 */
[----:B------:R-:W-:-:S03]  /*2570*/  IMAD.HI.U32 R7, R138, R40, RZ ;  /* 0x000000288a077227 */ /* 0x000fc600078e00ff */
[----:B------:R-:W-:Y:S01]  /*2580*/  ISETP.GT.U32.AND P0, PT, R5, R44, PT ;  /* 0x0000002c0500720c */ /* 0x000fe20003f04070 */
[----:B------:R-:W-:Y:S01]  /*2590*/  @!P6 IMAD.IADD R130, R130, 0x1, -R139 ;  /* 0x000000018282e824 */ /* 0x000fe200078e0a8b */
[C---:B------:R-:W-:Y:S01]  /*25a0*/  ISETP.GT.U32.AND P6, PT, R139.reuse, R122, PT ;  /* 0x0000007a8b00720c */ /* 0x040fe20003fc4070 */
[C---:B------:R-:W-:Y:S02]  /*25b0*/  IMAD R55, R139.reuse, R34, R55 ;  /* 0x000000228b377224 */ /* 0x040fe400078e0237 */
[----:B------:R-:W-:Y:S01]  /*25c0*/  IMAD R43, R139, R36, R43 ;  /* 0x000000248b2b7224 */ /* 0x000fe200078e022b */
[----:B------:R-:W-:Y:S01]  /*25d0*/  IABS R36, R181 ;  /* 0x000000b500247213 */ /* 0x000fe20000000000 */
[----:B------:R-:W-:Y:S02]  /*25e0*/  IMAD.MOV R34, RZ, RZ, -R9 ;  /* 0x000000ffff227224 */ /* 0x000fe400078e0a09 */
[----:B------:R-:W-:-:S04]  /*25f0*/  IMAD.HI.U32 R9, R138, R39, RZ ;  /* 0x000000278a097227 */ /* 0x000fc800078e00ff */
[----:B------:R-:W-:Y:S01]  /*2600*/  @!P0 IMAD.IADD R44, R44, 0x1, -R5 ;  /* 0x000000012c2c8824 */ /* 0x000fe200078e0a05 */
[----:B------:R-:W-:Y:S01]  /*2610*/  ISETP.GT.U32.AND P0, PT, R139, R32, PT ;  /* 0x000000208b00720c */ /* 0x000fe20003f04070 */
[----:B------:R-:W-:-:S04]  /*2620*/  IMAD.HI.U32 R11, R138, R38, RZ ;  /* 0x000000268a0b7227 */ /* 0x000fc800078e00ff */
[----:B------:R-:W-:Y:S01]  /*2630*/  @!P3 IMAD.MOV R44, RZ, RZ, -R44 ;  /* 0x000000ffff2cb224 */ /* 0x000fe200078e0a2c */
[----:B------:R-:W-:Y:S01]  /*2640*/  @!P2 LOP3.LUT R44, RZ, R2, RZ, 0x33, !PT ;  /* 0x00000002ff2ca212 */ /* 0x000fe200078e33ff */
[----:B------:R-:W-:Y:S01]  /*2650*/  IMAD.MOV R7, RZ, RZ, -R7 ;  /* 0x000000ffff077224 */ /* 0x000fe200078e0a07 */
[C---:B------:R-:W-:Y:S01]  /*2660*/  ISETP.GT.U32.AND P2, PT, R139.reuse, R116, PT ;  /* 0x000000748b00720c */ /* 0x040fe20003f44070 */
[C---:B------:R-:W-:Y:S01]  /*2670*/  IMAD R41, R139.reuse, R34, R41 ;  /* 0x000000228b297224 */ /* 0x040fe200078e0229 */
[----:B------:R-:W-:Y:S01]  /*2680*/  IADD3 R127, P3, PT, R126, UR18, RZ ;  /* 0x000000127e7f7c10 */ /* 0x000fe2000ff7e0ff */
[----:B------:R-:W-:Y:S02]  /*2690*/  IMAD.MOV R34, RZ, RZ, -R9 ;  /* 0x000000ffff227224 */ /* 0x000fe400078e0a09 */
[----:B------:R-:W-:Y:S01]  /*26a0*/  @!P0 IMAD.IADD R32, R32, 0x1, -R139 ;  /* 0x0000000120208824 */ /* 0x000fe200078e0a8b */
[----:B------:R-:W-:Y:S01]  /*26b0*/  LEA.HI.X.SX32 R126, R126, UR19, 0x1, P3 ;  /* 0x000000137e7e7c11 */ /* 0x000fe200098f0eff */
[----:B------:R-:W-:Y:S01]  /*26c0*/  IMAD.MOV R11, RZ, RZ, -R11 ;  /* 0x000000ffff0b7224 */ /* 0x000fe200078e0a0b */
[C---:B------:R-:W-:Y:S01]  /*26d0*/  ISETP.GT.U32.AND P3, PT, R139.reuse, R120, PT ;  /* 0x000000788b00720c */ /* 0x040fe20003f64070 */
[C---:B------:R-:W-:Y:S01]  /*26e0*/  IMAD R40, R139.reuse, R7, R40 ;  /* 0x000000078b287224 */ /* 0x040fe200078e0228 */
[----:B------:R-:W-:Y:S01]  /*26f0*/  ISETP.GT.U32.AND P0, PT, R139, R112, PT ;  /* 0x000000708b00720c */ /* 0x000fe20003f04070 */
[----:B------:R-:W-:-:S04]  /*2700*/  IMAD.HI.U32 R7, R138, R36, RZ ;  /* 0x000000248a077227 */ /* 0x000fc800078e00ff */
[----:B------:R-:W-:Y:S01]  /*2710*/  @!P2 IMAD.IADD R116, R116, 0x1, -R139 ;  /* 0x000000017474a824 */ /* 0x000fe200078e0a8b */
[----:B------:R-:W-:Y:S01]  /*2720*/  ISETP.GE.AND P2, PT, R105, RZ, PT ;  /* 0x000000ff6900720c */ /* 0x000fe20003f46270 */
[----:B------:R-:W-:Y:S01]  /*2730*/  IMAD.HI.U32 R9, R138, R35, RZ ;  /* 0x000000238a097227 */ /* 0x000fe200078e00ff */
[----:B------:R-:W-:-:S03]  /*2740*/  LOP3.LUT R105, R0, 0x64, RZ, 0xfc, !PT ;  /* 0x0000006400697812 */ /* 0x000fc600078efcff */
[----:B------:R-:W-:Y:S01]  /*2750*/  @!P4 IMAD.IADD R124, R124, 0x1, -R139 ;  /* 0x000000017c7cc824 */ /* 0x000fe200078e0a8b */
[C---:B------:R-:W-:Y:S01]  /*2760*/  ISETP.GT.U32.AND P4, PT, R139.reuse, R130, PT ;  /* 0x000000828b00720c */ /* 0x040fe20003f84070 */
[C---:B------:R-:W-:Y:S01]  /*2770*/  IMAD R39, R139.reuse, R34, R39 ;  /* 0x000000228b277224 */ /* 0x040fe200078e0227 */
[----:B------:R1:W-:Y:S01]  /*2780*/  STL [R1+0x3b8], R105 ;  /* 0x0003b86901007387 */ /* 0x0003e20000100800 */
[----:B------:R-:W-:Y:S02]  /*2790*/  IMAD R38, R139, R11, R38 ;  /* 0x0000000b8b267224 */ /* 0x000fe400078e0226 */
[----:B------:R-:W-:Y:S02]  /*27a0*/  IMAD.MOV R11, RZ, RZ, -R7 ;  /* 0x000000ffff0b7224 */ /* 0x000fe400078e0a07 */
[----:B------:R-:W-:Y:S02]  /*27b0*/  IMAD.MOV R34, RZ, RZ, -R9 ;  /* 0x000000ffff227224 */ /* 0x000fe400078e0a09 */
[----:B------:R-:W-:-:S04]  /*27c0*/  IMAD.HI.U32 R7, R138, R37, RZ ;  /* 0x000000258a077227 */ /* 0x000fc800078e00ff */
[--C-:B------:R-:W-:Y:S01]  /*27d0*/  @!P3 IMAD.IADD R120, R120, 0x1, -R139.reuse ;  /* 0x000000017878b824 */ /* 0x100fe200078e0a8b */
[----:B------:R-:W-:Y:S01]  /*27e0*/  ISETP.GE.AND P3, PT, R0, RZ, PT ;  /* 0x000000ff0000720c */ /* 0x000fe20003f66270 */
[--C-:B------:R-:W-:Y:S01]  /*27f0*/  @!P0 IMAD.IADD R112, R112, 0x1, -R139.reuse ;  /* 0x0000000170708824 */ /* 0x100fe200078e0a8b */
[----:B------:R-:W-:Y:S01]  /*2800*/  ISETP.GE.AND P0, PT, R33, RZ, PT ;  /* 0x000000ff2100720c */ /* 0x000fe20003f06270 */
[----:B------:R-:W-:Y:S01]  /*2810*/  @!P6 IMAD.IADD R122, R122, 0x1, -R139 ;  /* 0x000000017a7ae824 */ /* 0x000fe200078e0a8b */
[----:B------:R-:W-:Y:S01]  /*2820*/  IABS R33, R105 ;  /* 0x0000006900217213 */ /* 0x000fe20000000000 */
[----:B------:R-:W-:Y:S02]  /*2830*/  IMAD.MOV.U32 R9, RZ, RZ, R13 ;  /* 0x000000ffff097224 */ /* 0x000fe400078e000d */
[C---:B------:R-:W-:Y:S02]  /*2840*/  IMAD R35, R139.reuse, R34, R35 ;  /* 0x000000228b237224 */ /* 0x040fe400078e0223 */
[----:B------:R-:W-:Y:S01]  /*2850*/  IMAD.MOV R34, RZ, RZ, -R7 ;  /* 0x000000ffff227224 */ /* 0x000fe200078e0a07 */
[----:B------:R-:W-:Y:S01]  /*2860*/  IABS R7, R107 ;  /* 0x0000006b00077213 */ /* 0x000fe20000000000 */
[----:B------:R-:W-:Y:S01]  /*2870*/  @!P2 IMAD.MOV R122, RZ, RZ, -R122 ;  /* 0x000000ffff7aa224 */ /* 0x000fe200078e0a7a */
[----:B------:R-:W-:Y:S01]  /*2880*/  ISETP.GT.U32.AND P2, PT, R139, R112, PT ;  /* 0x000000708b00720c */ /* 0x000fe20003f44070 */
[----:B------:R-:W-:-:S04]  /*2890*/  IMAD.HI.U32 R5, R138, R9, RZ ;  /* 0x000000098a057227 */ /* 0x000fc800078e00ff */
[C---:B------:R-:W-:Y:S02]  /*28a0*/  IMAD R37, R139.reuse, R34, R37 ;  /* 0x000000228b257224 */ /* 0x040fe400078e0225 */
[----:B------:R-:W-:Y:S02]  /*28b0*/  IMAD.MOV R34, RZ, RZ, -R5 ;  /* 0x000000ffff227224 */ /* 0x000fe400078e0a05 */
[--C-:B------:R-:W-:Y:S01]  /*28c0*/  @!P5 IMAD.IADD R128, R128, 0x1, -R139.reuse ;  /* 0x000000018080d824 */ /* 0x100fe200078e0a8b */
[C---:B------:R-:W-:Y:S01]  /*28d0*/  ISETP.GT.U32.AND P5, PT, R139.reuse, R124, PT ;  /* 0x0000007c8b00720c */ /* 0x040fe20003fa4070 */
[----:B------:R-:W-:Y:S02]  /*28e0*/  IMAD.MOV.U32 R5, RZ, RZ, R32 ;  /* 0x000000ffff057224 */ /* 0x000fe400078e0020 */
[----:B------:R-:W-:Y:S01]  /*28f0*/  @!P4 IMAD.IADD R130, R130, 0x1, -R139 ;  /* 0x000000018282c824 */ /* 0x000fe200078e0a8b */
[C---:B------:R-:W-:Y:S01]  /*2900*/  ISETP.GT.U32.AND P4, PT, R139.reuse, R120, PT ;  /* 0x000000788b00720c */ /* 0x040fe20003f84070 */
[----:B------:R-:W-:Y:S01]  /*2910*/  @!P3 IMAD.MOV R5, RZ, RZ, -R5 ;  /* 0x000000ffff05b224 */ /* 0x000fe200078e0a05 */
[C---:B------:R-:W-:Y:S01]  /*2920*/  ISETP.GT.U32.AND P3, PT, R139.reuse, R116, PT ;  /* 0x000000748b00720c */ /* 0x040fe20003f64070 */
[----:B------:R-:W-:Y:S01]  /*2930*/  @!P0 IMAD.MOV R130, RZ, RZ, -R130 ;  /* 0x000000ffff828224 */ /* 0x000fe200078e0a82 */
[C---:B------:R-:W-:Y:S01]  /*2940*/  ISETP.GT.U32.AND P6, PT, R139.reuse, R128, PT ;  /* 0x000000808b00720c */ /* 0x040fe20003fc4070 */
[--C-:B------:R-:W-:Y:S01]  /*2950*/  @!P2 IMAD.IADD R112, R112, 0x1, -R139.reuse ;  /* 0x000000017070a824 */ /* 0x100fe200078e0a8b */
[C---:B------:R-:W-:Y:S01]  /*2960*/  ISETP.GT.U32.AND P0, PT, R139.reuse, R114, PT ;  /* 0x000000728b00720c */ /* 0x040fe20003f04070 */
[----:B------:R-:W-:Y:S01]  /*2970*/  IMAD R56, R139, R15, R56 ;  /* 0x0000000f8b387224 */ /* 0x000fe200078e0238 */
[----:B------:R-:W-:Y:S01]  /*2980*/  ISETP.GE.AND P2, PT, R137, RZ, PT ;  /* 0x000000ff8900720c */ /* 0x000fe20003f46270 */
[----:B------:R-:W-:Y:S01]  /*2990*/  @!P5 IMAD.IADD R124, R124, 0x1, -R139 ;  /* 0x000000017c7cd824 */ /* 0x000fe200078e0a8b */
[----:B------:R-:W-:Y:S01]  /*29a0*/  ISETP.GT.U32.AND P5, PT, R139, R110, PT ;  /* 0x0000006e8b00720c */ /* 0x000fe20003fa4070 */
[----:B------:R-:W-:-:S04]  /*29b0*/  IMAD.HI.U32 R15, R138, R42, RZ ;  /* 0x0000002a8a0f7227 */ /* 0x000fc800078e00ff */
[--C-:B------:R-:W-:Y:S01]  /*29c0*/  @!P4 IMAD.IADD R120, R120, 0x1, -R139.reuse ;  /* 0x000000017878c824 */ /* 0x100fe200078e0a8b */
[C---:B------:R-:W-:Y:S01]  /*29d0*/  ISETP.GT.U32.AND P4, PT, R139.reuse, R108, PT ;  /* 0x0000006c8b00720c */ /* 0x040fe20003f84070 */
[--C-:B------:R-:W-:Y:S01]  /*29e0*/  @!P3 IMAD.IADD R116, R116, 0x1, -R139.reuse ;  /* 0x000000017474b824 */ /* 0x100fe200078e0a8b */
[C---:B------:R-:W-:Y:S01]  /*29f0*/  ISETP.GT.U32.AND P3, PT, R139.reuse, R104, PT ;  /* 0x000000688b00720c */ /* 0x040fe20003f64070 */
[--C-:B------:R-:W-:Y:S01]  /*2a00*/  @!P6 IMAD.IADD R128, R128, 0x1, -R139.reuse ;  /* 0x000000018080e824 */ /* 0x100fe200078e0a8b */
[C---:B------:R-:W-:Y:S01]  /*2a10*/  ISETP.GT.U32.AND P6, PT, R139.reuse, R118, PT ;  /* 0x000000768b00720c */ /* 0x040fe20003fc4070 */
[--C-:B------:R-:W-:Y:S01]  /*2a20*/  @!P0 IMAD.IADD R114, R114, 0x1, -R139.reuse ;  /* 0x0000000172728824 */ /* 0x100fe200078e0a8b */
[----:B------:R-:W-:Y:S01]  /*2a30*/  ISETP.GE.AND P0, PT, R136, RZ, PT ;  /* 0x000000ff8800720c */ /* 0x000fe20003f06270 */
[----:B------:R-:W-:Y:S02]  /*2a40*/  @!P2 IMAD.MOV R124, RZ, RZ, -R124 ;  /* 0x000000ffff7ca224 */ /* 0x000fe400078e0a7c */
[----:B------:R-:W-:Y:S01]  /*2a50*/  @!P5 IMAD.IADD R110, R110, 0x1, -R139 ;  /* 0x000000016e6ed824 */ /* 0x000fe200078e0a8b */
[----:B------:R-:W-:Y:S01]  /*2a60*/  ISETP.GT.U32.AND P2, PT, R139, R114, PT ;  /* 0x000000728b00720c */ /* 0x000fe20003f44070 */
[----:B------:R-:W-:Y:S01]  /*2a70*/  IMAD.MOV R15, RZ, RZ, -R15 ;  /* 0x000000ffff0f7224 */ /* 0x000fe200078e0a0f */
[----:B------:R-:W-:Y:S01]  /*2a80*/  ISETP.GE.AND P5, PT, R135, RZ, PT ;  /* 0x000000ff8700720c */ /* 0x000fe20003fa6270 */
[--C-:B------:R-:W-:Y:S01]  /*2a90*/  @!P4 IMAD.IADD R108, R108, 0x1, -R139.reuse ;  /* 0x000000016c6cc824 */ /* 0x100fe200078e0a8b */
[----:B------:R-:W-:Y:S01]  /*2aa0*/  ISETP.GE.AND P4, PT, R103, RZ, PT ;  /* 0x000000ff6700720c */ /* 0x000fe20003f86270 */
[--C-:B------:R-:W-:Y:S01]  /*2ab0*/  @!P3 IMAD.IADD R104, R104, 0x1, -R139.reuse ;  /* 0x000000016868b824 */ /* 0x100fe200078e0a8b */
[----:B------:R-:W-:Y:S01]  /*2ac0*/  ISETP.GE.AND P3, PT, R51, RZ, PT ;  /* 0x000000ff3300720c */ /* 0x000fe20003f66270 */
[--C-:B------:R-:W-:Y:S01]  /*2ad0*/  @!P6 IMAD.IADD R118, R118, 0x1, -R139.reuse ;  /* 0x000000017676e824 */ /* 0x100fe200078e0a8b */
[C---:B------:R-:W-:Y:S01]  /*2ae0*/  ISETP.GT.U32.AND P6, PT, R139.reuse, R108, PT ;  /* 0x0000006c8b00720c */ /* 0x040fe20003fc4070 */
[----:B------:R-:W-:Y:S01]  /*2af0*/  @!P0 IMAD.MOV R120, RZ, RZ, -R120 ;  /* 0x000000ffff788224 */ /* 0x000fe200078e0a78 */
[C---:B------:R-:W-:Y:S01]  /*2b00*/  ISETP.GT.U32.AND P0, PT, R139.reuse, R110, PT ;  /* 0x0000006e8b00720c */ /* 0x040fe20003f04070 */
[C---:B------:R-:W-:Y:S01]  /*2b10*/  IMAD R42, R139.reuse, R15, R42 ;  /* 0x0000000f8b2a7224 */ /* 0x040fe200078e022a */
[----:B------:R-:W-:Y:S01]  /*2b20*/  LOP3.LUT R103, R0, 0x6c, RZ, 0xfc, !PT ;  /* 0x0000006c00677812 */ /* 0x000fe200078efcff */
[--C-:B------:R-:W-:Y:S01]  /*2b30*/  @!P2 IMAD.IADD R114, R114, 0x1, -R139.reuse ;  /* 0x000000017272a824 */ /* 0x100fe200078e0a8b */
[C---:B------:R-:W-:Y:S01]  /*2b40*/  ISETP.GT.U32.AND P2, PT, R139.reuse, R100, PT ;  /* 0x000000648b00720c */ /* 0x040fe20003f44070 */
[----:B------:R-:W-:Y:S01]  /*2b50*/  @!P5 IMAD.MOV R116, RZ, RZ, -R116 ;  /* 0x000000ffff74d224 */ /* 0x000fe200078e0a74 */
[C---:B------:R-:W-:Y:S01]  /*2b60*/  ISETP.GT.U32.AND P5, PT, R139.reuse, R118, PT ;  /* 0x000000768b00720c */ /* 0x040fe20003fa4070 */
[----:B------:R-:W-:Y:S01]  /*2b70*/  @!P4 IMAD.MOV R112, RZ, RZ, -R112 ;  /* 0x000000ffff70c224 */ /* 0x000fe200078e0a70 */
[C---:B------:R-:W-:Y:S01]  /*2b80*/  ISETP.GT.U32.AND P4, PT, R139.reuse, R104, PT ;  /* 0x000000688b00720c */ /* 0x040fe20003f84070 */
[----:B------:R-:W-:Y:S01]  /*2b90*/  @!P3 IMAD.MOV R128, RZ, RZ, -R128 ;  /* 0x000000ffff80b224 */ /* 0x000fe200078e0a80 */
[C---:B------:R-:W-:Y:S01]  /*2ba0*/  ISETP.GT.U32.AND P3, PT, R139.reuse, R102, PT ;  /* 0x000000668b00720c */ /* 0x040fe20003f64070 */
[--C-:B------:R-:W-:Y:S01]  /*2bb0*/  @!P6 IMAD.IADD R108, R108, 0x1, -R139.reuse ;  /* 0x000000016c6ce824 */ /* 0x100fe200078e0a8b */
[C---:B------:R-:W-:Y:S01]  /*2bc0*/  ISETP.GT.U32.AND P6, PT, R139.reuse, R92, PT ;  /* 0x0000005c8b00720c */ /* 0x040fe20003fc4070 */
[--C-:B------:R-:W-:Y:S01]  /*2bd0*/  @!P0 IMAD.IADD R110, R110, 0x1, -R139.reuse ;  /* 0x000000016e6e8824 */ /* 0x100fe200078e0a8b */
[----:B------:R-:W-:Y:S01]  /*2be0*/  ISETP.GT.U32.AND P0, PT, R139, R96, PT ;  /* 0x000000608b00720c */ /* 0x000fe20003f04070 */
[----:B------:R-:W-:Y:S01]  /*2bf0*/  IMAD.HI.U32 R2, R138, R7, RZ ;  /* 0x000000078a027227 */ /* 0x000fe200078e00ff */
[----:B------:R-:W-:Y:S01]  /*2c00*/  IABS R51, R103 ;  /* 0x0000006700337213 */ /* 0x000fe20000000000 */
[----:B------:R1:W-:Y:S02]  /*2c10*/  STL [R1+0x3b4], R103 ;  /* 0x0003b46701007387 */ /* 0x0003e40000100800 */
[--C-:B------:R-:W-:Y:S01]  /*2c20*/  @!P2 IMAD.IADD R100, R100, 0x1, -R139.reuse ;  /* 0x000000016464a824 */ /* 0x100fe200078e0a8b */
[----:B------:R-:W-:Y:S01]  /*2c30*/  ISETP.GE.AND P2, PT, R129, RZ, PT ;  /* 0x000000ff8100720c */ /* 0x000fe20003f46270 */
[--C-:B------:R-:W-:Y:S01]  /*2c40*/  @!P4 IMAD.IADD R104, R104, 0x1, -R139.reuse ;  /* 0x000000016868c824 */ /* 0x100fe200078e0a8b */
[----:B------:R-:W-:Y:S01]  /*2c50*/  ISETP.GE.AND P4, PT, R134, RZ, PT ;  /* 0x000000ff8600720c */ /* 0x000fe20003f86270 */
[--C-:B------:R-:W-:Y:S01]  /*2c60*/  @!P5 IMAD.IADD R118, R118, 0x1, -R139.reuse ;  /* 0x000000017676d824 */ /* 0x100fe200078e0a8b */
[----:B------:R-:W-:Y:S01]  /*2c70*/  ISETP.GT.U32.AND P5, PT, R139, R106, PT ;  /* 0x0000006a8b00720c */ /* 0x000fe20003fa4070 */
[--C-:B------:R-:W-:Y:S01]  /*2c80*/  @!P3 IMAD.IADD R102, R102, 0x1, -R139.reuse ;  /* 0x000000016666b824 */ /* 0x100fe200078e0a8b */
[----:B------:R-:W-:Y:S01]  /*2c90*/  ISETP.GE.AND P3, PT, R132, RZ, PT ;  /* 0x000000ff8400720c */ /* 0x000fe20003f66270 */
[--C-:B------:R-:W-:Y:S01]  /*2ca0*/  @!P0 IMAD.IADD R96, R96, 0x1, -R139.reuse ;  /* 0x0000000160608824 */ /* 0x100fe200078e0a8b */
[----:B------:R-:W-:Y:S01]  /*2cb0*/  ISETP.GE.AND P0, PT, R101, RZ, PT ;  /* 0x000000ff6500720c */ /* 0x000fe20003f06270 */
[--C-:B------:R-:W-:Y:S01]  /*2cc0*/  @!P6 IMAD.IADD R92, R92, 0x1, -R139.reuse ;  /* 0x000000015c5ce824 */ /* 0x100fe200078e0a8b */
[----:B------:R-:W-:Y:S01]  /*2cd0*/  ISETP.GE.AND P6, PT, R99, RZ, PT ;  /* 0x000000ff6300720c */ /* 0x000fe20003fc6270 */
[----:B------:R-:W-:Y:S01]  /*2ce0*/  IMAD.MOV R2, RZ, RZ, -R2 ;  /* 0x000000ffff027224 */ /* 0x000fe200078e0a02 */
[----:B------:R-:W-:Y:S01]  /*2cf0*/  LOP3.LUT R101, R0, 0x74, RZ, 0xfc, !PT ;  /* 0x0000007400657812 */ /* 0x000fe200078efcff */
[----:B------:R-:W-:Y:S01]  /*2d00*/  @!P2 IMAD.MOV R108, RZ, RZ, -R108 ;  /* 0x000000ffff6ca224 */ /* 0x000fe200078e0a6c */
[C---:B------:R-:W-:Y:S01]  /*2d10*/  ISETP.GT.U32.AND P2, PT, R139.reuse, R96, PT ;  /* 0x000000608b00720c */ /* 0x040fe20003f44070 */
[----:B------:R-:W-:Y:S01]  /*2d20*/  @!P4 IMAD.MOV R114, RZ, RZ, -R114 ;  /* 0x000000ffff72c224 */ /* 0x000fe200078e0a72 */
[C---:B------:R-:W-:Y:S01]  /*2d30*/  ISETP.GT.U32.AND P4, PT, R139.reuse, R100, PT ;  /* 0x000000648b00720c */ /* 0x040fe20003f84070 */
[----:B------:R-:W-:Y:S01]  /*2d40*/  @!P5 IMAD.IADD R106, R106, 0x1, -R139 ;  /* 0x000000016a6ad824 */ /* 0x000fe200078e0a8b */
[C---:B------:R-:W-:Y:S01]  /*2d50*/  ISETP.GT.U32.AND P5, PT, R139.reuse, R102, PT ;  /* 0x000000668b00720c */ /* 0x040fe20003fa4070 */
[----:B------:R-:W-:Y:S01]  /*2d60*/  @!P3 IMAD.MOV R110, RZ, RZ, -R110 ;  /* 0x000000ffff6eb224 */ /* 0x000fe200078e0a6e */
[C---:B------:R-:W-:Y:S01]  /*2d70*/  ISETP.GT.U32.AND P3, PT, R139.reuse, R92, PT ;  /* 0x0000005c8b00720c */ /* 0x040fe20003f64070 */
[----:B------:R-:W-:Y:S01]  /*2d80*/  @!P0 IMAD.MOV R104, RZ, RZ, -R104 ;  /* 0x000000ffff688224 */ /* 0x000fe200078e0a68 */
[C---:B------:R-:W-:Y:S01]  /*2d90*/  ISETP.GT.U32.AND P0, PT, R139.reuse, R106, PT ;  /* 0x0000006a8b00720c */ /* 0x040fe20003f04070 */
[----:B------:R-:W-:Y:S01]  /*2da0*/  @!P6 IMAD.MOV R118, RZ, RZ, -R118 ;  /* 0x000000ffff76e224 */ /* 0x000fe200078e0a76 */
[C---:B------:R-:W-:Y:S01]  /*2db0*/  ISETP.GT.U32.AND P6, PT, R139.reuse, R94, PT ;  /* 0x0000005e8b00720c */ /* 0x040fe20003fc4070 */
[----:B------:R-:W-:Y:S01]  /*2dc0*/  IMAD R32, R139, R2, R7 ;  /* 0x000000028b207224 */ /* 0x000fe200078e0207 */
[----:B------:R-:W-:Y:S01]  /*2dd0*/  LOP3.LUT R99, R0, 0x7c, RZ, 0xfc, !PT ;  /* 0x0000007c00637812 */ /* 0x000fe200078efcff */
[--C-:B------:R-:W-:Y:S01]  /*2de0*/  @!P2 IMAD.IADD R96, R96, 0x1, -R139.reuse ;  /* 0x000000016060a824 */ /* 0x100fe200078e0a8b */
[----:B------:R-:W-:Y:S01]  /*2df0*/  ISETP.GE.AND P2, PT, R53, RZ, PT ;  /* 0x000000ff3500720c */ /* 0x000fe20003f46270 */
[--C-:B------:R-:W-:Y:S01]  /*2e00*/  @!P4 IMAD.IADD R100, R100, 0x1, -R139.reuse ;  /* 0x000000016464c824 */ /* 0x100fe200078e0a8b */
[C---:B------:R-:W-:Y:S01]  /*2e10*/  ISETP.GT.U32.AND P4, PT, R139.reuse, R88, PT ;  /* 0x000000588b00720c */ /* 0x040fe20003f84070 */
[--C-:B------:R-:W-:Y:S01]  /*2e20*/  @!P5 IMAD.IADD R102, R102, 0x1, -R139.reuse ;  /* 0x000000016666d824 */ /* 0x100fe200078e0a8b */
[C---:B------:R-:W-:Y:S01]  /*2e30*/  ISETP.GT.U32.AND P5, PT, R139.reuse, R90, PT ;  /* 0x0000005a8b00720c */ /* 0x040fe20003fa4070 */
[--C-:B------:R-:W-:Y:S01]  /*2e40*/  @!P3 IMAD.IADD R92, R92, 0x1, -R139.reuse ;  /* 0x000000015c5cb824 */ /* 0x100fe200078e0a8b */
[----:B------:R-:W-:Y:S01]  /*2e50*/  ISETP.GT.U32.AND P3, PT, R139, R86, PT ;  /* 0x000000568b00720c */ /* 0x000fe20003f64070 */
[--C-:B------:R-:W-:Y:S01]  /*2e60*/  @!P0 IMAD.IADD R106, R106, 0x1, -R139.reuse ;  /* 0x000000016a6a8824 */ /* 0x100fe200078e0a8b */
[----:B------:R-:W-:Y:S01]  /*2e70*/  ISETP.GE.AND P0, PT, R125, RZ, PT ;  /* 0x000000ff7d00720c */ /* 0x000fe20003f06270 */
[--C-:B------:R-:W-:Y:S01]  /*2e80*/  @!P6 IMAD.IADD R94, R94, 0x1, -R139.reuse ;  /* 0x000000015e5ee824 */ /* 0x100fe200078e0a8b */
[C---:B------:R-:W-:Y:S01]  /*2e90*/  ISETP.GT.U32.AND P6, PT, R139.reuse, R98, PT ;  /* 0x000000628b00720c */ /* 0x040fe20003fc4070 */
[----:B------:R-:W-:Y:S01]  /*2ea0*/  IMAD.HI.U32 R2, R138, R33, RZ ;  /* 0x000000218a027227 */ /* 0x000fe200078e00ff */
[----:B------:R-:W-:Y:S01]  /*2eb0*/  IABS R53, R101 ;  /* 0x0000006500357213 */ /* 0x000fe20000000000 */
[----:B------:R1:W-:Y:S02]  /*2ec0*/  STL [R1+0x3b0], R101 ;  /* 0x0003b06501007387 */ /* 0x0003e40000100800 */
[----:B------:R-:W-:Y:S01]  /*2ed0*/  @!P2 IMAD.MOV R102, RZ, RZ, -R102 ;  /* 0x000000ffff66a224 */ /* 0x000fe200078e0a66 */
[----:B------:R-:W-:Y:S01]  /*2ee0*/  ISETP.GT.U32.AND P2, PT, R139, R94, PT ;  /* 0x0000005e8b00720c */ /* 0x000fe20003f44070 */
[--C-:B------:R-:W-:Y:S01]  /*2ef0*/  @!P5 IMAD.IADD R90, R90, 0x1, -R139.reuse ;  /* 0x000000015a5ad824 */ /* 0x100fe200078e0a8b */
        /* <DEDUP_REMOVED lines=9> */
[----:B------:R-:W-:Y:S01]  /*2f90*/  IMAD.MOV R2, RZ, RZ, -R2 ;  /* 0x000000ffff027224 */ /* 0x000fe200078e0a02 */
[----:B------:R-:W-:Y:S01]  /*2fa0*/  IABS R49, R99 ;  /* 0x0000006300317213 */ /* 0x000fe20000000000 */
        /* <DEDUP_REMOVED lines=10> */
[----:B------:R-:W-:Y:S01]  /*3050*/  @!P0 IMAD.IADD R90, R90, 0x1, -R139 ;  /* 0x000000015a5a8824 */ /* 0x000fe200078e0a8b */
[C---:B------:R-:W-:Y:S01]  /*3060*/  ISETP.GT.U32.AND P0, PT, R139.reuse, R78, PT ;  /* 0x0000004e8b00720c */ /* 0x040fe20003f04070 */
[----:B------:R-:W-:Y:S01]  /*3070*/  IMAD R33, R139, R2, R33 ;  /* 0x000000028b217224 */ /* 0x000fe200078e0221 */
[----:B------:R1:W-:Y:S01]  /*3080*/  STL [R1+0x3a8], R99 ;  /* 0x0003a86301007387 */ /* 0x0003e20000100800 */
        /* <DEDUP_REMOVED lines=10> */
[----:B------:R-:W-:Y:S01]  /*3130*/  @!P0 IMAD.IADD R78, R78, 0x1, -R139 ;  /* 0x000000014e4e8824 */ /* 0x000fe200078e0a8b */
[----:B------:R-:W-:Y:S01]  /*3140*/  ISETP.GE.AND P0, PT, R97, RZ, PT ;  /* 0x000000ff6100720c */ /* 0x000fe20003f06270 */
[----:B------:R-:W-:Y:S01]  /*3150*/  IMAD.HI.U32 R2, R138, R51, RZ ;  /* 0x000000338a027227 */ /* 0x000fe200078e00ff */
[----:B------:R-:W-:-:S02]  /*3160*/  LOP3.LUT R95, R0, 0x8c, RZ, 0xfc, !PT ;  /* 0x0000008c005f7812 */ /* 0x000fc400078efcff */
[----:B------:R-:W-:Y:S01]  /*3170*/  LOP3.LUT R97, R0, 0x84, RZ, 0xfc, !PT ;  /* 0x0000008400617812 */ /* 0x000fe200078efcff */
[----:B------:R-:W-:Y:S01]  /*3180*/  @!P2 IMAD.MOV R88, RZ, RZ, -R88 ;  /* 0x000000ffff58a224 */ /* 0x000fe200078e0a58 */
[C---:B------:R-:W-:Y:S01]  /*3190*/  ISETP.GT.U32.AND P2, PT, R139.reuse, R78, PT ;  /* 0x0000004e8b00720c */ /* 0x040fe20003f44070 */
        /* <DEDUP_REMOVED lines=8> */
[----:B------:R-:W-:Y:S01]  /*3220*/  @!P0 IMAD.MOV R86, RZ, RZ, -R86 ;  /* 0x000000ffff568224 */ /* 0x000fe200078e0a56 */
[C---:B------:R-:W-:Y:S01]  /*3230*/  ISETP.GT.U32.AND P0, PT, R139.reuse, R50, PT ;  /* 0x000000328b00720c */ /* 0x040fe20003f04070 */
[----:B------:R-:W-:Y:S01]  /*3240*/  IMAD.MOV R2, RZ, RZ, -R2 ;  /* 0x000000ffff027224 */ /* 0x000fe200078e0a02 */
[----:B------:R1:W-:Y:S01]  /*3250*/  STL [R1+0x39c], R97 ;  /* 0x00039c6101007387 */ /* 0x0003e20000100800 */
[--C-:B------:R-:W-:Y:S01]  /*3260*/  @!P2 IMAD.IADD R78, R78, 0x1, -R139.reuse ;  /* 0x000000014e4ea824 */ /* 0x100fe200078e0a8b */
[----:B------:R-:W-:Y:S01]  /*3270*/  ISETP.GT.U32.AND P2, PT, R139, R24, PT ;  /* 0x000000188b00720c */ /* 0x000fe20003f44070 */
[--C-:B------:R-:W-:Y:S01]  /*3280*/  @!P4 IMAD.IADD R84, R84, 0x1, -R139.reuse ;  /* 0x000000015454c824 */ /* 0x100fe200078e0a8b */
[----:B------:R-:W-:Y:S01]  /*3290*/  ISETP.GE.AND P4, PT, R111, RZ, PT ;  /* 0x000000ff6f00720c */ /* 0x000fe20003f86270 */
[--C-:B------:R-:W-:Y:S01]  /*32a0*/  @!P5 IMAD.IADD R82, R82, 0x1, -R139.reuse ;  /* 0x000000015252d824 */ /* 0x100fe200078e0a8b */
[----:B------:R-:W-:Y:S01]  /*32b0*/  ISETP.GT.U32.AND P5, PT, R139, R22, PT ;  /* 0x000000168b00720c */ /* 0x000fe20003fa4070 */
[--C-:B------:R-:W-:Y:S01]  /*32c0*/  @!P3 IMAD.IADD R80, R80, 0x1, -R139.reuse ;  /* 0x000000015050b824 */ /* 0x100fe200078e0a8b */
[----:B------:R-:W-:Y:S01]  /*32d0*/  ISETP.GE.AND P3, PT, R47, RZ, PT ;  /* 0x000000ff2f00720c */ /* 0x000fe20003f66270 */
[--C-:B------:R-:W-:Y:S01]  /*32e0*/  @!P6 IMAD.IADD R20, R20, 0x1, -R139.reuse ;  /* 0x000000011414e824 */ /* 0x100fe200078e0a8b */
[C---:B------:R-:W-:Y:S01]  /*32f0*/  ISETP.GT.U32.AND P6, PT, R139.reuse, R52, PT ;  /* 0x000000348b00720c */ /* 0x040fe20003fc4070 */
[----:B------:R-:W-:Y:S01]  /*3300*/  @!P0 IMAD.IADD R50, R50, 0x1, -R139 ;  /* 0x0000000132328824 */ /* 0x000fe200078e0a8b */
[C---:B------:R-:W-:Y:S01]  /*3310*/  ISETP.GT.U32.AND P0, PT, R139.reuse, R26, PT ;  /* 0x0000001a8b00720c */ /* 0x040fe20003f04070 */
[----:B------:R-:W-:Y:S01]  /*3320*/  IMAD R51, R139, R2, R51 ;  /* 0x000000028b337224 */ /* 0x000fe200078e0233 */
[----:B------:R-:W-:Y:S01]  /*3330*/  IABS R47, R95 ;  /* 0x0000005f002f7213 */ /* 0x000fe20000000000 */
[--C-:B------:R-:W-:Y:S01]  /*3340*/  @!P2 IMAD.IADD R24, R24, 0x1, -R139.reuse ;  /* 0x000000011818a824 */ /* 0x100fe200078e0a8b */
[----:B------:R-:W-:Y:S01]  /*3350*/  ISETP.GE.AND P2, PT, R93, RZ, PT ;  /* 0x000000ff5d00720c */ /* 0x000fe20003f46270 */
[----:B------:R-:W-:Y:S01]  /*3360*/  @!P4 IMAD.MOV R84, RZ, RZ, -R84 ;  /* 0x000000ffff54c224 */ /* 0x000fe200078e0a54 */
[----:B------:R-:W-:Y:S01]  /*3370*/  ISETP.GT.U32.AND P4, PT, R139, R20, PT ;  /* 0x000000148b00720c */ /* 0x000fe20003f84070 */
[--C-:B------:R-:W-:Y:S01]  /*3380*/  @!P5 IMAD.IADD R22, R22, 0x1, -R139.reuse ;  /* 0x000000011616d824 */ /* 0x100fe200078e0a8b */
[----:B------:R-:W-:Y:S01]  /*3390*/  ISETP.GE.AND P5, PT, R109, RZ, PT ;  /* 0x000000ff6d00720c */ /* 0x000fe20003fa6270 */
[----:B------:R-:W-:Y:S01]  /*33a0*/  IMAD.MOV.U32 R15, RZ, RZ, R50 ;  /* 0x000000ffff0f7224 */ /* 0x000fe200078e0032 */
[----:B------:R-:W-:Y:S01]  /*33b0*/  LOP3.LUT R93, R0, 0x94, RZ, 0xfc, !PT ;  /* 0x00000094005d7812 */ /* 0x000fe200078efcff */
[--C-:B------:R-:W-:Y:S01]  /*33c0*/  @!P6 IMAD.IADD R52, R52, 0x1, -R139.reuse ;  /* 0x000000013434e824 */ /* 0x100fe200078e0a8b */
[----:B------:R1:W-:Y:S01]  /*33d0*/  STL [R1+0x390], R95 ;  /* 0x0003905f01007387 */ /* 0x0003e20000100800 */
[----:B------:R-:W-:Y:S01]  /*33e0*/  @!P3 IMAD.MOV R82, RZ, RZ, -R82 ;  /* 0x000000ffff52b224 */ /* 0x000fe200078e0a52 */
[----:B------:R-:W-:Y:S01]  /*33f0*/  ISETP.GT.U32.AND P3, PT, R139, R22, PT ;  /* 0x000000168b00720c */ /* 0x000fe20003f64070 */
[----:B------:R-:W-:Y:S01]  /*3400*/  @!P0 IMAD.IADD R26, R26, 0x1, -R139 ;  /* 0x000000011a1a8824 */ /* 0x000fe200078e0a8b */
[----:B------:R-:W-:Y:S01]  /*3410*/  ISETP.GE.AND P0, PT, R91, RZ, PT ;  /* 0x000000ff5b00720c */ /* 0x000fe20003f06270 */
[----:B------:R-:W-:Y:S01]  /*3420*/  @!P2 IMAD.MOV R15, RZ, RZ, -R15 ;  /* 0x000000ffff0fa224 */ /* 0x000fe200078e0a0f */
[C---:B------:R-:W-:Y:S01]  /*3430*/  ISETP.GT.U32.AND P2, PT, R139.reuse, R52, PT ;  /* 0x000000348b00720c */ /* 0x040fe20003f44070 */
[--C-:B------:R-:W-:Y:S01]  /*3440*/  @!P4 IMAD.IADD R20, R20, 0x1, -R139.reuse ;  /* 0x000000011414c824 */ /* 0x100fe200078e0a8b */
[C---:B------:R-:W-:Y:S01]  /*3450*/  ISETP.GT.U32.AND P6, PT, R139.reuse, R26, PT ;  /* 0x0000001a8b00720c */ /* 0x040fe20003fc4070 */
[----:B------:R-:W-:Y:S01]  /*3460*/  @!P5 IMAD.MOV R78, RZ, RZ, -R78 ;  /* 0x000000ffff4ed224 */ /* 0x000fe200078e0a4e */
[C---:B------:R-:W-:Y:S01]  /*3470*/  ISETP.GT.U32.AND P4, PT, R139.reuse, R46, PT ;  /* 0x0000002e8b00720c */ /* 0x040fe20003f84070 */
[----:B------:R-:W-:Y:S01]  /*3480*/  IMAD.HI.U32 R7, R138, R47, RZ ;  /* 0x0000002f8a077227 */ /* 0x000fe200078e00ff */
[C---:B------:R-:W-:Y:S01]  /*3490*/  ISETP.GT.U32.AND P5, PT, R139.reuse, R24, PT ;  /* 0x000000188b00720c */ /* 0x040fe20003fa4070 */
[----:B------:R1:W-:Y:S01]  /*34a0*/  STL [R1+0x384], R93 ;  /* 0x0003845d01007387 */ /* 0x0003e20000100800 */
[----:B------:R-:W-:Y:S01]  /*34b0*/  LOP3.LUT R91, R0, 0x9c, RZ, 0xfc, !PT ;  /* 0x0000009c005b7812 */ /* 0x000fe200078efcff */
[--C-:B------:R-:W-:Y:S01]  /*34c0*/  @!P3 IMAD.IADD R22, R22, 0x1, -R139.reuse ;  /* 0x000000011616b824 */ /* 0x100fe200078e0a8b */
[C---:B------:R-:W-:Y:S01]  /*34d0*/  ISETP.GT.U32.AND P3, PT, R139.reuse, R28, PT ;  /* 0x0000001c8b00720c */ /* 0x040fe20003f64070 */
        /* <DEDUP_REMOVED lines=8> */
[----:B------:R-:W-:Y:S01]  /*3560*/  @!P5 IMAD.IADD R24, R24, 0x1, -R139 ;  /* 0x000000011818d824 */ /* 0x000fe200078e0a8b */
[----:B------:R-:W-:Y:S01]  /*3570*/  ISETP.GT.U32.AND P5, PT, R139, R16, PT ;  /* 0x000000108b00720c */ /* 0x000fe20003fa4070 */
[----:B------:R-:W-:Y:S01]  /*3580*/  IMAD.MOV R132, RZ, RZ, -R7 ;  /* 0x000000ffff847224 */ /* 0x000fe200078e0a07 */
[----:B------:R-:W-:Y:S01]  /*3590*/  LOP3.LUT R89, R0, 0xa4, RZ, 0xfc, !PT ;  /* 0x000000a400597812 */ /* 0x000fe200078efcff */
[--C-:B------:R-:W-:Y:S01]  /*35a0*/  @!P3 IMAD.IADD R28, R28, 0x1, -R139.reuse ;  /* 0x000000011c1cb824 */ /* 0x100fe200078e0a8b */
[----:B------:R-:W-:Y:S01]  /*35b0*/  ISETP.GE.AND P3, PT, R25, RZ, PT ;  /* 0x000000ff1900720c */ /* 0x000fe20003f66270 */
[----:B------:R-:W-:Y:S01]  /*35c0*/  IMAD.MOV.U32 R25, RZ, RZ, R52 ;  /* 0x000000ffff197224 */ /* 0x000fe200078e0034 */
[----:B------:R-:W-:Y:S01]  /*35d0*/  LOP3.LUT R87, R0, 0xac, RZ, 0xfc, !PT ;  /* 0x000000ac00577812 */ /* 0x000fe200078efcff */
[----:B------:R-:W-:Y:S01]  /*35e0*/  @!P2 IMAD.MOV R22, RZ, RZ, -R22 ;  /* 0x000000ffff16a224 */ /* 0x000fe200078e0a16 */
[C---:B------:R-:W-:Y:S01]  /*35f0*/  ISETP.GT.U32.AND P2, PT, R139.reuse, R46, PT ;  /* 0x0000002e8b00720c */ /* 0x040fe20003f44070 */
[----:B------:R-:W-:Y:S01]  /*3600*/  @!P6 IMAD.MOV R20, RZ, RZ, -R20 ;  /* 0x000000ffff14e224 */ /* 0x000fe200078e0a14 */
[----:B------:R-:W-:Y:S01]  /*3610*/  ISETP.GT.U32.AND P6, PT, R139, R28, PT ;  /* 0x0000001c8b00720c */ /* 0x000fe20003fc4070 */
[--C-:B------:R-:W-:Y:S01]  /*3620*/  @!P0 IMAD.IADD R48, R48, 0x1, -R139.reuse ;  /* 0x0000000130308824 */ /* 0x100fe200078e0a8b */
[----:B------:R-:W-:Y:S01]  /*3630*/  ISETP.GE.AND P0, PT, R85, RZ, PT ;  /* 0x000000ff5500720c */ /* 0x000fe20003f06270 */
[----:B------:R-:W-:Y:S01]  /*3640*/  @!P4 IMAD.MOV R26, RZ, RZ, -R26 ;  /* 0x000000ffff1ac224 */ /* 0x000fe200078e0a1a */
[C---:B------:R-:W-:Y:S01]  /*3650*/  ISETP.GT.U32.AND P4, PT, R139.reuse, R18, PT ;  /* 0x000000128b00720c */ /* 0x040fe20003f84070 */
[----:B------:R-:W-:Y:S01]  /*3660*/  @!P5 IMAD.IADD R16, R16, 0x1, -R139 ;  /* 0x000000011010d824 */ /* 0x000fe200078e0a8b */
[C---:B------:R-:W-:Y:S01]  /*3670*/  ISETP.GT.U32.AND P5, PT, R139.reuse, R48, PT ;  /* 0x000000308b00720c */ /* 0x040fe20003fa4070 */
[----:B------:R-:W-:Y:S01]  /*3680*/  @!P3 IMAD.MOV R25, RZ, RZ, -R25 ;  /* 0x000000ffff19b224 */ /* 0x000fe200078e0a19 */
[----:B------:R-:W-:Y:S01]  /*3690*/  ISETP.GT.U32.AND P3, PT, R139, R14, PT ;  /* 0x0000000e8b00720c */ /* 0x000fe20003f64070 */
[----:B------:R-:W-:Y:S01]  /*36a0*/  IMAD.HI.U32 R2, R138, R53, RZ ;  /* 0x000000358a027227 */ /* 0x000fe200078e00ff */
[----:B------:R1:W-:Y:S01]  /*36b0*/  STL [R1+0x378], R91 ;  /* 0x0003785b01007387 */ /* 0x0003e20000100800 */
[----:B0-----:R-:W-:-:S02]  /*36c0*/  IABS R17, R89 ;  /* 0x0000005900117213 */ /* 0x001fc40000000000 */
[--C-:B------:R-:W-:Y:S01]  /*36d0*/  @!P2 IMAD.IADD R46, R46, 0x1, -R139.reuse ;  /* 0x000000012e2ea824 */ /* 0x100fe200078e0a8b */
[----:B------:R-:W-:Y:S01]  /*36e0*/  ISETP.GT.U32.AND P2, PT, R139, R10, PT ;  /* 0x0000000a8b00720c */ /* 0x000fe20003f44070 */
[--C-:B------:R-:W-:Y:S01]  /*36f0*/  @!P6 IMAD.IADD R28, R28, 0x1, -R139.reuse ;  /* 0x000000011c1ce824 */ /* 0x100fe200078e0a8b */
[----:B------:R-:W-:Y:S01]  /*3700*/  ISETP.GE.AND P6, PT, R79, RZ, PT ;  /* 0x000000ff4f00720c */ /* 0x000fe20003fc6270 */
[----:B------:R-:W-:Y:S01]  /*3710*/  @!P0 IMAD.MOV R24, RZ, RZ, -R24 ;  /* 0x000000ffff188224 */ /* 0x000fe200078e0a18 */
[----:B------:R-:W-:Y:S01]  /*3720*/  ISETP.GT.U32.AND P0, PT, R139, R16, PT ;  /* 0x000000108b00720c */ /* 0x000fe20003f04070 */
[--C-:B------:R-:W-:Y:S01]  /*3730*/  @!P4 IMAD.IADD R18, R18, 0x1, -R139.reuse ;  /* 0x000000011212c824 */ /* 0x100fe200078e0a8b */
[----:B------:R1:W-:Y:S01]  /*3740*/  STL [R1+0x33c], R89 ;  /* 0x00033c5901007387 */ /* 0x0003e20000100800 */
[--C-:B------:R-:W-:Y:S01]  /*3750*/  @!P3 IMAD.IADD R14, R14, 0x1, -R139.reuse ;  /* 0x000000010e0eb824 */ /* 0x100fe200078e0a8b */
[----:B------:R-:W-:Y:S01]  /*3760*/  ISETP.GE.AND P4, PT, R77, RZ, PT ;  /* 0x000000ff4d00720c */ /* 0x000fe20003f86270 */
[----:B------:R-:W-:Y:S01]  /*3770*/  IMAD.MOV.U32 R7, RZ, RZ, R46 ;  /* 0x000000ffff077224 */ /* 0x000fe200078e002e */
[C---:B------:R-:W-:Y:S01]  /*3780*/  ISETP.GT.U32.AND P3, PT, R139.reuse, R18, PT ;  /* 0x000000128b00720c */ /* 0x040fe20003f64070 */
[----:B------:R-:W-:Y:S01]  /*3790*/  IMAD.MOV R2, RZ, RZ, -R2 ;  /* 0x000000ffff027224 */ /* 0x000fe200078e0a02 */
[----:B------:R1:W-:Y:S01]  /*37a0*/  STL [R1+0x330], R87 ;  /* 0x0003305701007387 */ /* 0x0003e20000100800 */
[----:B------:R-:W-:Y:S01]  /*37b0*/  @!P2 IMAD.IADD R10, R10, 0x1, -R139 ;  /* 0x000000010a0aa824 */ /* 0x000fe200078e0a8b */
[C---:B------:R-:W-:Y:S01]  /*37c0*/  ISETP.GT.U32.AND P2, PT, R139.reuse, R14, PT ;  /* 0x0000000e8b00720c */ /* 0x040fe20003f44070 */
[----:B------:R-:W-:Y:S01]  /*37d0*/  @!P6 IMAD.MOV R7, RZ, RZ, -R7 ;  /* 0x000000ffff07e224 */ /* 0x000fe200078e0a07 */
[----:B------:R-:W-:Y:S01]  /*37e0*/  IABS R46, R93 ;  /* 0x0000005d002e7213 */ /* 0x000fe20000000000 */
[----:B------:R-:W-:Y:S01]  /*37f0*/  @!P0 IMAD.IADD R16, R16, 0x1, -R139 ;  /* 0x0000000110108824 */ /* 0x000fe200078e0a8b */
[C---:B------:R-:W-:Y:S01]  /*3800*/  ISETP.GT.U32.AND P6, PT, R139.reuse, R10, PT ;  /* 0x0000000a8b00720c */ /* 0x040fe20003fc4070 */
[----:B------:R-:W-:Y:S01]  /*3810*/  IMAD R53, R139, R2, R53 ;  /* 0x000000028b357224 */ /* 0x000fe200078e0235 */
[----:B------:R-:W-:Y:S01]  /*3820*/  ISETP.GE.AND P0, PT, R23, RZ, PT ;  /* 0x000000ff1700720c */ /* 0x000fe20003f06270 */
[----:B------:R-:W-:Y:S01]  /*3830*/  @!P5 IMAD.IADD R48, R48, 0x1, -R139 ;  /* 0x000000013030d824 */ /* 0x000fe200078e0a8b */
[----:B------:R-:W-:Y:S01]  /*3840*/  ISETP.GE.AND P5, PT, R81, RZ, PT ;  /* 0x000000ff5100720c */ /* 0x000fe20003fa6270 */
[----:B------:R-:W-:-:S04]  /*3850*/  IMAD.HI.U32 R2, R138, R49, RZ ;  /* 0x000000318a027227 */ /* 0x000fc800078e00ff */
[----:B------:R-:W-:Y:S01]  /*3860*/  @!P2 IMAD.IADD R14, R14, 0x1, -R139 ;  /* 0x000000010e0ea824 */ /* 0x000fe200078e0a8b */
[C---:B------:R-:W-:Y:S01]  /*3870*/  ISETP.GT.U32.AND P2, PT, R139.reuse, R4, PT ;  /* 0x000000048b00720c */ /* 0x040fe20003f44070 */
[C---:B------:R-:W-:Y:S01]  /*3880*/  IMAD R34, R139.reuse, R34, R9 ;  /* 0x000000228b227224 */ /* 0x040fe200078e0209 */
[----:B------:R-:W-:Y:S01]  /*3890*/  IABS R9, R97 ;  /* 0x0000006100097213 */ /* 0x000fe20000000000 */
[----:B------:R-:W-:Y:S02]  /*38a0*/  IMAD.MOV R2, RZ, RZ, -R2 ;  /* 0x000000ffff027224 */ /* 0x000fe400078e0a02 */
[----:B------:R-:W-:Y:S02]  /*38b0*/  IMAD.MOV.U32 R23, RZ, RZ, R48 ;  /* 0x000000ffff177224 */ /* 0x000fe400078e0030 */
[----:B------:R-:W-:Y:S02]  /*38c0*/  IMAD R49, R139, R2, R49 ;  /* 0x000000028b317224 */ /* 0x000fe400078e0231 */
[----:B------:R-:W-:-:S04]  /*38d0*/  IMAD.HI.U32 R2, R138, R9, RZ ;  /* 0x000000098a027227 */ /* 0x000fc800078e00ff */
[--C-:B------:R-:W-:Y:S01]  /*38e0*/  @!P3 IMAD.IADD R18, R18, 0x1, -R139.reuse ;  /* 0x000000011212b824 */ /* 0x100fe200078e0a8b */
[C---:B------:R-:W-:Y:S01]  /*38f0*/  ISETP.GT.U32.AND P3, PT, R139.reuse, R6, PT ;  /* 0x000000068b00720c */ /* 0x040fe20003f64070 */
[----:B------:R-:W-:Y:S01]  /*3900*/  @!P6 IMAD.IADD R10, R10, 0x1, -R139 ;  /* 0x000000010a0ae824 */ /* 0x000fe200078e0a8b */
[----:B------:R-:W-:Y:S01]  /*3910*/  ISETP.GT.U32.AND P6, PT, R139, R12, PT ;  /* 0x0000000c8b00720c */ /* 0x000fe20003fc4070 */
[----:B------:R-:W-:Y:S01]  /*3920*/  @!P0 IMAD.MOV R28, RZ, RZ, -R28 ;  /* 0x000000ffff1c8224 */ /* 0x000fe200078e0a1c */
[----:B------:R-:W-:Y:S01]  /*3930*/  ISETP.GE.AND P0, PT, R45, RZ, PT ;  /* 0x000000ff2d00720c */ /* 0x000fe20003f06270 */
[----:B------:R-:W-:Y:S01]  /*3940*/  IMAD.MOV R2, RZ, RZ, -R2 ;  /* 0x000000ffff027224 */ /* 0x000fe200078e0a02 */
[----:B------:R-:W-:Y:S01]  /*3950*/  IABS R45, R91 ;  /* 0x0000005b002d7213 */ /* 0x000fe20000000000 */
[----:B------:R-:W-:Y:S01]  /*3960*/  @!P5 IMAD.MOV R23, RZ, RZ, -R23 ;  /* 0x000000ffff17d224 */ /* 0x000fe200078e0a17 */
[----:B------:R-:W-:Y:S01]  /*3970*/  ISETP.GE.AND P5, PT, R75, RZ, PT ;  /* 0x000000ff4b00720c */ /* 0x000fe20003fa6270 */
[C---:B------:R-:W-:Y:S01]  /*3980*/  IMAD R60, R139.reuse, R19, R60 ;  /* 0x000000138b3c7224 */ /* 0x040fe200078e023c */
[----:B------:R-:W-:Y:S01]  /*3990*/  IABS R19, R87 ;  /* 0x0000005700137213 */ /* 0x000fe20000000000 */
[----:B------:R-:W-:Y:S01]  /*39a0*/  @!P2 IMAD.IADD R4, R4, 0x1, -R139 ;  /* 0x000000010404a824 */ /* 0x000fe200078e0a8b */
[C---:B------:R-:W-:Y:S01]  /*39b0*/  ISETP.GT.U32.AND P2, PT, R139.reuse, R8, PT ;  /* 0x000000088b00720c */ /* 0x040fe20003f44070 */
[----:B------:R-:W-:-:S02]  /*39c0*/  IMAD R50, R139, R2, R9 ;  /* 0x000000028b327224 */ /* 0x000fc400078e0209 */
[----:B------:R-:W-:Y:S02]  /*39d0*/  IMAD R36, R139, R11, R36 ;  /* 0x0000000b8b247224 */ /* 0x000fe400078e0224 */
[----:B------:R-:W-:-:S04]  /*39e0*/  IMAD.HI.U32 R9, R138, R45, RZ ;  /* 0x0000002d8a097227 */ /* 0x000fc800078e00ff */
[----:B------:R-:W-:-:S04]  /*39f0*/  IMAD.HI.U32 R11, R138, R17, RZ ;  /* 0x000000118a0b7227 */ /* 0x000fc800078e00ff */
[----:B------:R-:W-:-:S04]  /*3a00*/  IMAD.HI.U32 R2, R138, R46, RZ ;  /* 0x0000002e8a027227 */ /* 0x000fc800078e00ff */
[----:B------:R-:W-:-:S04]  /*3a10*/  IMAD.HI.U32 R13, R138, R19, RZ ;  /* 0x000000138a0d7227 */ /* 0x000fc800078e00ff */
[----:B------:R-:W-:Y:S02]  /*3a20*/  IMAD.MOV R48, RZ, RZ, -R9 ;  /* 0x000000ffff307224 */ /* 0x000fe400078e0a09 */
[----:B------:R-:W-:Y:S02]  /*3a30*/  IMAD R47, R139, R132, R47 ;  /* 0x000000848b2f7224 */ /* 0x000fe400078e022f */
[----:B------:R-:W-:Y:S01]  /*3a40*/  @!P3 IMAD.IADD R6, R6, 0x1, -R139 ;  /* 0x000000010606b824 */ /* 0x000fe200078e0a8b */
[----:B------:R-:W-:Y:S01]  /*3a50*/  ISETP.GE.AND P3, PT, R73, RZ, PT ;  /* 0x000000ff4900720c */ /* 0x000fe20003f66270 */
[----:B------:R-:W-:Y:S02]  /*3a60*/  IMAD.MOV R52, RZ, RZ, -R11 ;  /* 0x000000ffff347224 */ /* 0x000fe400078e0a0b */
[----:B------:R-:W-:Y:S02]  /*3a70*/  @!P6 IMAD.IADD R12, R12, 0x1, -R139 ;  /* 0x000000010c0ce824 */ /* 0x000fe400078e0a8b */
[----:B------:R-:W-:-:S02]  /*3a80*/  IMAD.MOV R2, RZ, RZ, -R2 ;  /* 0x000000ffff027224 */ /* 0x000fc400078e0a02 */
[----:B------:R-:W-:Y:S01]  /*3a90*/  IMAD.MOV R132, RZ, RZ, -R13 ;  /* 0x000000ffff847224 */ /* 0x000fe200078e0a0d */
[C---:B------:R-:W-:Y:S01]  /*3aa0*/  ISETP.GT.U32.AND P6, PT, R139.reuse, R12, PT ;  /* 0x0000000c8b00720c */ /* 0x040fe20003fc4070 */
[C---:B------:R-:W-:Y:S02]  /*3ab0*/  IMAD R45, R139.reuse, R48, R45 ;  /* 0x000000308b2d7224 */ /* 0x040fe400078e022d */
[----:B------:R-:W-:Y:S01]  /*3ac0*/  @!P4 IMAD.MOV R16, RZ, RZ, -R16 ;  /* 0x000000ffff10c224 */ /* 0x000fe200078e0a10 */
[C---:B------:R-:W-:Y:S01]  /*3ad0*/  ISETP.GT.U32.AND P4, PT, R139.reuse, R6, PT ;  /* 0x000000068b00720c */ /* 0x040fe20003f84070 */
[----:B------:R-:W-:Y:S01]  /*3ae0*/  @!P5 IMAD.MOV R18, RZ, RZ, -R18 ;  /* 0x000000ffff12d224 */ /* 0x000fe200078e0a12 */
[C---:B------:R-:W-:Y:S01]  /*3af0*/  ISETP.GT.U32.AND P5, PT, R139.reuse, R4, PT ;  /* 0x000000048b00720c */ /* 0x040fe20003fa4070 */
[C---:B------:R-:W-:Y:S02]  /*3b00*/  IMAD R48, R139.reuse, R52, R17 ;  /* 0x000000348b307224 */ /* 0x040fe400078e0211 */
[----:B------:R-:W-:-:S02]  /*3b10*/  IMAD R46, R139, R2, R46 ;  /* 0x000000028b2e7224 */ /* 0x000fc400078e022e */
[----:B------:R-:W-:Y:S02]  /*3b20*/  IMAD R52, R139, R132, R19 ;  /* 0x000000848b347224 */ /* 0x000fe400078e0213 */
[----:B------:R-:W-:Y:S01]  /*3b30*/  @!P2 IMAD.IADD R8, R8, 0x1, -R139 ;  /* 0x000000010808a824 */ /* 0x000fe200078e0a8b */
[----:B-1----:R-:W-:Y:S06]  /*3b40*/  BRA.U UP0, `(.L_x_5) ;  /* 0x0000000100187547 */ /* 0x002fec000b800000 */
[----:B------:R-:W-:Y:S01]  /*3b50*/  ELECT P2, URZ, PT ;  /* 0x0000000000ff782f */ /* 0x000fe20003840000 */
[----:B------:R-:W-:Y:S01]  /*3b60*/  IMAD.MOV.U32 R2, RZ, RZ, 0x1 ;  /* 0x00000001ff027424 */ /* 0x000fe200078e00ff */
[----:B------:R-:W-:Y:S01]  /*3b70*/  UMOV UR5, 0x40 ;  /* 0x0000004000057882 */ /* 0x000fe20000000000 */
[----:B------:R-:W-:Y:S01]  /*3b80*/  UVIRTCOUNT.DEALLOC.SMPOOL 0x80 ;  /* 0x000000800000784c */ /* 0x000fe20000000000 */
[----:B------:R-:W-:-:S09]  /*3b90*/  ULEA UR5, UR4, UR5, 0x18 ;  /* 0x0000000504057291 */ /* 0x000fd2000f8ec0ff */
[----:B------:R0:W-:Y:S03]  /*3ba0*/  @P2 STS.U8 [UR5], R2 ;  /* 0x00000002ff002988 */ /* 0x0001e60008000005 */
.L_x_5:
[----:B------:R-:W-:Y:S01]  /*3bb0*/  @!P3 IMAD.MOV R10, RZ, RZ, -R10 ;  /* 0x000000ffff0ab224 */ /* 0x000fe200078e0a0a */
[C---:B------:R-:W-:Y:S01]  /*3bc0*/  ISETP.GT.U32.AND P3, PT, R139.reuse, R74, PT ;  /* 0x0000004a8b00720c */ /* 0x040fe20003f64070 */
[----:B------:R-:W-:Y:S01]  /*3bd0*/  @!P0 IMAD.MOV R14, RZ, RZ, -R14 ;  /* 0x000000ffff0e8224 */ /* 0x000fe200078e0a0e */
[C---:B------:R-:W-:Y:S01]  /*3be0*/  ISETP.GT.U32.AND P2, PT, R139.reuse, R8, PT ;  /* 0x000000088b00720c */ /* 0x040fe20003f44070 */
[----:B------:R-:W1:Y:S01]  /*3bf0*/  LDCU UR7, c[0x0][0x3b0] ;  /* 0x00007600ff0777ac */ /* 0x000e620008000800 */
[----:B------:R-:W-:Y:S01]  /*3c00*/  ISETP.GT.U32.AND P0, PT, R139, R30, PT ;  /* 0x0000001e8b00720c */ /* 0x000fe20003f04070 */
[--C-:B------:R-:W-:Y:S01]  /*3c10*/  @!P6 IMAD.IADD R12, R12, 0x1, -R139.reuse ;  /* 0x000000010c0ce824 */ /* 0x100fe200078e0a8b */
[----:B------:R-:W-:Y:S01]  /*3c20*/  ISETP.GE.AND P6, PT, R57, RZ, PT ;  /* 0x000000ff3900720c */ /* 0x000fe20003fc6270 */
[--C-:B------:R-:W-:Y:S01]  /*3c30*/  @!P4 IMAD.IADD R6, R6, 0x1, -R139.reuse ;  /* 0x000000010606c824 */ /* 0x100fe200078e0a8b */
[----:B------:R-:W-:Y:S01]  /*3c40*/  ISETP.NE.AND P4, PT, R3, RZ, PT ;  /* 0x000000ff0300720c */ /* 0x000fe20003f85270 */
[--C-:B------:R-:W-:Y:S01]  /*3c50*/  @!P5 IMAD.IADD R4, R4, 0x1, -R139.reuse ;  /* 0x000000010404d824 */ /* 0x100fe200078e0a8b */
[----:B------:R-:W-:Y:S01]  /*3c60*/  LOP3.LUT R168, RZ, R3, RZ, 0x33, !PT ;  /* 0x00000003ffa87212 */ /* 0x000fe200078e33ff */
[----:B------:R-:W-:Y:S01]  /*3c70*/  STL [R1+0x4ac], R172 ;  /* 0x0004acac01007387 */ /* 0x000fe20000100800 */
[----:B------:R-:W-:Y:S01]  /*3c80*/  ISETP.GT.U32.AND P5, PT, R139, R76, PT ;  /* 0x0000004c8b00720c */ /* 0x000fe20003fa4070 */
[--C-:B------:R-:W-:Y:S01]  /*3c90*/  @!P3 IMAD.IADD R74, R74, 0x1, -R139.reuse ;  /* 0x000000014a4ab824 */ /* 0x100fe200078e0a8b */
[----:B------:R-:W-:Y:S01]  /*3ca0*/  ISETP.GE.AND P3, PT, R27, RZ, PT ;  /* 0x000000ff1b00720c */ /* 0x000fe20003f66270 */
[--C-:B------:R-:W-:Y:S01]  /*3cb0*/  @!P2 IMAD.IADD R8, R8, 0x1, -R139.reuse ;  /* 0x000000010808a824 */ /* 0x100fe200078e0a8b */
[----:B------:R-:W-:Y:S01]  /*3cc0*/  ISETP.GE.AND P2, PT, R31, RZ, PT ;  /* 0x000000ff1f00720c */ /* 0x000fe20003f46270 */
[--C-:B------:R-:W-:Y:S01]  /*3cd0*/  @!P0 IMAD.IADD R30, R30, 0x1, -R139.reuse ;  /* 0x000000011e1e8824 */ /* 0x100fe200078e0a8b */
[----:B------:R-:W-:Y:S01]  /*3ce0*/  ISETP.GE.AND P0, PT, R29, RZ, PT ;  /* 0x000000ff1d00720c */ /* 0x000fe20003f06270 */
[----:B------:R-:W-:Y:S01]  /*3cf0*/  @!P6 IMAD.MOV R6, RZ, RZ, -R6 ;  /* 0x000000ffff06e224 */ /* 0x000fe200078e0a06 */
[C---:B------:R-:W-:Y:S01]  /*3d00*/  SEL R5, R168.reuse, R5, !P4 ;  /* 0x00000005a8057207 */ /* 0x040fe20006000000 */
[----:B------:R-:W-:Y:S01]  /*3d10*/  STL [R1+0x4a8], R161 ;  /* 0x0004a8a101007387 */ /* 0x000fe20000100800 */
[C---:B------:R-:W-:Y:S01]  /*3d20*/  SEL R122, R168.reuse, R122, !P4 ;  /* 0x0000007aa87a7207 */ /* 0x040fe20006000000 */
[----:B------:R-:W-:Y:S01]  /*3d30*/  USHF.L.U32 UR4, UR6, 0x15, URZ ;  /* 0x0000001506047899 */ /* 0x000fe200080006ff */
[C---:B------:R-:W-:Y:S01]  /*3d40*/  SEL R130, R168.reuse, R130, !P4 ;  /* 0x00000082a8827207 */ /* 0x040fe20006000000 */
[----:B-1----:R-:W-:Y:S01]  /*3d50*/  IMAD R5, R5, UR7, RZ ;  /* 0x0000000705057c24 */ /* 0x002fe2000f8e02ff */
[C---:B------:R-:W-:Y:S01]  /*3d60*/  SEL R83, R168.reuse, R20, !P4 ;  /* 0x00000014a8537207 */ /* 0x040fe20006000000 */
[----:B------:R-:W-:Y:S01]  /*3d70*/  @!P3 IMAD.MOV R8, RZ, RZ, -R8 ;  /* 0x000000ffff08b224 */ /* 0x000fe200078e0a08 */
[C---:B------:R-:W-:Y:S01]  /*3d80*/  SEL R20, R168.reuse, R6, !P4 ;  /* 0x00000006a8147207 */ /* 0x040fe20006000000 */
[----:B------:R-:W-:Y:S01]  /*3d90*/  @!P2 IMAD.MOV R4, RZ, RZ, -R4 ;  /* 0x000000ffff04a224 */ /* 0x000fe200078e0a04 */
[C---:B------:R-:W-:Y:S01]  /*3da0*/  SEL R124, R168.reuse, R124, !P4 ;  /* 0x0000007ca87c7207 */ /* 0x040fe20006000000 */
[----:B------:R-:W-:Y:S01]  /*3db0*/  @!P0 IMAD.MOV R12, RZ, RZ, -R12 ;  /* 0x000000ffff0c8224 */ /* 0x000fe200078e0a0c */
[----:B------:R-:W-:Y:S01]  /*3dc0*/  SEL R31, R168, R8, !P4 ;  /* 0x00000008a81f7207 */ /* 0x000fe20006000000 */
[----:B------:R-:W-:Y:S01]  /*3dd0*/  IMAD R6, R122, UR7, RZ ;  /* 0x000000077a067c24 */ /* 0x000fe2000f8e02ff */
[----:B------:R-:W-:Y:S01]  /*3de0*/  SEL R120, R168, R120, !P4 ;  /* 0x00000078a8787207 */ /* 0x000fe20006000000 */
[----:B------:R-:W-:Y:S01]  /*3df0*/  IMAD R8, R130, UR7, RZ ;  /* 0x0000000782087c24 */ /* 0x000fe2000f8e02ff */
[-C--:B0-----:R-:W-:Y:S01]  /*3e00*/  IADD3 R2, P0, PT, R5, R127.reuse, RZ ;  /* 0x0000007f05027210 */ /* 0x081fe20007f1e0ff */
[----:B------:R-:W-:Y:S01]  /*3e10*/  STL [R1+0x4a4], R160 ;  /* 0x0004a4a001007387 */ /* 0x000fe20000100800 */
[C---:B------:R-:W-:Y:S01]  /*3e20*/  SEL R27, R168.reuse, R24, !P4 ;  /* 0x00000018a81b7207 */ /* 0x040fe20006000000 */
[----:B------:R-:W-:Y:S01]  /*3e30*/  IMAD R83, R83, UR7, RZ ;  /* 0x0000000753537c24 */ /* 0x000fe2000f8e02ff */
[C---:B------:R-:W-:Y:S01]  /*3e40*/  SEL R21, R168.reuse, R28, !P4 ;  /* 0x0000001ca8157207 */ /* 0x040fe20006000000 */
[----:B------:R-:W-:Y:S01]  /*3e50*/  STL [R1+0x4a0], R171 ;  /* 0x0004a0ab01007387 */ /* 0x000fe20000100800 */
[----:B------:R-:W-:Y:S01]  /*3e60*/  SEL R17, R168, R10, !P4 ;  /* 0x0000000aa8117207 */ /* 0x000fe20006000000 */
[----:B------:R-:W-:Y:S01]  /*3e70*/  IMAD R10, R124, UR7, RZ ;  /* 0x000000077c0a7c24 */ /* 0x000fe2000f8e02ff */
[C---:B------:R-:W-:Y:S01]  /*3e80*/  SEL R24, R168.reuse, R4, !P4 ;  /* 0x00000004a8187207 */ /* 0x040fe20006000000 */
[----:B------:R-:W-:Y:S01]  /*3e90*/  STL [R1+0x49c], R170 ;  /* 0x00049caa01007387 */ /* 0x000fe20000100800 */
[C---:B------:R-:W-:Y:S01]  /*3ea0*/  SEL R116, R168.reuse, R116, !P4 ;  /* 0x00000074a8747207 */ /* 0x040fe20006000000 */
[----:B------:R-:W-:Y:S01]  /*3eb0*/  IMAD R129, R17, UR7, RZ ;  /* 0x0000000711817c24 */ /* 0x000fe2000f8e02ff */
[----:B------:R-:W-:Y:S01]  /*3ec0*/  SEL R28, R168, R12, !P4 ;  /* 0x0000000ca81c7207 */ /* 0x000fe20006000000 */
[----:B------:R-:W-:Y:S01]  /*3ed0*/  IMAD R12, R120, UR7, RZ ;  /* 0x00000007780c7c24 */ /* 0x000fe2000f8e02ff */
[-C--:B------:R-:W-:Y:S01]  /*3ee0*/  IADD3 R3, P3, PT, R6, R127.reuse, RZ ;  /* 0x0000007f06037210 */ /* 0x080fe20007f7e0ff */
[----:B------:R-:W-:Y:S01]  /*3ef0*/  STL [R1+0x498], R169 ;  /* 0x000498a901007387 */ /* 0x000fe20000100800 */
[----:B------:R-:W-:Y:S01]  /*3f00*/  LEA.HI.X.SX32 R4, R5, R126, 0x1, P0 ;  /* 0x0000007e05047211 */ /* 0x000fe200000f0eff */
[----:B------:R-:W-:Y:S01]  /*3f10*/  IMAD R137, R20, UR7, RZ ;  /* 0x0000000714897c24 */ /* 0x000fe2000f8e02ff */
[----:B------:R-:W-:Y:S01]  /*3f20*/  SEL R112, R168, R112, !P4 ;  /* 0x00000070a8707207 */ /* 0x000fe20006000000 */
[----:B------:R0:W-:Y:S01]  /*3f30*/  STL [R1+0x494], R167 ;  /* 0x000494a701007387 */ /* 0x0001e20000100800 */
[----:B------:R-:W-:Y:S01]  /*3f40*/  IADD3 R5, P0, PT, R8, R127, RZ ;  /* 0x0000007f08057210 */ /* 0x000fe20007f1e0ff */
[----:B------:R-:W-:Y:S01]  /*3f50*/  IMAD R186, R24, UR7, RZ ;  /* 0x0000000718ba7c24 */ /* 0x000fe2000f8e02ff */
[----:B------:R-:W-:Y:S01]  /*3f60*/  SEL R85, R168, R22, !P4 ;  /* 0x00000016a8557207 */ /* 0x000fe20006000000 */
[----:B------:R-:W-:Y:S01]  /*3f70*/  IMAD R194, R28, UR7, RZ ;  /* 0x000000071cc27c24 */ /* 0x000fe2000f8e02ff */
[----:B------:R-:W-:Y:S01]  /*3f80*/  SEL R19, R168, R16, !P4 ;  /* 0x00000010a8137207 */ /* 0x000fe20006000000 */
[----:B------:R-:W-:Y:S01]  /*3f90*/  @!P5 IMAD.IADD R76, R76, 0x1, -R139 ;  /* 0x000000014c4cd824 */ /* 0x000fe200078e0a8b */
[C---:B------:R-:W-:Y:S01]  /*3fa0*/  SEL R11, R168.reuse, R78, !P4 ;  /* 0x0000004ea80b7207 */ /* 0x040fe20006000000 */
[----:B------:R-:W-:Y:S01]  /*3fb0*/  IMAD R31, R31, UR7, RZ ;  /* 0x000000071f1f7c24 */ /* 0x000fe2000f8e02ff */
[C---:B------:R-:W-:Y:S01]  /*3fc0*/  SEL R22, R168.reuse, R7, !P4 ;  /* 0x00000007a8167207 */ /* 0x040fe20006000000 */
[----:B0-----:R-:W0:Y:S01]  /*3fd0*/  S2R R167, SR_TID.X ;  /* 0x0000000000a77919 */ /* 0x001e220000002100 */
[----:B------:R-:W-:Y:S01]  /*3fe0*/  SEL R16, R168, R14, !P4 ;  /* 0x0000000ea8107207 */ /* 0x000fe20006000000 */
[----:B------:R-:W-:Y:S01]  /*3ff0*/  IMAD R14, R116, UR7, RZ ;  /* 0x00000007740e7c24 */ /* 0x000fe2000f8e02ff */
[----:B------:R-:W-:Y:S01]  /*4000*/  LEA.HI.X.SX32 R6, R6, R126, 0x1, P3 ;  /* 0x0000007e06067211 */ /* 0x000fe200018f0eff */
[----:B------:R-:W-:Y:S01]  /*4010*/  IMAD R22, R22, UR7, RZ ;  /* 0x0000000716167c24 */ /* 0x000fe2000f8e02ff */
[C---:B------:R-:W-:Y:S01]  /*4020*/  SEL R125, R168.reuse, R128, !P4 ;  /* 0x00000080a87d7207 */ /* 0x040fe20006000000 */
[----:B------:R-:W-:Y:S01]  /*4030*/  ULOP3.LUT UR4, UR4, 0x600000, URZ, 0xc0, !UPT ;  /* 0x0060000004047892 */ /* 0x000fe2000f8ec0ff */
[----:B------:R-:W-:Y:S01]  /*4040*/  SEL R81, R168, R15, !P4 ;  /* 0x0000000fa8517207 */ /* 0x000fe20006000000 */
[----:B------:R-:W-:Y:S01]  /*4050*/  IMAD R15, R112, UR7, RZ ;  /* 0x00000007700f7c24 */ /* 0x000fe2000f8e02ff */
[-C--:B------:R-:W-:Y:S01]  /*4060*/  IADD3 R7, P3, PT, R10, R127.reuse, RZ ;  /* 0x0000007f0a077210 */ /* 0x080fe20007f7e0ff */
[----:B------:R-:W-:Y:S01]  /*4070*/  IMAD R125, R125, UR7, RZ ;  /* 0x000000077d7d7c24 */ /* 0x000fe2000f8e02ff */
[----:B------:R-:W-:Y:S01]  /*4080*/  LEA.HI.X.SX32 R8, R8, R126, 0x1, P0 ;  /* 0x0000007e08087211 */ /* 0x000fe200000f0eff */
[----:B------:R-:W-:Y:S01]  /*4090*/  IMAD R81, R81, UR7, RZ ;  /* 0x0000000751517c24 */ /* 0x000fe2000f8e02ff */
[----:B------:R-:W-:Y:S01]  /*40a0*/  SEL R135, R168, R114, !P4 ;  /* 0x00000072a8877207 */ /* 0x000fe20006000000 */
[----:B------:R-:W-:Y:S01]  /*40b0*/  UIADD3 UR14, UPT, UPT, UR12, UR4, URZ ;  /* 0x000000040c0e7290 */ /* 0x000fe2000fffe0ff */
[-C--:B------:R-:W-:Y:S01]  /*40c0*/  IADD3 R9, P0, PT, R12, R127.reuse, RZ ;  /* 0x0000007f0c097210 */ /* 0x080fe20007f1e0ff */
[----:B------:R-:W-:Y:S01]  /*40d0*/  UMOV UR5, 0x1 ;  /* 0x0000000100057882 */ /* 0x000fe20000000000 */
[C---:B------:R-:W-:Y:S01]  /*40e0*/  SEL R79, R168.reuse, R82, !P4 ;  /* 0x00000052a84f7207 */ /* 0x040fe20006000000 */
[----:B------:R-:W-:Y:S01]  /*40f0*/  IMAD R135, R135, UR7, RZ ;  /* 0x0000000787877c24 */ /* 0x000fe2000f8e02ff */
[----:B------:R-:W-:Y:S01]  /*4100*/  SEL R82, R168, R80, !P4 ;  /* 0x00000050a8527207 */ /* 0x000fe20006000000 */
[----:B------:R-:W-:Y:S01]  /*4110*/  IMAD R80, R11, UR7, RZ ;  /* 0x000000070b507c24 */ /* 0x000fe2000f8e02ff */
[----:B------:R-:W-:Y:S01]  /*4120*/  LEA.HI.X.SX32 R10, R10, R126, 0x1, P3 ;  /* 0x0000007e0a0a7211 */ /* 0x000fe200018f0eff */
[----:B------:R-:W-:Y:S01]  /*4130*/  IMAD R79, R79, UR7, RZ ;  /* 0x000000074f4f7c24 */ /* 0x000fe2000f8e02ff */
[----:B------:R-:W-:Y:S01]  /*4140*/  SEL R184, R168, R110, !P4 ;  /* 0x0000006ea8b87207 */ /* 0x000fe20006000000 */
[----:B------:R-:W-:Y:S01]  /*4150*/  IMAD R82, R82, UR7, RZ ;  /* 0x0000000752527c24 */ /* 0x000fe2000f8e02ff */
[-C--:B------:R-:W-:Y:S01]  /*4160*/  IADD3 R11, P3, PT, R14, R127.reuse, RZ ;  /* 0x0000007f0e0b7210 */ /* 0x080fe20007f7e0ff */
[----:B------:R-:W-:Y:S01]  /*4170*/  STTM.16dp32bit_t0_t15.x128 tmem[UR14], RZ ;  /* 0x000000ff000079ed */ /* 0x000fe20008b8000e */
[----:B------:R-:W-:Y:S01]  /*4180*/  STTM.16dp32bit_t16_t31.x128 tmem[UR14+0x80], RZ ;  /* 0x000080ff000079ed */ /* 0x000fe20008ba000e */
[----:B------:R-:W-:Y:S01]  /*4190*/  LEA.HI.X.SX32 R12, R12, R126, 0x1, P0 ;  /* 0x0000007e0c0c7211 */ /* 0x000fe200000f0eff */
[----:B------:R-:W-:Y:S01]  /*41a0*/  IMAD R184, R184, UR7, RZ ;  /* 0x00000007b8b87c24 */ /* 0x000fe2000f8e02ff */
[----:B------:R-:W-:Y:S01]  /*41b0*/  SEL R192, R168, R108, !P4 ;  /* 0x0000006ca8c07207 */ /* 0x000fe20006000000 */
[----:B------:R-:W1:Y:S01]  /*41c0*/  FENCE.VIEW.ASYNC.T ;  /* 0x00000000000073c6 */ /* 0x000e620000000200 */
[-C--:B------:R-:W-:Y:S01]  /*41d0*/  IADD3 R13, P0, PT, R15, R127.reuse, RZ ;  /* 0x0000007f0f0d7210 */ /* 0x080fe20007f1e0ff */
[----:B------:R-:W-:Y:S01]  /*41e0*/  UIADD3 UR15, UPT, UPT, UR13, 0xa000, URZ ;  /* 0x0000a0000d0f7890 */ /* 0x000fe2000fffe0ff */
[----:B------:R-:W-:Y:S01]  /*41f0*/  LEA.HI.X.SX32 R14, R14, R126, 0x1, P3 ;  /* 0x0000007e0e0e7211 */ /* 0x000fe200018f0eff */
[----:B------:R-:W-:Y:S01]  /*4200*/  IMAD R192, R192, UR7, RZ ;  /* 0x00000007c0c07c24 */ /* 0x000fe2000f8e02ff */
[----:B------:R-:W-:Y:S01]  /*4210*/  SEL R200, R168, R104, !P4 ;  /* 0x00000068a8c87207 */ /* 0x000fe20006000000 */
[----:B------:R-:W2:Y:S01]  /*4220*/  LDCU UR4, c[0x0][0x3a4] ;  /* 0x00007480ff0477ac */ /* 0x000ea20008000800 */
[----:B------:R-:W-:-:S02]  /*4230*/  IADD3 R128, P3, PT, R125, R127, RZ ;  /* 0x0000007f7d807210 */ /* 0x000fc40007f7e0ff */
[----:B------:R-:W-:Y:S01]  /*4240*/  LEA.HI.X.SX32 R15, R15, R126, 0x1, P0 ;  /* 0x0000007e0f0f7211 */ /* 0x000fe200000f0eff */
[----:B------:R-:W-:Y:S01]  /*4250*/  IMAD R200, R200, UR7, RZ ;  /* 0x00000007c8c87c24 */ /* 0x000fe2000f8e02ff */
[----:B------:R-:W-:Y:S02]  /*4260*/  SEL R208, R168, R118, !P4 ;  /* 0x00000076a8d07207 */ /* 0x000fe40006000000 */
[-C--:B------:R-:W-:Y:S02]  /*4270*/  IADD3 R136, P0, PT, R135, R127.reuse, RZ ;  /* 0x0000007f87887210 */ /* 0x080fe40007f1e0ff */
[----:B------:R-:W-:Y:S01]  /*4280*/  LEA.HI.X.SX32 R125, R125, R126, 0x1, P3 ;  /* 0x0000007e7d7d7211 */ /* 0x000fe200018f0eff */
[----:B------:R-:W-:Y:S01]  /*4290*/  IMAD R208, R208, UR7, RZ ;  /* 0x00000007d0d07c24 */ /* 0x000fe2000f8e02ff */
[----:B------:R-:W-:Y:S02]  /*42a0*/  SEL R216, R168, R102, !P4 ;  /* 0x00000066a8d87207 */ /* 0x000fe40006000000 */
        /* <DEDUP_REMOVED lines=39> */
[----:B------:R-:W-:Y:S01]  /*4520*/  SEL R84, R168, R84, !P4 ;  /* 0x00000054a8547207 */ /* 0x000fe20006000000 */
[----:B------:R-:W-:Y:S01]  /*4530*/  STL [R1+0x10], R161 ;  /* 0x000010a101007387 */ /* 0x000fe20000100800 */
[----:B------:R-:W-:-:S02]  /*4540*/  IADD3 R171, P3, PT, R57, R127, RZ ;  /* 0x0000007f39ab7210 */ /* 0x000fc40007f7e0ff */
[-C--:B------:R-:W-:Y:S01]  /*4550*/  LEA.HI.X.SX32 R172, R29, R126.reuse, 0x1, P0 ;  /* 0x0000007e1dac7211 */ /* 0x080fe200000f0eff */
[----:B------:R-:W-:Y:S01]  /*4560*/  IMAD R78, R84, UR7, RZ ;  /* 0x00000007544e7c24 */ /* 0x000fe2000f8e02ff */
[-C--:B------:R-:W-:Y:S01]  /*4570*/  IADD3 R169, P0, PT, R73, R127.reuse, RZ ;  /* 0x0000007f49a97210 */ /* 0x080fe20007f1e0ff */
[----:B------:R-:W-:Y:S01]  /*4580*/  IMAD R84, R85, UR7, RZ ;  /* 0x0000000755547c24 */ /* 0x000fe2000f8e02ff */
[-C--:B------:R-:W-:Y:S01]  /*4590*/  LEA.HI.X.SX32 R160, R57, R126.reuse, 0x1, P3 ;  /* 0x0000007e39a07211 */ /* 0x080fe200018f0eff */
[----:B------:R-:W-:Y:S01]  /*45a0*/  IMAD R85, R27, UR7, RZ ;  /* 0x000000071b557c24 */ /* 0x000fe2000f8e02ff */
[-C--:B------:R-:W-:Y:S01]  /*45b0*/  IADD3 R123, P3, PT, R75, R127.reuse, RZ ;  /* 0x0000007f4b7b7210 */ /* 0x080fe20007f7e0ff */
[----:B------:R-:W-:Y:S01]  /*45c0*/  IMAD R57, R16, UR7, RZ ;  /* 0x0000000710397c24 */ /* 0x000fe2000f8e02ff */
[-C--:B------:R-:W-:Y:S01]  /*45d0*/  LEA.HI.X.SX32 R170, R73, R126.reuse, 0x1, P0 ;  /* 0x0000007e49aa7211 */ /* 0x080fe200000f0eff */
[----:B------:R-:W-:Y:S01]  /*45e0*/  STL [R1+0x30], R171 ;  /* 0x000030ab01007387 */ /* 0x000fe20000100800 */
[-C--:B------:R-:W-:Y:S01]  /*45f0*/  IADD3 R100, P0, PT, R77, R127.reuse, RZ ;  /* 0x0000007f4d647210 */ /* 0x080fe20007f1e0ff */
[----:B------:R-:W-:Y:S01]  /*4600*/  IMAD R27, R19, UR7, RZ ;  /* 0x00000007131b7c24 */ /* 0x000fe2000f8e02ff */
[----:B------:R-:W-:Y:S01]  /*4610*/  LEA.HI.X.SX32 R73, R75, R126, 0x1, P3 ;  /* 0x0000007e4b497211 */ /* 0x000fe200018f0eff */
[----:B------:R-:W-:Y:S01]  /*4620*/  STL [R1+0xc], R172 ;  /* 0x00000cac01007387 */ /* 0x000fe20000100800 */
[----:B------:R-:W-:-:S02]  /*4630*/  IADD3 R104, P3, PT, R78, R127, RZ ;  /* 0x0000007f4e687210 */ /* 0x000fc40007f7e0ff */
[-C--:B------:R-:W-:Y:S01]  /*4640*/  LEA.HI.X.SX32 R98, R77, R126.reuse, 0x1, P0 ;  /* 0x0000007e4d627211 */ /* 0x080fe200000f0eff */
[----:B------:R-:W-:Y:S01]  /*4650*/  STL [R1+0x50], R169 ;  /* 0x000050a901007387 */ /* 0x000fe20000100800 */
[CC--:B------:R-:W-:Y:S02]  /*4660*/  IADD3 R90, P0, PT, R79.reuse, R127.reuse, RZ ;  /* 0x0000007f4f5a7210 */ /* 0x0c0fe40007f1e0ff */
[-C--:B------:R-:W-:Y:S01]  /*4670*/  LEA.HI.X.SX32 R102, R78, R126.reuse, 0x1, P3 ;  /* 0x0000007e4e667211 */ /* 0x080fe200018f0eff */
[----:B------:R-:W-:Y:S01]  /*4680*/  STL [R1+0x2c], R160 ;  /* 0x00002ca001007387 */ /* 0x000fe20000100800 */
[-C--:B------:R-:W-:Y:S02]  /*4690*/  IADD3 R106, P3, PT, R80, R127.reuse, RZ ;  /* 0x0000007f506a7210 */ /* 0x080fe40007f7e0ff */
[----:B------:R-:W-:Y:S01]  /*46a0*/  LEA.HI.X.SX32 R88, R79, R126, 0x1, P0 ;  /* 0x0000007e4f587211 */ /* 0x000fe200000f0eff */
[----:B------:R-:W-:Y:S01]  /*46b0*/  STL [R1+0x70], R123 ;  /* 0x0000707b01007387 */ /* 0x000fe20000100800 */
[----:B------:R-:W-:-:S02]  /*46c0*/  IADD3 R96, P0, PT, R81, R127, RZ ;  /* 0x0000007f51607210 */ /* 0x000fc40007f1e0ff */
[----:B------:R-:W-:Y:S01]  /*46d0*/  LEA.HI.X.SX32 R94, R80, R126, 0x1, P3 ;  /* 0x0000007e505e7211 */ /* 0x000fe200018f0eff */
[----:B------:R-:W-:Y:S01]  /*46e0*/  STL [R1+0x4c], R170 ;  /* 0x00004caa01007387 */ /* 0x000fe20000100800 */
[----:B------:R-:W-:Y:S02]  /*46f0*/  SEL R26, R168, R26, !P4 ;  /* 0x0000001aa81a7207 */ /* 0x000fe40006000000 */
[----:B------:R-:W-:Y:S01]  /*4700*/  IADD3 R252, P3, PT, R82, R127, RZ ;  /* 0x0000007f52fc7210 */ /* 0x000fe20007f7e0ff */
[----:B------:R-:W-:Y:S01]  /*4710*/  STL [R1+0x90], R100 ;  /* 0x0000906401007387 */ /* 0x000fe20000100800 */
[-C--:B------:R-:W-:Y:S01]  /*4720*/  LEA.HI.X.SX32 R92, R81, R126.reuse, 0x1, P0 ;  /* 0x0000007e515c7211 */ /* 0x080fe200000f0eff */
[----:B------:R-:W-:Y:S01]  /*4730*/  IMAD R86, R26, UR7, RZ ;  /* 0x000000071a567c24 */ /* 0x000fe2000f8e02ff */
[----:B------:R-:W-:Y:S01]  /*4740*/  SEL R25, R168, R25, !P4 ;  /* 0x00000019a8197207 */ /* 0x000fe20006000000 */
[----:B------:R-:W-:Y:S01]  /*4750*/  IMAD R26, R21, UR7, RZ ;  /* 0x00000007151a7c24 */ /* 0x000fe2000f8e02ff */
[----:B------:R-:W-:Y:S01]  /*4760*/  IADD3 R244, P0, PT, R83, R127, RZ ;  /* 0x0000007f53f47210 */ /* 0x000fe20007f1e0ff */
[----:B------:R-:W-:Y:S01]  /*4770*/  STL [R1+0x6c], R73 ;  /* 0x00006c4901007387 */ /* 0x000fe20000100800 */
[----:B------:R-:W-:Y:S01]  /*4780*/  LEA.HI.X.SX32 R108, R82, R126, 0x1, P3 ;  /* 0x0000007e526c7211 */ /* 0x000fe200018f0eff */
[----:B------:R-:W-:Y:S01]  /*4790*/  IMAD R25, R25, UR7, RZ ;  /* 0x0000000719197c24 */ /* 0x000fe2000f8e02ff */
[----:B------:R-:W-:Y:S01]  /*47a0*/  SEL R23, R168, R23, !P4 ;  /* 0x00000017a8177207 */ /* 0x000fe20006000000 */
[----:B------:R-:W-:Y:S01]  /*47b0*/  STL [R1+0xb8], R104 ;  /* 0x0000b86801007387 */ /* 0x000fe20000100800 */
[----:B------:R-:W-:-:S02]  /*47c0*/  IADD3 R236, P3, PT, R84, R127, RZ ;  /* 0x0000007f54ec7210 */ /* 0x000fc40007f7e0ff */
[----:B------:R-:W-:Y:S01]  /*47d0*/  LEA.HI.X.SX32 R245, R83, R126, 0x1, P0 ;  /* 0x0000007e53f57211 */ /* 0x000fe200000f0eff */
[----:B------:R-:W-:Y:S01]  /*47e0*/  IMAD R23, R23, UR7, RZ ;  /* 0x0000000717177c24 */ /* 0x000fe2000f8e02ff */
[CC--:B------:R-:W-:Y:S01]  /*47f0*/  IADD3 R228, P0, PT, R85.reuse, R127.reuse, RZ ;  /* 0x0000007f55e47210 */ /* 0x0c0fe20007f1e0ff */
[----:B------:R-:W-:Y:S01]  /*4800*/  STL [R1+0x8c], R98 ;  /* 0x00008c6201007387 */ /* 0x000fe20000100800 */
[----:B------:R-:W-:Y:S02]  /*4810*/  SEL R18, R168, R18, !P4 ;  /* 0x00000012a8127207 */ /* 0x000fe40006000000 */
        /* <DEDUP_REMOVED lines=9> */
[-C--:B------:R-:W-:Y:S02]  /*48b0*/  IADD3 R17, P3, PT, R23, R127.reuse, RZ ;  /* 0x0000007f17117210 */ /* 0x080fe40007f7e0ff */
[-C--:B------:R-:W-:Y:S01]  /*48c0*/  LEA.HI.X.SX32 R18, R25, R126.reuse, 0x1, P0 ;  /* 0x0000007e19127211 */ /* 0x080fe200000f0eff */
[----:B------:R-:W-:Y:S01]  /*48d0*/  STL [R1+0xd4], R88 ;  /* 0x0000d45801007387 */ /* 0x000fe20000100800 */
[-C--:B------:R-:W-:Y:S02]  /*48e0*/  IADD3 R19, P0, PT, R22, R127.reuse, RZ ;  /* 0x0000007f16137210 */ /* 0x080fe40007f1e0ff */
        /* <DEDUP_REMOVED lines=14> */
[----:B------:R-:W-:Y:S02]  /*49d0*/  LEA.HI.X.SX32 R29, R57, R126, 0x1, P0 ;  /* 0x0000007e391d7211 */ /* 0x000fe400000f0eff */
[----:B0-----:R-:W-:Y:S01]  /*49e0*/  LEA.HI R57, R167, R133, RZ, 0x1a ;  /* 0x00000085a7397211 */ /* 0x001fe200078fd0ff */
[----:B------:R-:W-:Y:S01]  /*49f0*/  STL [R1+0x134], R108 ;  /* 0x0001346c01007387 */ /* 0x000fe20000100800 */
[C---:B------:R-:W-:Y:S02]  /*4a00*/  ISETP.GT.U32.AND P5, PT, R139.reuse, R30, PT ;  /* 0x0000001e8b00720c */ /* 0x040fe40003fa4070 */
[----:B------:R-:W-:Y:S01]  /*4a10*/  ISETP.GT.U32.AND P2, PT, R139, R74, PT ;  /* 0x0000004a8b00720c */ /* 0x000fe20003f44070 */
[----:B------:R-:W-:Y:S01]  /*4a20*/  STL [R1+0x180], R236 ;  /* 0x000180ec01007387 */ /* 0x000fe20000100800 */
[----:B------:R-:W-:Y:S01]  /*4a30*/  VIADD R75, R57, 0xfe ;  /* 0x000000fe394b7836 */ /* 0x000fe20000000000 */
[----:B------:R-:W-:-:S02]  /*4a40*/  IADD3 R130, P3, PT, R129, R127, RZ ;  /* 0x0000007f81827210 */ /* 0x000fc40007f7e0ff */
[----:B------:R-:W-:Y:S01]  /*4a50*/  STL [R1+0x164], R245 ;  /* 0x000164f501007387 */ /* 0x000fe20000100800 */
[-C--:B------:R-:W-:Y:S02]  /*4a60*/  IADD3 R187, P6, PT, R186, R127.reuse, RZ ;  /* 0x0000007fbabb7210 */ /* 0x080fe40007fde0ff */
[-C--:B------:R-:W-:Y:S01]  /*4a70*/  IADD3 R179, P0, PT, R137, R127.reuse, RZ ;  /* 0x0000007f89b37210 */ /* 0x080fe20007f1e0ff */
[----:B------:R-:W-:Y:S01]  /*4a80*/  STL [R1+0x198], R228 ;  /* 0x000198e401007387 */ /* 0x000fe20000100800 */
[-C--:B------:R-:W-:Y:S01]  /*4a90*/  LEA.HI.X.SX32 R129, R129, R126.reuse, 0x1, P3 ;  /* 0x0000007e81817211 */ /* 0x080fe200018f0eff */
[--C-:B------:R-:W-:Y:S01]  /*4aa0*/  @!P5 IMAD.IADD R30, R30, 0x1, -R139.reuse ;  /* 0x000000011e1ed824 */ /* 0x100fe200078e0a8b */
[-C--:B------:R-:W-:Y:S01]  /*4ab0*/  IADD3 R195, P3, PT, R194, R127.reuse, RZ ;  /* 0x0000007fc2c37210 */ /* 0x080fe20007f7e0ff */
[----:B------:R-:W-:Y:S01]  /*4ac0*/  STL [R1+0x17c], R237 ;  /* 0x00017ced01007387 */ /* 0x000fe20000100800 */
[----:B------:R-:W-:Y:S01]  /*4ad0*/  LOP3.LUT R202, R167, 0x7f, RZ, 0xc0, !PT ;  /* 0x0000007fa7ca7812 */ /* 0x000fe200078ec0ff */
[----:B------:R-:W-:Y:S01]  /*4ae0*/  @!P2 IMAD.IADD R74, R74, 0x1, -R139 ;  /* 0x000000014a4aa824 */ /* 0x000fe200078e0a8b */
[----:B------:R-:W-:Y:S01]  /*4af0*/  LEA.HI.X.SX32 R186, R186, R126, 0x1, P6 ;  /* 0x0000007ebaba7211 */ /* 0x000fe200030f0eff */
[----:B------:R-:W-:Y:S01]  /*4b00*/  STL [R1+0x1b0], R132 ;  /* 0x0001b08401007387 */ /* 0x000fe20000100800 */
[----:B------:R-:W-:-:S02]  /*4b10*/  IADD3 R203, P6, PT, R31, R127, RZ ;  /* 0x0000007f1fcb7210 */ /* 0x000fc40007fde0ff */
[----:B------:R-:W-:Y:S01]  /*4b20*/  LEA.HI.X.SX32 R137, R137, R126, 0x1, P0 ;  /* 0x0000007e89897211 */ /* 0x000fe200000f0eff */
[----:B------:R-:W-:Y:S01]  /*4b30*/  STL [R1+0x194], R229 ;  /* 0x000194e501007387 */ /* 0x000fe20000100800 */
[----:B------:R-:W-:Y:S02]  /*4b40*/  ISETP.GE.AND P5, PT, R211, RZ, PT ;  /* 0x000000ffd300720c */ /* 0x000fe40003fa6270 */
[----:B------:R-:W-:Y:S01]  /*4b50*/  ISETP.GT.U32.AND P0, PT, R139, R76, PT ;  /* 0x0000004c8b00720c */ /* 0x000fe20003f04070 */
[----:B------:R-:W-:Y:S01]  /*4b60*/  STL [R1+0x1ac], R221 ;  /* 0x0001acdd01007387 */ /* 0x000fe20000100800 */
[-C--:B------:R-:W-:Y:S02]  /*4b70*/  LEA.HI.X.SX32 R194, R194, R126.reuse, 0x1, P3 ;  /* 0x0000007ec2c27211 */ /* 0x080fe400018f0eff */
[----:B------:R-:W-:Y:S01]  /*4b80*/  ISETP.NE.U32.AND P3, PT, R202, RZ, PT ;  /* 0x000000ffca00720c */ /* 0x000fe20003f65070 */
[----:B------:R0:W-:Y:S01]  /*4b90*/  STL [R1+0x2d0], R57 ;  /* 0x0002d03901007387 */ /* 0x0001e20000100800 */
[----:B------:R-:W-:-:S02]  /*4ba0*/  LEA.HI.X.SX32 R202, R31, R126, 0x1, P6 ;  /* 0x0000007e1fca7211 */ /* 0x000fc400030f0eff */
[----:B------:R-:W-:Y:S01]  /*4bb0*/  ISETP.GE.AND P6, PT, R218, RZ, PT ;  /* 0x000000ffda00720c */ /* 0x000fe20003fc6270 */
[----:B------:R-:W-:Y:S01]  /*4bc0*/  STL [R1+0x268], R75 ;  /* 0x0002684b01007387 */ /* 0x000fe20000100800 */
[----:B------:R-:W-:Y:S01]  /*4bd0*/  ISETP.GE.AND P2, PT, R210, RZ, PT ;  /* 0x000000ffd200720c */ /* 0x000fe20003f46270 */
[----:B------:R-:W-:Y:S01]  /*4be0*/  @!P5 IMAD.MOV R74, RZ, RZ, -R74 ;  /* 0x000000ffff4ad224 */ /* 0x000fe200078e0a4a */
[C---:B------:R-:W-:Y:S01]  /*4bf0*/  ISETP.GT.U32.AND P5, PT, R139.reuse, R71, PT ;  /* 0x000000478b00720c */ /* 0x040fe20003fa4070 */
[----:B------:R-:W-:Y:S01]  /*4c00*/  STL [R1+0x3d8], R2 ;  /* 0x0003d80201007387 */ /* 0x000fe20000100800 */
[--C-:B------:R-:W-:Y:S01]  /*4c10*/  @!P0 IMAD.IADD R76, R76, 0x1, -R139.reuse ;  /* 0x000000014c4c8824 */ /* 0x100fe200078e0a8b */
[----:B------:R-:W-:Y:S02]  /*4c20*/  PLOP3.LUT P0, PT, PT, PT, UP1, 0x80, 0x8 ;  /* 0x000000000008781c */ /* 0x000fe40003f0f018 */
[----:B------:R-:W-:Y:S01]  /*4c30*/  STL [R1+0x3d4], R4 ;  /* 0x0003d40401007387 */ /* 0x000fe20000100800 */
[----:B------:R-:W-:Y:S01]  /*4c40*/  SEL R218, R168, R74, !P4 ;  /* 0x0000004aa8da7207 */ /* 0x000fe20006000000 */
[----:B-1----:R-:W-:Y:S01]  /*4c50*/  VOTEU.ALL UP2, P3 ;  /* 0x0000000000ff7886 */ /* 0x002fe20001840000 */
[----:B------:R-:W-:Y:S01]  /*4c60*/  VOTEU.ALL UP3, P3 ;  /* 0x0000000000ff7886 */ /* 0x000fe20001860000 */
[----:B------:R-:W-:Y:S01]  /*4c70*/  STL [R1+0x3e0], R3 ;  /* 0x0003e00301007387 */ /* 0x000fe20000100800 */
[----:B------:R-:W-:Y:S01]  /*4c80*/  @!P6 IMAD.MOV R30, RZ, RZ, -R30 ;  /* 0x000000ffff1ee224 */ /* 0x000fe200078e0a1e */
[C---:B------:R-:W-:Y:S01]  /*4c90*/  ISETP.GT.U32.AND P6, PT, R139.reuse, R72, PT ;  /* 0x000000488b00720c */ /* 0x040fe20003fc4070 */
[----:B------:R-:W-:Y:S01]  /*4ca0*/  @!P2 IMAD.MOV R76, RZ, RZ, -R76 ;  /* 0x000000ffff4ca224 */ /* 0x000fe200078e0a4c */
[----:B------:R-:W-:Y:S01]  /*4cb0*/  STL [R1+0x3dc], R6 ;  /* 0x0003dc0601007387 */ /* 0x000fe20000100800 */
[----:B------:R-:W-:Y:S01]  /*4cc0*/  ISETP.GT.U32.AND P2, PT, R139, R70, PT ;  /* 0x000000468b00720c */ /* 0x000fe20003f44070 */
[----:B------:R-:W-:Y:S01]  /*4cd0*/  IMAD R218, R218, UR7, RZ ;  /* 0x00000007dada7c24 */ /* 0x000fe2000f8e02ff */
[----:B------:R-:W-:Y:S01]  /*4ce0*/  SEL R210, R168, R30, !P4 ;  /* 0x0000001ea8d27207 */ /* 0x000fe20006000000 */
[----:B------:R-:W-:Y:S01]  /*4cf0*/  STL [R1+0x3e8], R5 ;  /* 0x0003e80501007387 */ /* 0x000fe20000100800 */
[----:B------:R-:W-:Y:S01]  /*4d00*/  @!P5 IMAD.IADD R71, R71, 0x1, -R139 ;  /* 0x000000014747d824 */ /* 0x000fe200078e0a8b */
[----:B------:R-:W-:-:S04]  /*4d10*/  @!UP2 UIADD3 UR8, UPT, UPT, -UR5, 0x100000, URZ ;  /* 0x001000000508a890 */ /* 0x000fc8000fffe1ff */
[----:B------:R-:W-:Y:S02]  /*4d20*/  @!UP2 USHF.L.U32 UR9, UR8, 0xb, URZ ;  /* 0x0000000b0809a899 */ /* 0x000fe400080006ff */
[----:B------:R-:W-:Y:S01]  /*4d30*/  @!UP2 USHF.L.U32 UR8, UR8, 0x1, URZ ;  /* 0x000000010808a899 */ /* 0x000fe200080006ff */
[----:B------:R-:W-:Y:S01]  /*4d40*/  STL [R1+0x3e4], R8 ;  /* 0x0003e40801007387 */ /* 0x000fe20000100800 */
[----:B------:R-:W-:Y:S01]  /*4d50*/  IMAD R210, R210, UR7, RZ ;  /* 0x00000007d2d27c24 */ /* 0x000fe2000f8e02ff */
[----:B------:R-:W-:Y:S01]  /*4d60*/  IADD3 R219, P5, PT, R218, R127, RZ ;  /* 0x0000007fdadb7210 */ /* 0x000fe20007fbe0ff */
[--C-:B------:R-:W-:Y:S01]  /*4d70*/  @!P6 IMAD.IADD R72, R72, 0x1, -R139.reuse ;  /* 0x000000014848e824 */ /* 0x100fe200078e0a8b */
[----:B------:R-:W-:Y:S01]  /*4d80*/  STL [R1+0x3f0], R7 ;  /* 0x0003f00701007387 */ /* 0x000fe20000100800 */
[----:B0-----:R-:W-:Y:S01]  /*4d90*/  IABS R57, R75 ;  /* 0x0000004b00397213 */ /* 0x001fe20000000000 */
[----:B------:R-:W-:Y:S01]  /*4da0*/  @!P2 IMAD.IADD R70, R70, 0x1, -R139 ;  /* 0x000000014646a824 */ /* 0x000fe200078e0a8b */
[----:B------:R-:W-:Y:S01]  /*4db0*/  IADD3 R211, P6, PT, R210, R127, RZ ;  /* 0x0000007fd2d37210 */ /* 0x000fe20007fde0ff */
[----:B------:R-:W-:Y:S01]  /*4dc0*/  STL [R1+0x3ec], R10 ;  /* 0x0003ec0a01007387 */ /* 0x000fe20000100800 */
[-C--:B------:R-:W-:Y:S01]  /*4dd0*/  LEA.HI.X.SX32 R218, R218, R126.reuse, 0x1, P5 ;  /* 0x0000007edada7211 */ /* 0x080fe200028f0eff */
[----:B------:R-:W-:Y:S01]  /*4de0*/  IMAD.HI.U32 R30, R138, R57, RZ ;  /* 0x000000398a1e7227 */ /* 0x000fe200078e00ff */
[C---:B------:R-:W-:Y:S01]  /*4df0*/  ISETP.GT.U32.AND P5, PT, R139.reuse, R71, PT ;  /* 0x000000478b00720c */ /* 0x040fe20003fa4070 */
[----:B------:R-:W-:Y:S01]  /*4e00*/  STL [R1+0x3f8], R9 ;  /* 0x0003f80901007387 */ /* 0x000fe20000100800 */
[----:B------:R-:W-:Y:S01]  /*4e10*/  LEA.HI.X.SX32 R210, R210, R126, 0x1, P6 ;  /* 0x0000007ed2d27211 */ /* 0x000fe200030f0eff */
[----:B------:R-:W-:Y:S01]  /*4e20*/  IMAD.MOV R30, RZ, RZ, -R30 ;  /* 0x000000ffff1e7224 */ /* 0x000fe200078e0a1e */
[----:B------:R-:W-:Y:S01]  /*4e30*/  ISETP.GT.U32.AND P6, PT, R139, R70, PT ;  /* 0x000000468b00720c */ /* 0x000fe20003fc4070 */
[----:B------:R-:W-:Y:S01]  /*4e40*/  STL [R1+0x3f4], R12 ;  /* 0x0003f40c01007387 */ /* 0x000fe20000100800 */
[----:B------:R-:W-:Y:S01]  /*4e50*/  ISETP.LT.AND P0, PT, R235, UR31, P0 ;  /* 0x0000001feb007c0c */ /* 0x000fe20008701270 */
[C---:B------:R-:W-:Y:S01]  /*4e60*/  IMAD R57, R139.reuse, R30, R57 ;  /* 0x0000001e8b397224 */ /* 0x040fe200078e0239 */
[----:B------:R-:W-:Y:S01]  /*4e70*/  ISETP.GT.U32.AND P2, PT, R139, R72, PT ;  /* 0x000000488b00720c */ /* 0x000fe20003f44070 */
[----:B------:R-:W-:Y:S01]  /*4e80*/  STL [R1+0x400], R11 ;  /* 0x0004000b01007387 */ /* 0x000fe20000100800 */
[----:B------:R-:W-:-:S03]  /*4e90*/  PRMT R157, RZ, 0x7610, R157 ;  /* 0x00007610ff9d7816 */ /* 0x000fc6000000009d */
[----:B------:R-:W-:Y:S01]  /*4ea0*/  STL [R1+0x3fc], R14 ;  /* 0x0003fc0e01007387 */ /* 0x000fe20000100800 */
[--C-:B------:R-:W-:Y:S01]  /*4eb0*/  @!P5 IMAD.IADD R71, R71, 0x1, -R139.reuse ;  /* 0x000000014747d824 */ /* 0x100fe200078e0a8b */
[----:B------:R-:W-:Y:S02]  /*4ec0*/  ISETP.GE.AND P5, PT, R227, RZ, PT ;  /* 0x000000ffe300720c */ /* 0x000fe40003fa6270 */
[----:B------:R-:W3:Y:S01]  /*4ed0*/  LDL R78, [R1+0x328] ;  /* 0x00032800014e7983 */ /* 0x000ee20000100800 */
[--C-:B------:R-:W-:Y:S01]  /*4ee0*/  @!P6 IMAD.IADD R70, R70, 0x1, -R139.reuse ;  /* 0x000000014646e824 */ /* 0x100fe200078e0a8b */
[----:B------:R-:W-:Y:S01]  /*4ef0*/  ISETP.GE.AND P6, PT, R226, RZ, PT ;  /* 0x000000ffe200720c */ /* 0x000fe20003fc6270 */
[----:B------:R-:W-:Y:S01]  /*4f00*/  @P0 IMAD.MOV.U32 R30, RZ, RZ, R2 ;  /* 0x000000ffff1e0224 */ /* 0x000fe200078e0002 */
[----:B------:R-:W4:Y:S01]  /*4f10*/  LDL R79, [R1+0x334] ;  /* 0x00033400014f7983 */ /* 0x000f220000100800 */
[----:B------:R-:W-:Y:S02]  /*4f20*/  @P0 IMAD.MOV.U32 R31, RZ, RZ, R4 ;  /* 0x000000ffff1f0224 */ /* 0x000fe400078e0004 */
[----:B------:R-:W-:Y:S01]  /*4f30*/  @!P2 IMAD.IADD R72, R72, 0x1, -R139 ;  /* 0x000000014848a824 */ /* 0x000fe200078e0a8b */
[----:B------:R-:W2:Y:S01]  /*4f40*/  LDL R77, [R1+0x320] ;  /* 0x00032000014d7983 */ /* 0x000ea20000100800 */
[----:B------:R-:W-:Y:S01]  /*4f50*/  ISETP.GE.AND P2, PT, R234, RZ, PT ;  /* 0x000000ffea00720c */ /* 0x000fe20003f46270 */
[----:B------:R-:W-:Y:S01]  /*4f60*/  BAR.SYNC.DEFER_BLOCKING 0x0 ;  /* 0x0000000000007b1d */ /* 0x000fe20000010000 */
[----:B------:R-:W-:Y:S01]  /*4f70*/  @!P5 IMAD.MOV R71, RZ, RZ, -R71 ;  /* 0x000000ffff47d224 */ /* 0x000fe200078e0a47 */
[----:B------:R-:W-:-:S04]  /*4f80*/  ISETP.GT.U32.AND P5, PT, R139, R68, PT ;  /* 0x000000448b00720c */ /* 0x000fc80003fa4070 */
[----:B------:R-:W0:Y:S02]  /*4f90*/  FENCE.VIEW.ASYNC.S ;  /* 0x00000000000073c6 */ /* 0x000e240000000000 */
[----:B0-----:R0:W1:Y:S02]  /*4fa0*/  @!UP3 SYNCS.EXCH.64 URZ, [UR15], UR8 ;  /* 0x000000080fffb5b2 */ /* 0x0010640008000100 */
[----:B-1----:R-:W-:Y:S01]  /*4fb0*/  BAR.SYNC.DEFER_BLOCKING 0x0 ;  /* 0x0000000000007b1d */ /* 0x002fe20000010000 */
[----:B------:R-:W-:Y:S01]  /*4fc0*/  @!P6 IMAD.MOV R70, RZ, RZ, -R70 ;  /* 0x000000ffff46e224 */ /* 0x000fe200078e0a46 */
[----:B------:R-:W-:Y:S02]  /*4fd0*/  ISETP.GT.U32.AND P6, PT, R139, R66, PT ;  /* 0x000000428b00720c */ /* 0x000fe40003fc4070 */
[----:B------:R-:W-:Y:S02]  /*4fe0*/  PRMT R158, RZ, 0x7610, R158 ;  /* 0x00007610ff9e7816 */ /* 0x000fe4000000009e */
[----:B------:R-:W-:Y:S01]  /*4ff0*/  PRMT R159, RZ, 0x7610, R159 ;  /* 0x00007610ff9f7816 */ /* 0x000fe2000000009f */
[----:B------:R-:W-:-:S02]  /*5000*/  @!P5 IMAD.IADD R68, R68, 0x1, -R139 ;  /* 0x000000014444d824 */ /* 0x000fc400078e0a8b */
[----:B------:R-:W-:Y:S01]  /*5010*/  @!P2 IMAD.MOV R72, RZ, RZ, -R72 ;  /* 0x000000ffff48a224 */ /* 0x000fe200078e0a48 */
[----:B------:R-:W-:Y:S02]  /*5020*/  ISETP.GT.U32.AND P2, PT, R139, R69, PT ;  /* 0x000000458b00720c */ /* 0x000fe40003f44070 */
[----:B------:R-:W-:Y:S01]  /*5030*/  PRMT R163, RZ, 0x7610, R163 ;  /* 0x00007610ffa37816 */ /* 0x000fe200000000a3 */
[----:B------:R1:W2:Y:S01]  /*5040*/  @P0 LDG.E.U8 R157, desc[UR26][R30.64] ;  /* 0x0000001a1e9d0981 */ /* 0x0002a2000c1e1100 */
[----:B------:R-:W-:Y:S01]  /*5050*/  SEL R226, R168, R76, !P4 ;  /* 0x0000004ca8e27207 */ /* 0x000fe20006000000 */
[----:B-1----:R-:W-:Y:S02]  /*5060*/  @P0 IMAD.MOV.U32 R30, RZ, RZ, R3 ;  /* 0x000000ffff1e0224 */ /* 0x002fe400078e0003 */
[----:B------:R-:W-:-:S05]  /*5070*/  @P0 IMAD.MOV.U32 R31, RZ, RZ, R6 ;  /* 0x000000ffff1f0224 */ /* 0x000fca00078e0006 */
[----:B------:R1:W2:Y:S01]  /*5080*/  @P0 LDG.E.U8 R158, desc[UR26][R30.64] ;  /* 0x0000001a1e9e0981 */ /* 0x0002a2000c1e1100 */
[----:B------:R-:W-:Y:S01]  /*5090*/  @!P6 IMAD.IADD R66, R66, 0x1, -R139 ;  /* 0x000000014242e824 */ /* 0x000fe200078e0a8b */
[----:B------:R-:W-:Y:S02]  /*50a0*/  ISETP.GT.U32.AND P6, PT, R139, R68, PT ;  /* 0x000000448b00720c */ /* 0x000fe40003fc4070 */
[----:B------:R-:W-:Y:S02]  /*50b0*/  PRMT R162, RZ, 0x7610, R162 ;  /* 0x00007610ffa27816 */ /* 0x000fe400000000a2 */
[----:B------:R-:W-:Y:S02]  /*50c0*/  PRMT R175, RZ, 0x7610, R175 ;  /* 0x00007610ffaf7816 */ /* 0x000fe400000000af */
[----:B------:R-:W-:Y:S01]  /*50d0*/  PRMT R165, RZ, 0x7610, R165 ;  /* 0x00007610ffa57816 */ /* 0x000fe200000000a5 */
[----:B-1----:R-:W-:Y:S01]  /*50e0*/  @P0 IMAD.MOV.U32 R30, RZ, RZ, R5 ;  /* 0x000000ffff1e0224 */ /* 0x002fe200078e0005 */
[----:B------:R-:W-:Y:S01]  /*50f0*/  PRMT R166, RZ, 0x7610, R166 ;  /* 0x00007610ffa67816 */ /* 0x000fe200000000a6 */
[----:B------:R-:W-:Y:S01]  /*5100*/  @P0 IMAD.MOV.U32 R31, RZ, RZ, R8 ;  /* 0x000000ffff1f0224 */ /* 0x000fe200078e0008 */
[----:B------:R-:W-:-:S04]  /*5110*/  SEL R234, R168, R72, !P4 ;  /* 0x00000048a8ea7207 */ /* 0x000fc80006000000 */
[----:B------:R1:W2:Y:S01]  /*5120*/  @P0 LDG.E.U8 R159, desc[UR26][R30.64] ;  /* 0x0000001a1e9f0981 */ /* 0x0002a2000c1e1100 */
[----:B------:R-:W-:Y:S02]  /*5130*/  IMAD R226, R226, UR7, RZ ;  /* 0x00000007e2e27c24 */ /* 0x000fe4000f8e02ff */
[--C-:B------:R-:W-:Y:S02]  /*5140*/  @!P2 IMAD.IADD R69, R69, 0x1, -R139.reuse ;  /* 0x000000014545a824 */ /* 0x100fe400078e0a8b */
[----:B------:R-:W-:Y:S01]  /*5150*/  @!P6 IMAD.IADD R68, R68, 0x1, -R139 ;  /* 0x000000014444e824 */ /* 0x000fe200078e0a8b */
[----:B------:R-:W-:Y:S01]  /*5160*/  IADD3 R227, P2, PT, R226, R127, RZ ;  /* 0x0000007fe2e37210 */ /* 0x000fe20007f5e0ff */
[----:B------:R-:W-:Y:S02]  /*5170*/  IMAD R234, R234, UR7, RZ ;  /* 0x00000007eaea7c24 */ /* 0x000fe4000f8e02ff */
[----:B-1----:R-:W-:Y:S02]  /*5180*/  @P0 IMAD.MOV.U32 R30, RZ, RZ, R7 ;  /* 0x000000ffff1e0224 */ /* 0x002fe400078e0007 */
[----:B------:R-:W-:Y:S01]  /*5190*/  @P0 IMAD.MOV.U32 R31, RZ, RZ, R10 ;  /* 0x000000ffff1f0224 */ /* 0x000fe200078e000a */
[----:B------:R-:W-:-:S02]  /*51a0*/  ISETP.GE.AND P6, PT, R243, RZ, PT ;  /* 0x000000fff300720c */ /* 0x000fc40003fc6270 */
[----:B------:R-:W-:Y:S02]  /*51b0*/  LEA.HI.X.SX32 R226, R226, R126, 0x1, P2 ;  /* 0x0000007ee2e27211 */ /* 0x000fe400010f0eff */
[----:B------:R1:W2:Y:S01]  /*51c0*/  @P0 LDG.E.U8 R163, desc[UR26][R30.64] ;  /* 0x0000001a1ea30981 */ /* 0x0002a2000c1e1100 */
[----:B------:R-:W-:Y:S02]  /*51d0*/  ISETP.GT.U32.AND P2, PT, R139, R69, PT ;  /* 0x000000458b00720c */ /* 0x000fe40003f44070 */
[----:B------:R-:W-:Y:S02]  /*51e0*/  PRMT R164, RZ, 0x7610, R164 ;  /* 0x00007610ffa47816 */ /* 0x000fe400000000a4 */
[----:B------:R-:W-:-:S04]  /*51f0*/  IADD3 R235, P5, PT, R234, R127, RZ ;  /* 0x0000007feaeb7210 */ /* 0x000fc80007fbe0ff */
[----:B------:R-:W-:Y:S02]  /*5200*/  @!P6 IMAD.MOV R68, RZ, RZ, -R68 ;  /* 0x000000ffff44e224 */ /* 0x000fe400078e0a44 */
[----:B-1----:R-:W-:Y:S02]  /*5210*/  @P0 IMAD.MOV.U32 R30, RZ, RZ, R9 ;  /* 0x000000ffff1e0224 */ /* 0x002fe400078e0009 */
[----:B------:R-:W-:Y:S01]  /*5220*/  @P0 IMAD.MOV.U32 R31, RZ, RZ, R12 ;  /* 0x000000ffff1f0224 */ /* 0x000fe200078e000c */
[----:B------:R-:W-:Y:S01]  /*5230*/  PRMT R176, RZ, 0x7610, R176 ;  /* 0x00007610ffb07816 */ /* 0x000fe200000000b0 */
[----:B------:R-:W-:Y:S01]  /*5240*/  @!P2 IMAD.IADD R69, R69, 0x1, -R139 ;  /* 0x000000014545a824 */ /* 0x000fe200078e0a8b */
[----:B------:R-:W-:Y:S02]  /*5250*/  LEA.HI.X.SX32 R234, R234, R126, 0x1, P5 ;  /* 0x0000007eeaea7211 */ /* 0x000fe400028f0eff */
[----:B------:R1:W2:Y:S01]  /*5260*/  @P0 LDG.E.U8 R162, desc[UR26][R30.64] ;  /* 0x0000001a1ea20981 */ /* 0x0002a2000c1e1100 */
[----:B------:R-:W-:-:S02]  /*5270*/  ISETP.GT.U32.AND P6, PT, R139, R65, PT ;  /* 0x000000418b00720c */ /* 0x000fc40003fc4070 */
[----:B------:R-:W-:Y:S02]  /*5280*/  ISETP.GE.AND P2, PT, R250, RZ, PT ;  /* 0x000000fffa00720c */ /* 0x000fe40003f46270 */
[----:B------:R-:W-:Y:S01]  /*5290*/  ISETP.GT.U32.AND P5, PT, R139, R66, PT ;  /* 0x000000428b00720c */ /* 0x000fe20003fa4070 */
[----:B-1----:R-:W-:Y:S02]  /*52a0*/  @P0 IMAD.MOV.U32 R30, RZ, RZ, R11 ;  /* 0x000000ffff1e0224 */ /* 0x002fe400078e000b */
[----:B------:R-:W-:-:S05]  /*52b0*/  @P0 IMAD.MOV.U32 R31, RZ, RZ, R14 ;  /* 0x000000ffff1f0224 */ /* 0x000fca00078e000e */
[----:B------:R1:W2:Y:S02]  /*52c0*/  @P0 LDG.E.U8 R175, desc[UR26][R30.64] ;  /* 0x0000001a1eaf0981 */ /* 0x0002a4000c1e1100 */
[----:B-1----:R-:W-:Y:S02]  /*52d0*/  @P0 IMAD.MOV.U32 R30, RZ, RZ, R13 ;  /* 0x000000ffff1e0224 */ /* 0x002fe400078e000d */
[----:B------:R-:W-:-:S05]  /*52e0*/  @P0 IMAD.MOV.U32 R31, RZ, RZ, R15 ;  /* 0x000000ffff1f0224 */ /* 0x000fca00078e000f */
[----:B------:R1:W2:Y:S01]  /*52f0*/  @P0 LDG.E.U8 R165, desc[UR26][R30.64] ;  /* 0x0000001a1ea50981 */ /* 0x0002a2000c1e1100 */
[----:B------:R-:W-:Y:S01]  /*5300*/  SEL R250, R168, R70, !P4 ;  /* 0x00000046a8fa7207 */ /* 0x000fe20006000000 */
[----:B-1----:R-:W-:Y:S02]  /*5310*/  @P0 IMAD.MOV.U32 R30, RZ, RZ, R128 ;  /* 0x000000ffff1e0224 */ /* 0x002fe400078e0080 */
[----:B------:R-:W-:-:S05]  /*5320*/  @P0 IMAD.MOV.U32 R31, RZ, RZ, R125 ;  /* 0x000000ffff1f0224 */ /* 0x000fca00078e007d */
[----:B------:R1:W2:Y:S01]  /*5330*/  @P0 LDG.E.U8 R166, desc[UR26][R30.64] ;  /* 0x0000001a1ea60981 */ /* 0x0002a2000c1e1100 */
[----:B------:R-:W-:Y:S02]  /*5340*/  IMAD R250, R250, UR7, RZ ;  /* 0x00000007fafa7c24 */ /* 0x000fe4000f8e02ff */
[----:B-1----:R-:W-:Y:S02]  /*5350*/  @P0 IMAD.MOV.U32 R30, RZ, RZ, R136 ;  /* 0x000000ffff1e0224 */ /* 0x002fe400078e0088 */
[----:B------:R-:W-:-:S05]  /*5360*/  @P0 IMAD.MOV.U32 R31, RZ, RZ, R135 ;  /* 0x000000ffff1f0224 */ /* 0x000fca00078e0087 */
[----:B------:R1:W2:Y:S01]  /*5370*/  @P0 LDG.E.U8 R164, desc[UR26][R30.64] ;  /* 0x0000001a1ea40981 */ /* 0x0002a2000c1e1100 */
[----:B------:R-:W-:Y:S01]  /*5380*/  PRMT R177, RZ, 0x7610, R177 ;  /* 0x00007610ffb17816 */ /* 0x000fe200000000b1 */
[----:B------:R-:W-:Y:S01]  /*5390*/  @!P6 IMAD.IADD R65, R65, 0x1, -R139 ;  /* 0x000000014141e824 */ /* 0x000fe200078e0a8b */
[----:B------:R-:W-:Y:S01]  /*53a0*/  IADD3 R251, P6, PT, R250, R127, RZ ;  /* 0x0000007ffafb7210 */ /* 0x000fe20007fde0ff */
[----:B-1----:R-:W-:Y:S02]  /*53b0*/  @P0 IMAD.MOV.U32 R30, RZ, RZ, R185 ;  /* 0x000000ffff1e0224 */ /* 0x002fe400078e00b9 */
[----:B------:R-:W-:-:S05]  /*53c0*/  @P0 IMAD.MOV.U32 R31, RZ, RZ, R184 ;  /* 0x000000ffff1f0224 */ /* 0x000fca00078e00b8 */
[----:B------:R1:W2:Y:S01]  /*53d0*/  @P0 LDG.E.U8 R176, desc[UR26][R30.64] ;  /* 0x0000001a1eb00981 */ /* 0x0002a2000c1e1100 */
[----:B------:R-:W-:Y:S02]  /*53e0*/  LEA.HI.X.SX32 R250, R250, R126, 0x1, P6 ;  /* 0x0000007efafa7211 */ /* 0x000fe400030f0eff */
[----:B------:R-:W-:Y:S02]  /*53f0*/  PRMT R182, RZ, 0x7610, R182 ;  /* 0x00007610ffb67816 */ /* 0x000fe400000000b6 */
[----:B------:R-:W-:Y:S01]  /*5400*/  ISETP.GT.U32.AND P6, PT, R139, R65, PT ;  /* 0x000000418b00720c */ /* 0x000fe20003fc4070 */
[----:B-1----:R-:W-:Y:S02]  /*5410*/  @P0 IMAD.MOV.U32 R30, RZ, RZ, R193 ;  /* 0x000000ffff1e0224 */ /* 0x002fe400078e00c1 */
[----:B------:R-:W-:Y:S02]  /*5420*/  @P0 IMAD.MOV.U32 R31, RZ, RZ, R192 ;  /* 0x000000ffff1f0224 */ /* 0x000fe400078e00c0 */
[----:B------:R-:W-:-:S03]  /*5430*/  @!P2 IMAD.MOV R69, RZ, RZ, -R69 ;  /* 0x000000ffff45a224 */ /* 0x000fc600078e0a45 */
[----:B------:R1:W2:Y:S01]  /*5440*/  @P0 LDG.E.U8 R177, desc[UR26][R30.64] ;  /* 0x0000001a1eb10981 */ /* 0x0002a2000c1e1100 */
[----:B------:R-:W-:Y:S01]  /*5450*/  ISETP.GT.U32.AND P2, PT, R139, R67, PT ;  /* 0x000000438b00720c */ /* 0x000fe20003f44070 */
[----:B------:R-:W-:Y:S01]  /*5460*/  @!P5 IMAD.IADD R66, R66, 0x1, -R139 ;  /* 0x000000014242d824 */ /* 0x000fe200078e0a8b */
[----:B------:R-:W-:Y:S01]  /*5470*/  PRMT R178, RZ, 0x7610, R178 ;  /* 0x00007610ffb27816 */ /* 0x000fe200000000b2 */
[----:B-1----:R-:W-:Y:S02]  /*5480*/  @P0 IMAD.MOV.U32 R30, RZ, RZ, R201 ;  /* 0x000000ffff1e0224 */ /* 0x002fe400078e00c9 */
[----:B------:R-:W-:Y:S01]  /*5490*/  @P0 IMAD.MOV.U32 R31, RZ, RZ, R200 ;  /* 0x000000ffff1f0224 */ /* 0x000fe200078e00c8 */
[----:B------:R-:W-:Y:S02]  /*54a0*/  ISETP.GE.AND P5, PT, R242, RZ, PT ;  /* 0x000000fff200720c */ /* 0x000fe40003fa6270 */
[----:B------:R-:W-:Y:S02]  /*54b0*/  SEL R242, R168, R71, !P4 ;  /* 0x00000047a8f27207 */ /* 0x000fe40006000000 */
[----:B------:R1:W2:Y:S01]  /*54c0*/  @P0 LDG.E.U8 R182, desc[UR26][R30.64] ;  /* 0x0000001a1eb60981 */ /* 0x0002a2000c1e1100 */
[----:B------:R-:W-:Y:S01]  /*54d0*/  PRMT R183, RZ, 0x7610, R183 ;  /* 0x00007610ffb77816 */ /* 0x000fe200000000b7 */
[----:B------:R-:W-:-:S02]  /*54e0*/  @!P6 IMAD.IADD R65, R65, 0x1, -R139 ;  /* 0x000000014141e824 */ /* 0x000fc400078e0a8b */
[----:B------:R-:W-:Y:S02]  /*54f0*/  IMAD R242, R242, UR7, RZ ;  /* 0x00000007f2f27c24 */ /* 0x000fe4000f8e02ff */
[----:B-1----:R-:W-:Y:S02]  /*5500*/  @P0 IMAD.MOV.U32 R30, RZ, RZ, R209 ;  /* 0x000000ffff1e0224 */ /* 0x002fe400078e00d1 */
[----:B------:R-:W-:-:S05]  /*5510*/  @P0 IMAD.MOV.U32 R31, RZ, RZ, R208 ;  /* 0x000000ffff1f0224 */ /* 0x000fca00078e00d0 */
[----:B------:R1:W2:Y:S01]  /*5520*/  @P0 LDG.E.U8 R178, desc[UR26][R30.64] ;  /* 0x0000001a1eb20981 */ /* 0x0002a2000c1e1100 */
[----:B------:R-:W-:Y:S01]  /*5530*/  @!P2 IMAD.IADD R67, R67, 0x1, -R139 ;  /* 0x000000014343a824 */ /* 0x000fe200078e0a8b */
[C---:B------:R-:W-:Y:S02]  /*5540*/  IADD3 R243, P2, PT, R242.reuse, R127, RZ ;  /* 0x0000007ff2f37210 */ /* 0x040fe40007f5e0ff */
[----:B------:R-:W-:Y:S01]  /*5550*/  STL [R1+0x408], R13 ;  /* 0x0004080d01007387 */ /* 0x000fe20000100800 */
[----:B------:R-:W-:Y:S01]  /*5560*/  PRMT R206, RZ, 0x7610, R206 ;  /* 0x00007610ffce7816 */ /* 0x000fe200000000ce */
[----:B-1----:R-:W-:Y:S02]  /*5570*/  @P0 IMAD.MOV.U32 R30, RZ, RZ, R217 ;  /* 0x000000ffff1e0224 */ /* 0x002fe400078e00d9 */
[----:B------:R-:W-:Y:S01]  /*5580*/  @P0 IMAD.MOV.U32 R31, RZ, RZ, R216 ;  /* 0x000000ffff1f0224 */ /* 0x000fe200078e00d8 */
[----:B------:R-:W-:Y:S04]  /*5590*/  STL [R1+0x404], R15 ;  /* 0x0004040f01007387 */ /* 0x000fe80000100800 */
[----:B------:R1:W2:Y:S01]  /*55a0*/  @P0 LDG.E.U8 R183, desc[UR26][R30.64] ;  /* 0x0000001a1eb70981 */ /* 0x0002a2000c1e1100 */
[----:B------:R-:W-:-:S03]  /*55b0*/  LEA.HI.X.SX32 R242, R242, R126, 0x1, P2 ;  /* 0x0000007ef2f27211 */ /* 0x000fc600010f0eff */
[----:B------:R-:W-:Y:S01]  /*55c0*/  STL [R1+0x410], R128 ;  /* 0x0004108001007387 */ /* 0x000fe20000100800 */
[----:B------:R-:W-:-:S03]  /*55d0*/  ISETP.GT.U32.AND P2, PT, R139, R67, PT ;  /* 0x000000438b00720c */ /* 0x000fc60003f44070 */
[----:B------:R-:W-:Y:S01]  /*55e0*/  STL [R1+0x40c], R125 ;  /* 0x00040c7d01007387 */ /* 0x000fe20000100800 */
[----:B-1----:R-:W-:Y:S02]  /*55f0*/  @P0 IMAD.MOV.U32 R30, RZ, RZ, R225 ;  /* 0x000000ffff1e0224 */ /* 0x002fe400078e00e1 */
[----:B------:R-:W-:Y:S01]  /*5600*/  @P0 IMAD.MOV.U32 R31, RZ, RZ, R224 ;  /* 0x000000ffff1f0224 */ /* 0x000fe200078e00e0 */
[----:B---3--:R-:W-:Y:S01]  /*5610*/  ISETP.GE.AND P6, PT, R78, RZ, PT ;  /* 0x000000ff4e00720c */ /* 0x008fe20003fc6270 */
[----:B------:R-:W-:Y:S01]  /*5620*/  STL [R1+0x418], R136 ;  /* 0x0004188801007387 */ /* 0x000fe20000100800 */
[----:B------:R-:W-:-:S03]  /*5630*/  PRMT R191, RZ, 0x7610, R191 ;  /* 0x00007610ffbf7816 */ /* 0x000fc600000000bf */
[----:B------:R-:W-:Y:S04]  /*5640*/  STL [R1+0x414], R135 ;  /* 0x0004148701007387 */ /* 0x000fe80000100800 */
[----:B------:R-:W-:Y:S04]  /*5650*/  STL [R1+0x420], R185 ;  /* 0x000420b901007387 */ /* 0x000fe80000100800 */
[----:B------:R1:W3:Y:S01]  /*5660*/  @P0 LDG.E.U8 R206, desc[UR26][R30.64] ;  /* 0x0000001a1ece0981 */ /* 0x0002e2000c1e1100 */
[----:B------:R-:W-:-:S03]  /*5670*/  @!P6 IMAD.MOV R65, RZ, RZ, -R65 ;  /* 0x000000ffff41e224 */ /* 0x000fc600078e0a41 */
[----:B------:R-:W-:Y:S01]  /*5680*/  STL [R1+0x41c], R184 ;  /* 0x00041cb801007387 */ /* 0x000fe20000100800 */
[----:B------:R-:W-:-:S03]  /*5690*/  ISETP.GT.U32.AND P6, PT, R139, R62, PT ;  /* 0x0000003e8b00720c */ /* 0x000fc60003fc4070 */
[----:B------:R-:W-:Y:S01]  /*56a0*/  STL [R1+0x428], R193 ;  /* 0x000428c101007387 */ /* 0x000fe20000100800 */
[----:B-1----:R-:W-:Y:S02]  /*56b0*/  @P0 IMAD.MOV.U32 R30, RZ, RZ, R233 ;  /* 0x000000ffff1e0224 */ /* 0x002fe400078e00e9 */
[----:B------:R-:W-:Y:S01]  /*56c0*/  @P0 IMAD.MOV.U32 R31, RZ, RZ, R232 ;  /* 0x000000ffff1f0224 */ /* 0x000fe200078e00e8 */
[----:B------:R-:W-:Y:S01]  /*56d0*/  STL [R1+0x424], R192 ;  /* 0x000424c001007387 */ /* 0x000fe20000100800 */
[----:B------:R-:W-:Y:S01]  /*56e0*/  @!P5 IMAD.MOV R66, RZ, RZ, -R66 ;  /* 0x000000ffff42d224 */ /* 0x000fe200078e0a42 */
[----:B------:R-:W-:Y:S02]  /*56f0*/  ISETP.GT.U32.AND P5, PT, R139, R64, PT ;  /* 0x000000408b00720c */ /* 0x000fe40003fa4070 */
[----:B------:R-:W-:Y:S01]  /*5700*/  STL [R1+0x430], R201 ;  /* 0x000430c901007387 */ /* 0x000fe20000100800 */
[----:B------:R-:W-:-:S03]  /*5710*/  PRMT R190, RZ, 0x7610, R190 ;  /* 0x00007610ffbe7816 */ /* 0x000fc600000000be */
[----:B------:R-:W-:Y:S01]  /*5720*/  STL [R1+0x42c], R200 ;  /* 0x00042cc801007387 */ /* 0x000fe20000100800 */
[----:B------:R-:W-:-:S03]  /*5730*/  SEL R68, R168, R68, !P4 ;  /* 0x00000044a8447207 */ /* 0x000fc60006000000 */
[----:B------:R-:W-:Y:S04]  /*5740*/  STL [R1+0x438], R209 ;  /* 0x000438d101007387 */ /* 0x000fe80000100800 */
[----:B------:R1:W3:Y:S04]  /*5750*/  @P0 LDG.E.U8 R191, desc[UR26][R30.64] ;  /* 0x0000001a1ebf0981 */ /* 0x0002e8000c1e1100 */
[----:B------:R-:W-:Y:S04]  /*5760*/  STL [R1+0x434], R208 ;  /* 0x000434d001007387 */ /* 0x000fe80000100800 */
[----:B------:R-:W3:Y:S01]  /*5770*/  LDL R78, [R1+0x310] ;  /* 0x00031000014e7983 */ /* 0x000ee20000100800 */
[----:B-1----:R-:W-:-:S02]  /*5780*/  @P0 IMAD.MOV.U32 R30, RZ, RZ, R241 ;  /* 0x000000ffff1e0224 */ /* 0x002fc400078e00f1 */
[----:B------:R-:W-:Y:S02]  /*5790*/  @P0 IMAD.MOV.U32 R31, RZ, RZ, R240 ;  /* 0x000000ffff1f0224 */ /* 0x000fe400078e00f0 */
[--C-:B------:R-:W-:Y:S01]  /*57a0*/  @!P2 IMAD.IADD R67, R67, 0x1, -R139.reuse ;  /* 0x000000014343a824 */ /* 0x100fe200078e0a8b */
[----:B----4-:R-:W-:Y:S02]  /*57b0*/  ISETP.GE.AND P2, PT, R79, RZ, PT ;  /* 0x000000ff4f00720c */ /* 0x010fe40003f46270 */
[----:B------:R1:W4:Y:S01]  /*57c0*/  @P0 LDG.E.U8 R190, desc[UR26][R30.64] ;  /* 0x0000001a1ebe0981 */ /* 0x000322000c1e1100 */
[--C-:B------:R-:W-:Y:S02]  /*57d0*/  @!P6 IMAD.IADD R62, R62, 0x1, -R139.reuse ;  /* 0x000000013e3ee824 */ /* 0x100fe400078e0a8b */
[----:B------:R-:W-:Y:S01]  /*57e0*/  @!P5 IMAD.IADD R64, R64, 0x1, -R139 ;  /* 0x000000014040d824 */ /* 0x000fe200078e0a8b */
[----:B------:R-:W-:Y:S01]  /*57f0*/  PRMT R199, RZ, 0x7610, R199 ;  /* 0x00007610ffc77816 */ /* 0x000fe200000000c7 */
[----:B------:R-:W4:Y:S01]  /*5800*/  LDL R79, [R1+0x318] ;  /* 0x00031800014f7983 */ /* 0x000f220000100800 */
[----:B-1----:R-:W-:-:S05]  /*5810*/  IMAD R30, R68, UR7, RZ ;  /* 0x00000007441e7c24 */ /* 0x002fca000f8e02ff */
[C---:B------:R-:W-:Y:S01]  /*5820*/  IADD3 R83, P6, PT, R30.reuse, R127, RZ ;  /* 0x0000007f1e537210 */ /* 0x040fe20007fde0ff */
[----:B------:R-:W-:Y:S01]  /*5830*/  @P0 IMAD.MOV.U32 R31, RZ, RZ, R248 ;  /* 0x000000ffff1f0224 */ /* 0x000fe200078e00f8 */
[C---:B------:R-:W-:Y:S02]  /*5840*/  ISETP.GT.U32.AND P5, PT, R139.reuse, R64, PT ;  /* 0x000000408b00720c */ /* 0x040fe40003fa4070 */
[----:B------:R-:W-:Y:S01]  /*5850*/  LEA.HI.X.SX32 R84, R30, R126, 0x1, P6 ;  /* 0x0000007e1e547211 */ /* 0x000fe200030f0eff */
[----:B------:R-:W-:Y:S02]  /*5860*/  @P0 IMAD.MOV.U32 R30, RZ, RZ, R249 ;  /* 0x000000ffff1e0224 */ /* 0x000fe400078e00f9 */
[----:B------:R-:W-:Y:S01]  /*5870*/  @!P2 IMAD.MOV R67, RZ, RZ, -R67 ;  /* 0x000000ffff43a224 */ /* 0x000fe200078e0a43 */
[----:B------:R-:W-:Y:S02]  /*5880*/  ISETP.GT.U32.AND P2, PT, R139, R63, PT ;  /* 0x0000003f8b00720c */ /* 0x000fe40003f44070 */
[----:B------:R-:W-:Y:S01]  /*5890*/  PRMT R214, RZ, 0x7610, R214 ;  /* 0x00007610ffd67816 */ /* 0x000fe200000000d6 */
[----:B------:R1:W4:Y:S01]  /*58a0*/  @P0 LDG.E.U8 R199, desc[UR26][R30.64] ;  /* 0x0000001a1ec70981 */ /* 0x000322000c1e1100 */
[----:B------:R-:W-:-:S02]  /*58b0*/  SEL R69, R168, R69, !P4 ;  /* 0x00000045a8457207 */ /* 0x000fc40006000000 */
[----:B------:R-:W-:Y:S01]  /*58c0*/  PRMT R215, RZ, 0x7610, R215 ;  /* 0x00007610ffd77816 */ /* 0x000fe200000000d7 */
[----:B-1----:R-:W-:Y:S02]  /*58d0*/  @P0 IMAD.MOV.U32 R30, RZ, RZ, R161 ;  /* 0x000000ffff1e0224 */ /* 0x002fe400078e00a1 */
[----:B------:R-:W-:Y:S02]  /*58e0*/  @P0 IMAD.MOV.U32 R31, RZ, RZ, R172 ;  /* 0x000000ffff1f0224 */ /* 0x000fe400078e00ac */
[----:B------:R-:W-:-:S03]  /*58f0*/  IMAD R69, R69, UR7, RZ ;  /* 0x0000000745457c24 */ /* 0x000fc6000f8e02ff */
[----:B------:R1:W4:Y:S01]  /*5900*/  @P0 LDG.E.U8 R214, desc[UR26][R30.64] ;  /* 0x0000001a1ed60981 */ /* 0x000322000c1e1100 */
[--C-:B------:R-:W-:Y:S01]  /*5910*/  @!P5 IMAD.IADD R64, R64, 0x1, -R139.reuse ;  /* 0x000000014040d824 */ /* 0x100fe200078e0a8b */
[----:B--2---:R-:W-:Y:S01]  /*5920*/  ISETP.GE.AND P5, PT, R77, RZ, PT ;  /* 0x000000ff4d00720c */ /* 0x004fe20003fa6270 */
[----:B------:R-:W-:Y:S01]  /*5930*/  @!P2 IMAD.IADD R63, R63, 0x1, -R139 ;  /* 0x000000013f3fa824 */ /* 0x000fe200078e0a8b */
[----:B------:R-:W2:Y:S01]  /*5940*/  LDL R77, [R1+0x308] ;  /* 0x00030800014d7983 */ /* 0x000ea20000100800 */
[----:B------:R-:W-:Y:S01]  /*5950*/  PRMT R198, RZ, 0x7610, R198 ;  /* 0x00007610ffc67816 */ /* 0x000fe200000000c6 */
[----:B-1----:R-:W-:Y:S02]  /*5960*/  @P0 IMAD.MOV.U32 R30, RZ, RZ, R171 ;  /* 0x000000ffff1e0224 */ /* 0x002fe400078e00ab */
[----:B------:R-:W-:Y:S01]  /*5970*/  @P0 IMAD.MOV.U32 R31, RZ, RZ, R160 ;  /* 0x000000ffff1f0224 */ /* 0x000fe200078e00a0 */
[----:B------:R-:W-:Y:S01]  /*5980*/  STL [R1+0x440], R217 ;  /* 0x000440d901007387 */ /* 0x000fe20000100800 */
[----:B------:R-:W-:-:S03]  /*5990*/  IADD3 R85, P2, PT, R69, R127, RZ ;  /* 0x0000007f45557210 */ /* 0x000fc60007f5e0ff */
[----:B------:R1:W2:Y:S04]  /*59a0*/  @P0 LDG.E.U8 R215, desc[UR26][R30.64] ;  /* 0x0000001a1ed70981 */ /* 0x0002a8000c1e1100 */
[----:B------:R-:W-:Y:S01]  /*59b0*/  STL [R1+0x43c], R216 ;  /* 0x00043cd801007387 */ /* 0x000fe20000100800 */
[----:B------:R-:W-:-:S03]  /*59c0*/  LEA.HI.X.SX32 R86, R69, R126, 0x1, P2 ;  /* 0x0000007e45567211 */ /* 0x000fc600010f0eff */
[----:B------:R-:W-:Y:S01]  /*59d0*/  STL [R1+0x448], R225 ;  /* 0x000448e101007387 */ /* 0x000fe20000100800 */
[----:B-1----:R-:W-:Y:S02]  /*59e0*/  @P0 IMAD.MOV.U32 R30, RZ, RZ, R169 ;  /* 0x000000ffff1e0224 */ /* 0x002fe400078e00a9 */
[----:B------:R-:W-:Y:S01]  /*59f0*/  @P0 IMAD.MOV.U32 R31, RZ, RZ, R170 ;  /* 0x000000ffff1f0224 */ /* 0x000fe200078e00aa */
[----:B------:R-:W-:Y:S01]  /*5a00*/  STL [R1+0x444], R224 ;  /* 0x000444e001007387 */ /* 0x000fe20000100800 */
[----:B------:R-:W-:-:S03]  /*5a10*/  PRMT R222, RZ, 0x7610, R222 ;  /* 0x00007610ffde7816 */ /* 0x000fc600000000de */
[----:B------:R-:W-:Y:S04]  /*5a20*/  STL [R1+0x450], R233 ;  /* 0x000450e901007387 */ /* 0x000fe80000100800 */
[----:B------:R-:W-:Y:S04]  /*5a30*/  STL [R1+0x44c], R232 ;  /* 0x00044ce801007387 */ /* 0x000fe80000100800 */
[----:B------:R-:W-:Y:S04]  /*5a40*/  STL [R1+0x458], R241 ;  /* 0x000458f101007387 */ /* 0x000fe80000100800 */
[----:B------:R1:W2:Y:S04]  /*5a50*/  @P0 LDG.E.U8 R198, desc[UR26][R30.64] ;  /* 0x0000001a1ec60981 */ /* 0x0002a8000c1e1100 */
[----:B------:R-:W-:Y:S04]  /*5a60*/  STL [R1+0x454], R240 ;  /* 0x000454f001007387 */ /* 0x000fe80000100800 */
[----:B------:R-:W-:Y:S01]  /*5a70*/  STL [R1+0x18], R85 ;  /* 0x0000185501007387 */ /* 0x000fe20000100800 */
[----:B-1----:R-:W-:-:S02]  /*5a80*/  @P0 IMAD.MOV.U32 R30, RZ, RZ, R123 ;  /* 0x000000ffff1e0224 */ /* 0x002fc400078e007b */
        /* <DEDUP_REMOVED lines=8> */
[----:B------:R-:W2:Y:S01]  /*5b10*/  LDL.LU R172, [R1+0x4ac] ;  /* 0x0004ac0001ac7983 */ /* 0x000ea20000300800 */
[----:B-1----:R-:W-:-:S02]  /*5b20*/  @P0 IMAD.MOV.U32 R30, RZ, RZ, R100 ;  /* 0x000000ffff1e0224 */ /* 0x002fc400078e0064 */
[----:B------:R-:W-:Y:S01]  /*5b30*/  @P0 IMAD.MOV.U32 R31, RZ, RZ, R98 ;  /* 0x000000ffff1f0224 */ /* 0x000fe200078e0062 */
[----:B------:R-:W2:Y:S04]  /*5b40*/  LDL.LU R161, [R1+0x4a8] ;  /* 0x0004a80001a17983 */ /* 0x000ea80000300800 */
[----:B------:R-:W2:Y:S04]  /*5b50*/  LDL.LU R160, [R1+0x4a4] ;  /* 0x0004a40001a07983 */ /* 0x000ea80000300800 */
[----:B------:R-:W2:Y:S04]  /*5b60*/  LDL.LU R171, [R1+0x4a0] ;  /* 0x0004a00001ab7983 */ /* 0x000ea80000300800 */
[----:B------:R-:W2:Y:S04]  /*5b70*/  LDL.LU R170, [R1+0x49c] ;  /* 0x00049c0001aa7983 */ /* 0x000ea80000300800 */
[----:B------:R1:W2:Y:S04]  /*5b80*/  @P0 LDG.E.U8 R223, desc[UR26][R30.64] ;  /* 0x0000001a1edf0981 */ /* 0x0002a8000c1e1100 */
[----:B------:R-:W2:Y:S01]  /*5b90*/  LDL.LU R169, [R1+0x498] ;  /* 0x0004980001a97983 */ /* 0x000ea20000300800 */
[----:B------:R-:W-:-:S02]  /*5ba0*/  ISETP.GT.U32.AND P6, PT, R139, R62, PT ;  /* 0x0000003e8b00720c */ /* 0x000fc40003fc4070 */
[----:B------:R-:W-:Y:S01]  /*5bb0*/  ISETP.GT.U32.AND P2, PT, R139, R63, PT ;  /* 0x0000003f8b00720c */ /* 0x000fe20003f44070 */
[----:B------:R-:W2:Y:S01]  /*5bc0*/  LDL R100, [R1+0x300] ;  /* 0x0003000001647983 */ /* 0x000ea20000100800 */
[----:B-1----:R-:W-:-:S03]  /*5bd0*/  @P0 IMAD.MOV.U32 R31, RZ, RZ, R102 ;  /* 0x000000ffff1f0224 */ /* 0x002fc600078e0066 */
[----:B------:R-:W2:Y:S06]  /*5be0*/  LDL R102, [R1+0x2f8] ;  /* 0x0002f80001667983 */ /* 0x000eac0000100800 */
[--C-:B------:R-:W-:Y:S01]  /*5bf0*/  @!P6 IMAD.IADD R62, R62, 0x1, -R139.reuse ;  /* 0x000000013e3ee824 */ /* 0x100fe200078e0a8b */
[----:B------:R-:W-:Y:S01]  /*5c00*/  PRMT R230, RZ, 0x7610, R230 ;  /* 0x00007610ffe67816 */ /* 0x000fe200000000e6 */
[----:B------:R-:W-:Y:S01]  /*5c10*/  @P0 IMAD.MOV.U32 R30, RZ, RZ, R104 ;  /* 0x000000ffff1e0224 */ /* 0x000fe200078e0068 */
[----:B------:R-:W-:Y:S01]  /*5c20*/  SEL R67, R168, R67, !P4 ;  /* 0x00000043a8437207 */ /* 0x000fe20006000000 */
[----:B------:R-:W-:Y:S01]  /*5c30*/  @!P2 IMAD.IADD R63, R63, 0x1, -R139 ;  /* 0x000000013f3fa824 */ /* 0x000fe200078e0a8b */
[----:B------:R-:W-:-:S02]  /*5c40*/  PRMT R207, RZ, 0x7610, R207 ;  /* 0x00007610ffcf7816 */ /* 0x000fc400000000cf */
[----:B------:R-:W-:Y:S01]  /*5c50*/  PRMT R239, RZ, 0x7610, R239 ;  /* 0x00007610ffef7816 */ /* 0x000fe200000000ef */
[----:B------:R1:W2:Y:S01]  /*5c60*/  @P0 LDG.E.U8 R230, desc[UR26][R30.64] ;  /* 0x0000001a1ee60981 */ /* 0x0002a2000c1e1100 */
[----:B------:R-:W-:Y:S02]  /*5c70*/  PRMT R247, RZ, 0x7610, R247 ;  /* 0x00007610fff77816 */ /* 0x000fe400000000f7 */
[----:B------:R-:W-:Y:S02]  /*5c80*/  PRMT R238, RZ, 0x7610, R238 ;  /* 0x00007610ffee7816 */ /* 0x000fe400000000ee */
[----:B------:R-:W-:Y:S02]  /*5c90*/  PRMT R231, RZ, 0x7610, R231 ;  /* 0x00007610ffe77816 */ /* 0x000fe400000000e7 */
[----:B------:R-:W-:Y:S01]  /*5ca0*/  PRMT R246, RZ, 0x7610, R246 ;  /* 0x00007610fff67816 */ /* 0x000fe200000000f6 */
[----:B------:R-:W-:Y:S01]  /*5cb0*/  @!P5 IMAD.MOV R64, RZ, RZ, -R64 ;  /* 0x000000ffff40d224 */ /* 0x000fe200078e0a40 */
[----:B------:R-:W-:Y:S01]  /*5cc0*/  PRMT R72, RZ, 0x7610, R72 ;  /* 0x00007610ff487816 */ /* 0x000fe20000000048 */
[----:B-1----:R-:W-:Y:S01]  /*5cd0*/  IMAD R30, R67, UR7, RZ ;  /* 0x00000007431e7c24 */ /* 0x002fe2000f8e02ff */
[----:B------:R-:W-:Y:S01]  /*5ce0*/  PRMT R71, RZ, 0x7610, R71 ;  /* 0x00007610ff477816 */ /* 0x000fe20000000047 */
[----:B------:R-:W-:Y:S01]  /*5cf0*/  @P0 IMAD.MOV.U32 R31, RZ, RZ, R88 ;  /* 0x000000ffff1f0224 */ /* 0x000fe200078e0058 */
[----:B------:R-:W-:Y:S01]  /*5d00*/  SEL R64, R168, R64, !P4 ;  /* 0x00000040a8407207 */ /* 0x000fe20006000000 */
[----:B------:R-:W2:Y:S01]  /*5d10*/  LDL R104, [R1+0x2f0] ;  /* 0x0002f00001687983 */ /* 0x000ea20000100800 */
[----:B------:R-:W-:-:S02]  /*5d20*/  PRMT R70, RZ, 0x7610, R70 ;  /* 0x00007610ff467816 */ /* 0x000fc40000000046 */
[----:B---3--:R-:W-:-:S13]  /*5d30*/  ISETP.GE.AND P6, PT, R78, RZ, PT ;  /* 0x000000ff4e00720c */ /* 0x008fda0003fc6270 */
[----:B------:R-:W-:Y:S01]  /*5d40*/  @!P6 IMAD.MOV R62, RZ, RZ, -R62 ;  /* 0x000000ffff3ee224 */ /* 0x000fe200078e0a3e */
[----:B------:R-:W-:Y:S02]  /*5d50*/  ISETP.GT.U32.AND P6, PT, R139, R59, PT ;  /* 0x0000003b8b00720c */ /* 0x000fe40003fc4070 */
[----:B----4-:R-:W-:-:S11]  /*5d60*/  ISETP.GE.AND P2, PT, R79, RZ, PT ;  /* 0x000000ff4f00720c */ /* 0x010fd60003f46270 */
[----:B------:R-:W-:Y:S01]  /*5d70*/  @!P6 IMAD.IADD R59, R59, 0x1, -R139 ;  /* 0x000000013b3be824 */ /* 0x000fe200078e0a8b */
[----:B------:R-:W-:-:S04]  /*5d80*/  IADD3 R79, P6, PT, R30, R127, RZ ;  /* 0x0000007f1e4f7210 */ /* 0x000fc80007fde0ff */
[----:B------:R-:W-:Y:S01]  /*5d90*/  LEA.HI.X.SX32 R80, R30, R126, 0x1, P6 ;  /* 0x0000007e1e507211 */ /* 0x000fe200030f0eff */
[----:B------:R-:W-:Y:S01]  /*5da0*/  @P0 IMAD.MOV.U32 R30, RZ, RZ, R90 ;  /* 0x000000ffff1e0224 */ /* 0x000fe200078e005a */
[----:B------:R-:W-:-:S04]  /*5db0*/  ISETP.GT.U32.AND P6, PT, R139, R59, PT ;  /* 0x0000003b8b00720c */ /* 0x000fc80003fc4070 */
[----:B------:R1:W3:Y:S02]  /*5dc0*/  @P0 LDG.E.U8 R207, desc[UR26][R30.64] ;  /* 0x0000001a1ecf0981 */ /* 0x0002e4000c1e1100 */
[----:B-1----:R-:W-:Y:S02]  /*5dd0*/  @P0 IMAD.MOV.U32 R30, RZ, RZ, R106 ;  /* 0x000000ffff1e0224 */ /* 0x002fe400078e006a */
[----:B------:R-:W-:-:S05]  /*5de0*/  @P0 IMAD.MOV.U32 R31, RZ, RZ, R94 ;  /* 0x000000ffff1f0224 */ /* 0x000fca00078e005e */
[----:B------:R1:W4:Y:S01]  /*5df0*/  @P0 LDG.E.U8 R239, desc[UR26][R30.64] ;  /* 0x0000001a1eef0981 */ /* 0x000322000c1e1100 */
[----:B------:R-:W-:Y:S02]  /*5e00*/  @!P6 IMAD.IADD R59, R59, 0x1, -R139 ;  /* 0x000000013b3be824 */ /* 0x000fe400078e0a8b */
[----:B-1----:R-:W-:Y:S02]  /*5e10*/  @P0 IMAD.MOV.U32 R30, RZ, RZ, R96 ;  /* 0x000000ffff1e0224 */ /* 0x002fe400078e0060 */
[----:B------:R-:W-:-:S05]  /*5e20*/  @P0 IMAD.MOV.U32 R31, RZ, RZ, R92 ;  /* 0x000000ffff1f0224 */ /* 0x000fca00078e005c */
[----:B------:R1:W3:Y:S02]  /*5e30*/  @P0 LDG.E.U8 R247, desc[UR26][R30.64] ;  /* 0x0000001a1ef70981 */ /* 0x0002e4000c1e1100 */
        /* <DEDUP_REMOVED lines=11> */
[----:B------:R1:W3:Y:S01]  /*5ef0*/  @P0 LDG.E.U8 R72, desc[UR26][R30.64] ;  /* 0x0000001a1e480981 */ /* 0x0002e2000c1e1100 */
[----:B--2---:R-:W-:Y:S01]  /*5f00*/  ISETP.GE.AND P6, PT, R102, RZ, PT ;  /* 0x000000ff6600720c */ /* 0x004fe20003fc6270 */
[----:B-1----:R-:W-:-:S12]  /*5f10*/  IMAD R30, R64, UR7, RZ ;  /* 0x00000007401e7c24 */ /* 0x002fd8000f8e02ff */
[----:B------:R-:W-:Y:S01]  /*5f20*/  @!P6 IMAD.MOV R59, RZ, RZ, -R59 ;  /* 0x000000ffff3be224 */ /* 0x000fe200078e0a3b */
[----:B------:R-:W-:Y:S01]  /*5f30*/  ISETP.GT.U32.AND P6, PT, R139, R54, PT ;  /* 0x000000368b00720c */ /* 0x000fe20003fc4070 */
[----:B------:R-:W-:-:S12]  /*5f40*/  @P0 IMAD.MOV.U32 R31, RZ, RZ, R221 ;  /* 0x000000ffff1f0224 */ /* 0x000fd800078e00dd */
[----:B------:R-:W-:Y:S01]  /*5f50*/  @!P6 IMAD.IADD R54, R54, 0x1, -R139 ;  /* 0x000000013636e824 */ /* 0x000fe200078e0a8b */
[----:B------:R-:W-:-:S04]  /*5f60*/  IADD3 R74, P6, PT, R30, R127, RZ ;  /* 0x0000007f1e4a7210 */ /* 0x000fc80007fde0ff */
[----:B------:R-:W-:Y:S01]  /*5f70*/  LEA.HI.X.SX32 R76, R30, R126, 0x1, P6 ;  /* 0x0000007e1e4c7211 */ /* 0x000fe200030f0eff */
[----:B------:R-:W-:-:S05]  /*5f80*/  @P0 IMAD.MOV.U32 R30, RZ, RZ, R132 ;  /* 0x000000ffff1e0224 */ /* 0x000fca00078e0084 */
[----:B------:R1:W2:Y:S02]  /*5f90*/  @P0 LDG.E.U8 R71, desc[UR26][R30.64] ;  /* 0x0000001a1e470981 */ /* 0x0002a4000c1e1100 */
[----:B-1----:R-:W-:Y:S02]  /*5fa0*/  @P0 IMAD.MOV.U32 R30, RZ, RZ, R16 ;  /* 0x000000ffff1e0224 */ /* 0x002fe400078e0010 */
[----:B------:R-:W-:-:S05]  /*5fb0*/  @P0 IMAD.MOV.U32 R31, RZ, RZ, R18 ;  /* 0x000000ffff1f0224 */ /* 0x000fca00078e0012 */
[----:B------:R1:W4:Y:S01]  /*5fc0*/  @P0 LDG.E.U8 R70, desc[UR26][R30.64] ;  /* 0x0000001a1e460981 */ /* 0x000322000c1e1100 */
[----:B------:R-:W-:Y:S01]  /*5fd0*/  PRMT R69, RZ, 0x7610, R69 ;  /* 0x00007610ff457816 */ /* 0x000fe20000000045 */
[----:B-1----:R-:W-:Y:S02]  /*5fe0*/  @P0 IMAD.MOV.U32 R30, RZ, RZ, R17 ;  /* 0x000000ffff1e0224 */ /* 0x002fe400078e0011 */
[----:B------:R-:W-:-:S05]  /*5ff0*/  @P0 IMAD.MOV.U32 R31, RZ, RZ, R20 ;  /* 0x000000ffff1f0224 */ /* 0x000fca00078e0014 */
[----:B------:R1:W4:Y:S01]  /*6000*/  @P0 LDG.E.U8 R69, desc[UR26][R30.64] ;  /* 0x0000001a1e450981 */ /* 0x000322000c1e1100 */
[----:B------:R-:W-:Y:S01]  /*6010*/  @!P2 IMAD.MOV R63, RZ, RZ, -R63 ;  /* 0x000000ffff3fa224 */ /* 0x000fe200078e0a3f */
[----:B------:R-:W-:Y:S02]  /*6020*/  ISETP.GT.U32.AND P2, PT, R139, R61, PT ;  /* 0x0000003d8b00720c */ /* 0x000fe40003f44070 */
[----:B------:R-:W-:-:S05]  /*6030*/  SEL R66, R168, R66, !P4 ;  /* 0x00000042a8427207 */ /* 0x000fca0006000000 */
[----:B------:R-:W-:-:S06]  /*6040*/  IMAD R66, R66, UR7, RZ ;  /* 0x0000000742427c24 */ /* 0x000fcc000f8e02ff */
[----:B------:R-:W-:Y:S01]  /*6050*/  @!P2 IMAD.IADD R61, R61, 0x1, -R139 ;  /* 0x000000013d3da824 */ /* 0x000fe200078e0a8b */
[C---:B------:R-:W-:Y:S01]  /*6060*/  IADD3 R81, P2, PT, R66.reuse, R127, RZ ;  /* 0x0000007f42517210 */ /* 0x040fe20007f5e0ff */
[----:B-1----:R-:W-:Y:S01]  /*6070*/  @P0 IMAD.MOV.U32 R30, RZ, RZ, R19 ;  /* 0x000000ffff1e0224 */ /* 0x002fe200078e0013 */
[----:B------:R-:W-:Y:S02]  /*6080*/  PRMT R68, RZ, 0x7610, R68 ;  /* 0x00007610ff447816 */ /* 0x000fe40000000044 */
[----:B------:R-:W-:Y:S02]  /*6090*/  LEA.HI.X.SX32 R82, R66, R126, 0x1, P2 ;  /* 0x0000007e42527211 */ /* 0x000fe400010f0eff */
[C---:B------:R-:W-:Y:S01]  /*60a0*/  ISETP.GT.U32.AND P2, PT, R139.reuse, R61, PT ;  /* 0x0000003d8b00720c */ /* 0x040fe20003f44070 */
[----:B------:R-:W-:Y:S01]  /*60b0*/  @P0 IMAD.MOV.U32 R31, RZ, RZ, R22 ;  /* 0x000000ffff1f0224 */ /* 0x000fe200078e0016 */
[----:B------:R-:W-:Y:S02]  /*60c0*/  PRMT R67, RZ, 0x7610, R67 ;  /* 0x00007610ff437816 */ /* 0x000fe40000000043 */
[----:B------:R-:W-:-:S02]  /*60d0*/  ISETP.GT.U32.AND P5, PT, R139, R60, PT ;  /* 0x0000003c8b00720c */ /* 0x000fc40003fa4070 */
[----:B------:R1:W4:Y:S01]  /*60e0*/  @P0 LDG.E.U8 R68, desc[UR26][R30.64] ;  /* 0x0000001a1e440981 */ /* 0x000322000c1e1100 */
[----:B------:R-:W-:Y:S01]  /*60f0*/  PRMT R66, RZ, 0x7610, R66 ;  /* 0x00007610ff427816 */ /* 0x000fe20000000042 */
[----:B-1----:R-:W-:Y:S02]  /*6100*/  @P0 IMAD.MOV.U32 R30, RZ, RZ, R21 ;  /* 0x000000ffff1e0224 */ /* 0x002fe400078e0015 */
[----:B------:R-:W-:-:S03]  /*6110*/  @P0 IMAD.MOV.U32 R31, RZ, RZ, R24 ;  /* 0x000000ffff1f0224 */ /* 0x000fc600078e0018 */
[--C-:B------:R-:W-:Y:S01]  /*6120*/  @!P2 IMAD.IADD R61, R61, 0x1, -R139.reuse ;  /* 0x000000013d3da824 */ /* 0x100fe200078e0a8b */
[----:B------:R-:W-:Y:S01]  /*6130*/  ISETP.GE.AND P2, PT, R100, RZ, PT ;  /* 0x000000ff6400720c */ /* 0x000fe20003f46270 */
[----:B------:R1:W4:Y:S02]  /*6140*/  @P0 LDG.E.U8 R67, desc[UR26][R30.64] ;  /* 0x0000001a1e430981 */ /* 0x000324000c1e1100 */
[----:B------:R-:W-:Y:S01]  /*6150*/  @!P5 IMAD.IADD R60, R60, 0x1, -R139 ;  /* 0x000000013c3cd824 */ /* 0x000fe200078e0a8b */
[----:B------:R-:W-:Y:S01]  /*6160*/  ISETP.GT.U32.AND P6, PT, R139, R54, PT ;  /* 0x000000368b00720c */ /* 0x000fe20003fc4070 */
[----:B-1----:R-:W-:Y:S02]  /*6170*/  @P0 IMAD.MOV.U32 R30, RZ, RZ, R23 ;  /* 0x000000ffff1e0224 */ /* 0x002fe400078e0017 */
[----:B------:R-:W-:-:S05]  /*6180*/  @P0 IMAD.MOV.U32 R31, RZ, RZ, R26 ;  /* 0x000000ffff1f0224 */ /* 0x000fca00078e001a */
[----:B------:R1:W4:Y:S01]  /*6190*/  @P0 LDG.E.U8 R66, desc[UR26][R30.64] ;  /* 0x0000001a1e420981 */ /* 0x000322000c1e1100 */
[C---:B------:R-:W-:Y:S01]  /*61a0*/  ISETP.GT.U32.AND P5, PT, R139.reuse, R60, PT ;  /* 0x0000003c8b00720c */ /* 0x040fe20003fa4070 */
[----:B------:R-:W-:Y:S01]  /*61b0*/  @!P2 IMAD.MOV R61, RZ, RZ, -R61 ;  /* 0x000000ffff3da224 */ /* 0x000fe200078e0a3d */
[----:B------:R-:W-:Y:S02]  /*61c0*/  ISETP.GT.U32.AND P2, PT, R139, R56, PT ;  /* 0x000000388b00720c */ /* 0x000fe40003f44070 */
[----:B------:R-:W-:Y:S01]  /*61d0*/  SEL R65, R168, R65, !P4 ;  /* 0x00000041a8417207 */ /* 0x000fe20006000000 */
[----:B------:R-:W-:Y:S01]  /*61e0*/  @!P6 IMAD.IADD R54, R54, 0x1, -R139 ;  /* 0x000000013636e824 */ /* 0x000fe200078e0a8b */
[----:B------:R-:W-:-:S03]  /*61f0*/  ISETP.GE.AND P6, PT, R213, RZ, PT ;  /* 0x000000ffd500720c */ /* 0x000fc60003fc6270 */
[----:B------:R-:W-:-:S04]  /*6200*/  IMAD R65, R65, UR7, RZ ;  /* 0x0000000741417c24 */ /* 0x000fc8000f8e02ff */
[--C-:B------:R-:W-:Y:S01]  /*6210*/  @!P5 IMAD.IADD R60, R60, 0x1, -R139.reuse ;  /* 0x000000013c3cd824 */ /* 0x100fe200078e0a8b */
[----:B------:R-:W-:Y:S01]  /*6220*/  ISETP.GE.AND P5, PT, R77, RZ, PT ;  /* 0x000000ff4d00720c */ /* 0x000fe20003fa6270 */
[----:B------:R-:W-:Y:S01]  /*6230*/  @!P2 IMAD.IADD R56, R56, 0x1, -R139 ;  /* 0x000000013838a824 */ /* 0x000fe200078e0a8b */
[C---:B------:R-:W-:Y:S01]  /*6240*/  IADD3 R77, P2, PT, R65.reuse, R127, RZ ;  /* 0x0000007f414d7210 */ /* 0x040fe20007f5e0ff */
[----:B------:R-:W-:Y:S03]  /*6250*/  STL [R1+0x58], R81 ;  /* 0x0000585101007387 */ /* 0x000fe60000100800 */
[----:B------:R-:W-:Y:S01]  /*6260*/  LEA.HI.X.SX32 R78, R65, R126, 0x1, P2 ;  /* 0x0000007e414e7211 */ /* 0x000fe200010f0eff */
[----:B------:R-:W-:Y:S01]  /*6270*/  STL [R1+0x78], R79 ;  /* 0x0000784f01007387 */ /* 0x000fe20000100800 */
[----:B------:R-:W-:-:S03]  /*6280*/  @!P6 IMAD.MOV R54, RZ, RZ, -R54 ;  /* 0x000000ffff36e224 */ /* 0x000fc600078e0a36 */
[----:B------:R-:W-:Y:S01]  /*6290*/  STL [R1+0x54], R82 ;  /* 0x0000545201007387 */ /* 0x000fe20000100800 */
[----:B------:R-:W-:-:S03]  /*62a0*/  ISETP.GT.U32.AND P6, PT, R139, R42, PT ;  /* 0x0000002a8b00720c */ /* 0x000fc60003fc4070 */
[----:B------:R-:W-:Y:S01]  /*62b0*/  STL [R1+0x74], R80 ;  /* 0x0000745001007387 */ /* 0x000fe20000100800 */
[----:B------:R-:W-:-:S03]  /*62c0*/  PRMT R65, RZ, 0x7610, R65 ;  /* 0x00007610ff417816 */ /* 0x000fc60000000041 */
[----:B------:R-:W-:Y:S01]  /*62d0*/  STL [R1+0x98], R77 ;  /* 0x0000984d01007387 */ /* 0x000fe20000100800 */
[----:B-1----:R-:W-:-:S03]  /*62e0*/  @P0 IMAD.MOV.U32 R30, RZ, RZ, R25 ;  /* 0x000000ffff1e0224 */ /* 0x002fc600078e0019 */
[----:B------:R-:W-:Y:S01]  /*62f0*/  STL [R1+0xc0], R74 ;  /* 0x0000c04a01007387 */ /* 0x000fe20000100800 */
[----:B------:R-:W-:-:S03]  /*6300*/  @P0 IMAD.MOV.U32 R31, RZ, RZ, R28 ;  /* 0x000000ffff1f0224 */ /* 0x000fc600078e001c */
[----:B------:R-:W-:Y:S01]  /*6310*/  STL [R1+0x94], R78 ;  /* 0x0000944e01007387 */ /* 0x000fe20000100800 */
[----:B------:R-:W-:-:S03]  /*6320*/  SEL R62, R168, R62, !P4 ;  /* 0x0000003ea83e7207 */ /* 0x000fc60006000000 */
[----:B------:R-:W-:Y:S04]  /*6330*/  STL [R1+0xbc], R76 ;  /* 0x0000bc4c01007387 */ /* 0x000fe80000100800 */
[----:B------:R-:W-:Y:S04]  /*6340*/  STL [R1+0x468], R16 ;  /* 0x0004681001007387 */ /* 0x000fe80000100800 */
[----:B------:R-:W-:Y:S04]  /*6350*/  STL [R1+0x464], R18 ;  /* 0x0004641201007387 */ /* 0x000fe80000100800 */
[----:B------:R-:W-:Y:S04]  /*6360*/  STL [R1+0x470], R17 ;  /* 0x0004701101007387 */ /* 0x000fe80000100800 */
[----:B------:R-:W-:Y:S04]  /*6370*/  STL [R1+0x46c], R20 ;  /* 0x00046c1401007387 */ /* 0x000fe80000100800 */
[----:B------:R1:W4:Y:S01]  /*6380*/  @P0 LDG.E.U8 R65, desc[UR26][R30.64] ;  /* 0x0000001a1e410981 */ /* 0x000322000c1e1100 */
[----:B------:R-:W-:-:S02]  /*6390*/  @!P6 IMAD.IADD R42, R42, 0x1, -R139 ;  /* 0x000000012a2ae824 */ /* 0x000fc400078e0a8b */
[----:B-1----:R-:W-:Y:S01]  /*63a0*/  IMAD R30, R62, UR7, RZ ;  /* 0x000000073e1e7c24 */ /* 0x002fe2000f8e02ff */
[----:B------:R-:W-:Y:S01]  /*63b0*/  PRMT R64, RZ, 0x7610, R64 ;  /* 0x00007610ff407816 */ /* 0x000fe20000000040 */
[----:B------:R-:W-:Y:S01]  /*63c0*/  @P0 IMAD.MOV.U32 R31, RZ, RZ, R29 ;  /* 0x000000ffff1f0224 */ /* 0x000fe200078e001d */
[----:B---3--:R-:W-:Y:S04]  /*63d0*/  STL [R1+0x24], R72 ;  /* 0x0000244801007387 */ /* 0x008fe80000100800 */
[----:B------:R-:W-:Y:S04]  /*63e0*/  STL [R1+0x478], R19 ;  /* 0x0004781301007387 */ /* 0x000fe80000100800 */
[----:B------:R-:W-:Y:S04]  /*63f0*/  STL [R1+0x474], R22 ;  /* 0x0004741601007387 */ /* 0x000fe80000100800 */
[----:B------:R-:W-:Y:S04]  /*6400*/  STL [R1+0x480], R21 ;  /* 0x0004801501007387 */ /* 0x000fe80000100800 */
[----:B------:R-:W-:Y:S04]  /*6410*/  STL [R1+0x47c], R24 ;  /* 0x00047c1801007387 */ /* 0x000fe80000100800 */
[----:B--2---:R-:W-:Y:S04]  /*6420*/  STL [R1+0x4], R71 ;  /* 0x0000044701007387 */ /* 0x004fe80000100800 */
[----:B----4-:R1:W-:Y:S02]  /*6430*/  STL [R1+0x8], R70 ;  /* 0x0000084601007387 */ /* 0x0103e40000100800 */
[----:B-1----:R-:W-:-:S04]  /*6440*/  IADD3 R70, P6, PT, R30, R127, RZ ;  /* 0x0000007f1e467210 */ /* 0x002fc80007fde0ff */
[----:B------:R-:W-:Y:S01]  /*6450*/  LEA.HI.X.SX32 R71, R30, R126, 0x1, P6 ;  /* 0x0000007e1e477211 */ /* 0x000fe200030f0eff */
[----:B------:R-:W-:-:S05]  /*6460*/  @P0 IMAD.MOV.U32 R30, RZ, RZ, R27 ;  /* 0x000000ffff1e0224 */ /* 0x000fca00078e001b */
[----:B------:R1:W2:Y:S01]  /*6470*/  @P0 LDG.E.U8 R64, desc[UR26][R30.64] ;  /* 0x0000001a1e400981 */ /* 0x0002a2000c1e1100 */
[----:B------:R-:W-:Y:S01]  /*6480*/  @!P5 IMAD.MOV R60, RZ, RZ, -R60 ;  /* 0x000000ffff3cd224 */ /* 0x000fe200078e0a3c */
[----:B------:R-:W-:-:S13]  /*6490*/  ISETP.GT.U32.AND P5, PT, R139, R58, PT ;  /* 0x0000003a8b00720c */ /* 0x000fda0003fa4070 */
[----:B------:R-:W-:-:S05]  /*64a0*/  @!P5 IMAD.IADD R58, R58, 0x1, -R139 ;  /* 0x000000013a3ad824 */ /* 0x000fca00078e0a8b */
[----:B------:R-:W-:-:S13]  /*64b0*/  ISETP.GT.U32.AND P5, PT, R139, R58, PT ;  /* 0x0000003a8b00720c */ /* 0x000fda0003fa4070 */
[----:B------:R-:W-:Y:S01]  /*64c0*/  @!P5 IMAD.IADD R58, R58, 0x1, -R139 ;  /* 0x000000013a3ad824 */ /* 0x000fe200078e0a8b */
[----:B------:R-:W-:Y:S02]  /*64d0*/  ISETP.GE.AND P5, PT, R104, RZ, PT ;  /* 0x000000ff6800720c */ /* 0x000fe40003fa6270 */
[----:B------:R-:W-:-:S11]  /*64e0*/  ISETP.GT.U32.AND P2, PT, R139, R56, PT ;  /* 0x000000388b00720c */ /* 0x000fd60003f44070 */
[----:B------:R-:W-:Y:S01]  /*64f0*/  @!P5 IMAD.MOV R58, RZ, RZ, -R58 ;  /* 0x000000ffff3ad224 */ /* 0x000fe200078e0a3a */
[----:B------:R-:W-:Y:S01]  /*6500*/  ISETP.GT.U32.AND P5, PT, R139, R55, PT ;  /* 0x000000378b00720c */ /* 0x000fe20003fa4070 */
[----:B------:R-:W-:Y:S01]  /*6510*/  @!P2 IMAD.IADD R56, R56, 0x1, -R139 ;  /* 0x000000013838a824 */ /* 0x000fe200078e0a8b */
[----:B------:R-:W-:-:S11]  /*6520*/  ISETP.GE.AND P2, PT, R220, RZ, PT ;  /* 0x000000ffdc00720c */ /* 0x000fd60003f46270 */
[----:B------:R-:W-:-:S05]  /*6530*/  @!P5 IMAD.IADD R55, R55, 0x1, -R139 ;  /* 0x000000013737d824 */ /* 0x000fca00078e0a8b */
[C---:B------:R-:W-:Y:S01]  /*6540*/  ISETP.GT.U32.AND P5, PT, R139.reuse, R55, PT ;  /* 0x000000378b00720c */ /* 0x040fe20003fa4070 */
[----:B------:R-:W-:Y:S01]  /*6550*/  @!P2 IMAD.MOV R56, RZ, RZ, -R56 ;  /* 0x000000ffff38a224 */ /* 0x000fe200078e0a38 */
[----:B------:R-:W-:Y:S02]  /*6560*/  ISETP.GT.U32.AND P2, PT, R139, R43, PT ;  /* 0x0000002b8b00720c */ /* 0x000fe40003f44070 */
[----:B------:R-:W-:-:S09]  /*6570*/  SEL R63, R168, R63, !P4 ;  /* 0x0000003fa83f7207 */ /* 0x000fd20006000000 */
[----:B------:R-:W-:Y:S01]  /*6580*/  @!P5 IMAD.IADD R55, R55, 0x1, -R139 ;  /* 0x000000013737d824 */ /* 0x000fe200078e0a8b */
[----:B------:R-:W-:Y:S01]  /*6590*/  ISETP.GE.AND P5, PT, R212, RZ, PT ;  /* 0x000000ffd400720c */ /* 0x000fe20003fa6270 */
[----:B------:R-:W-:Y:S01]  /*65a0*/  STL [R1+0x488], R23 ;  /* 0x0004881701007387 */ /* 0x000fe20000100800 */
[----:B------:R-:W-:-:S03]  /*65b0*/  IMAD R63, R63, UR7, RZ ;  /* 0x000000073f3f7c24 */ /* 0x000fc6000f8e02ff */
[----:B------:R-:W-:Y:S01]  /*65c0*/  STL [R1+0x484], R26 ;  /* 0x0004841a01007387 */ /* 0x000fe20000100800 */
[----:B------:R-:W-:-:S03]  /*65d0*/  ISETP.GT.U32.AND P6, PT, R139, R42, PT ;  /* 0x0000002a8b00720c */ /* 0x000fc60003fc4070 */
[----:B------:R-:W-:Y:S01]  /*65e0*/  STL [R1+0x64], R69 ;  /* 0x0000644501007387 */ /* 0x000fe20000100800 */
[----:B-1----:R-:W-:-:S03]  /*65f0*/  @P0 IMAD.MOV.U32 R30, RZ, RZ, R130 ;  /* 0x000000ffff1e0224 */ /* 0x002fc600078e0082 */
[----:B------:R-:W-:Y:S01]  /*6600*/  @!P5 IMAD.MOV R55, RZ, RZ, -R55 ;  /* 0x000000ffff37d224 */ /* 0x000fe200078e0a37 */
[----:B------:R-:W-:Y:S01]  /*6610*/  ISETP.GT.U32.AND P5, PT, R139, R41, PT ;  /* 0x000000298b00720c */ /* 0x000fe20003fa4070 */
[----:B------:R1:W-:Y:S01]  /*6620*/  STL [R1+0x490], R25 ;  /* 0x0004901901007387 */ /* 0x0003e20000100800 */
[----:B------:R-:W-:Y:S02]  /*6630*/  @P0 IMAD.MOV.U32 R31, RZ, RZ, R129 ;  /* 0x000000ffff1f0224 */ /* 0x000fe400078e0081 */
[----:B------:R-:W-:Y:S01]  /*6640*/  @!P2 IMAD.IADD R43, R43, 0x1, -R139 ;  /* 0x000000012b2ba824 */ /* 0x000fe200078e0a8b */
[C---:B------:R-:W-:Y:S01]  /*6650*/  IADD3 R72, P2, PT, R63.reuse, R127, RZ ;  /* 0x0000007f3f487210 */ /* 0x040fe20007f5e0ff */
[----:B------:R3:W-:Y:S01]  /*6660*/  STL [R1+0x48c], R28 ;  /* 0x00048c1c01007387 */ /* 0x0007e20000100800 */
[----:B-1----:R-:W-:Y:S02]  /*6670*/  PRMT R25, RZ, 0x7610, R25 ;  /* 0x00007610ff197816 */ /* 0x002fe40000000019 */
[----:B------:R-:W-:-:S02]  /*6680*/  LEA.HI.X.SX32 R73, R63, R126, 0x1, P2 ;  /* 0x0000007e3f497211 */ /* 0x000fc400010f0eff */
[----:B---3--:R-:W-:Y:S02]  /*6690*/  PRMT R28, RZ, 0x7610, R28 ;  /* 0x00007610ff1c7816 */ /* 0x008fe4000000001c */
[----:B------:R1:W3:Y:S01]  /*66a0*/  @P0 LDG.E.U8 R25, desc[UR26][R30.64] ;  /* 0x0000001a1e190981 */ /* 0x0002e2000c1e1100 */
[----:B------:R-:W-:Y:S01]  /*66b0*/  ISETP.GT.U32.AND P2, PT, R139, R43, PT ;  /* 0x0000002b8b00720c */ /* 0x000fe20003f44070 */
[----:B------:R-:W-:Y:S01]  /*66c0*/  @!P5 IMAD.IADD R41, R41, 0x1, -R139 ;  /* 0x000000012929d824 */ /* 0x000fe200078e0a8b */
[----:B------:R-:W-:Y:S01]  /*66d0*/  PRMT R23, RZ, 0x7610, R23 ;  /* 0x00007610ff177816 */ /* 0x000fe20000000017 */
[----:B------:R-:W-:Y:S02]  /*66e0*/  @!P6 IMAD.IADD R42, R42, 0x1, -R139 ;  /* 0x000000012a2ae824 */ /* 0x000fe400078e0a8b */
[----:B-1----:R-:W-:Y:S02]  /*66f0*/  @P0 IMAD.MOV.U32 R30, RZ, RZ, R179 ;  /* 0x000000ffff1e0224 */ /* 0x002fe400078e00b3 */
[----:B------:R-:W-:Y:S01]  /*6700*/  @P0 IMAD.MOV.U32 R31, RZ, RZ, R137 ;  /* 0x000000ffff1f0224 */ /* 0x000fe200078e0089 */
[----:B------:R-:W-:-:S04]  /*6710*/  ISETP.GE.AND P6, PT, R204, RZ, PT ;  /* 0x000000ffcc00720c */ /* 0x000fc80003fc6270 */
[----:B------:R1:W4:Y:S01]  /*6720*/  @P0 LDG.E.U8 R28, desc[UR26][R30.64] ;  /* 0x0000001a1e1c0981 */ /* 0x000322000c1e1100 */
[----:B------:R-:W-:Y:S02]  /*6730*/  ISETP.GT.U32.AND P5, PT, R139, R41, PT ;  /* 0x000000298b00720c */ /* 0x000fe40003fa4070 */
[----:B------:R-:W-:Y:S01]  /*6740*/  PRMT R26, RZ, 0x7610, R26 ;  /* 0x00007610ff1a7816 */ /* 0x000fe2000000001a */
[----:B-1----:R-:W-:Y:S02]  /*6750*/  @P0 IMAD.MOV.U32 R30, RZ, RZ, R187 ;  /* 0x000000ffff1e0224 */ /* 0x002fe400078e00bb */
[----:B------:R-:W-:Y:S02]  /*6760*/  @P0 IMAD.MOV.U32 R31, RZ, RZ, R186 ;  /* 0x000000ffff1f0224 */ /* 0x000fe400078e00ba */
[----:B------:R-:W-:-:S03]  /*6770*/  @!P2 IMAD.IADD R43, R43, 0x1, -R139 ;  /* 0x000000012b2ba824 */ /* 0x000fc600078e0a8b */
[----:B------:R1:W3:Y:S01]  /*6780*/  @P0 LDG.E.U8 R23, desc[UR26][R30.64] ;  /* 0x0000001a1e170981 */ /* 0x0002e2000c1e1100 */
[----:B------:R-:W-:Y:S02]  /*6790*/  ISETP.GE.AND P2, PT, R205, RZ, PT ;  /* 0x000000ffcd00720c */ /* 0x000fe40003f46270 */
[----:B------:R-:W-:Y:S01]  /*67a0*/  PRMT R21, RZ, 0x7610, R21 ;  /* 0x00007610ff157816 */ /* 0x000fe20000000015 */
[----:B-1----:R-:W-:Y:S02]  /*67b0*/  @P0 IMAD.MOV.U32 R30, RZ, RZ, R195 ;  /* 0x000000ffff1e0224 */ /* 0x002fe400078e00c3 */
[----:B------:R-:W-:Y:S02]  /*67c0*/  @P0 IMAD.MOV.U32 R31, RZ, RZ, R194 ;  /* 0x000000ffff1f0224 */ /* 0x000fe400078e00c2 */
[----:B------:R-:W-:-:S03]  /*67d0*/  @!P6 IMAD.MOV R42, RZ, RZ, -R42 ;  /* 0x000000ffff2ae224 */ /* 0x000fc600078e0a2a */
[----:B------:R1:W3:Y:S01]  /*67e0*/  @P0 LDG.E.U8 R26, desc[UR26][R30.64] ;  /* 0x0000001a1e1a0981 */ /* 0x0002e2000c1e1100 */
[----:B------:R-:W-:Y:S01]  /*67f0*/  ISETP.GT.U32.AND P6, PT, R139, R39, PT ;  /* 0x000000278b00720c */ /* 0x000fe20003fc4070 */
[----:B------:R-:W-:Y:S01]  /*6800*/  @!P5 IMAD.IADD R41, R41, 0x1, -R139 ;  /* 0x000000012929d824 */ /* 0x000fe200078e0a8b */
[----:B------:R-:W-:Y:S01]  /*6810*/  PRMT R24, RZ, 0x7610, R24 ;  /* 0x00007610ff187816 */ /* 0x000fe20000000018 */
[----:B-1----:R-:W-:Y:S02]  /*6820*/  @P0 IMAD.MOV.U32 R30, RZ, RZ, R203 ;  /* 0x000000ffff1e0224 */ /* 0x002fe400078e00cb */
[----:B------:R-:W-:Y:S01]  /*6830*/  @P0 IMAD.MOV.U32 R31, RZ, RZ, R202 ;  /* 0x000000ffff1f0224 */ /* 0x000fe200078e00ca */
[----:B------:R-:W-:Y:S02]  /*6840*/  ISETP.GE.AND P5, PT, R197, RZ, PT ;  /* 0x000000ffc500720c */ /* 0x000fe40003fa6270 */
[----:B------:R-:W-:Y:S02]  /*6850*/  SEL R61, R168, R61, !P4 ;  /* 0x0000003da83d7207 */ /* 0x000fe40006000000 */
[----:B------:R1:W3:Y:S01]  /*6860*/  @P0 LDG.E.U8 R21, desc[UR26][R30.64] ;  /* 0x0000001a1e150981 */ /* 0x0002e2000c1e1100 */
[----:B------:R-:W-:Y:S01]  /*6870*/  @!P2 IMAD.MOV R43, RZ, RZ, -R43 ;  /* 0x000000ffff2ba224 */ /* 0x000fe200078e0a2b */
[----:B------:R-:W-:-:S02]  /*6880*/  ISETP.GT.U32.AND P2, PT, R139, R40, PT ;  /* 0x000000288b00720c */ /* 0x000fc40003f44070 */
[----:B------:R-:W-:Y:S01]  /*6890*/  STL [R1+0x44], R68 ;  /* 0x0000444401007387 */ /* 0x000fe20000100800 */
[----:B-1----:R-:W-:Y:S02]  /*68a0*/  @P0 IMAD.MOV.U32 R30, RZ, RZ, R211 ;  /* 0x000000ffff1e0224 */ /* 0x002fe400078e00d3 */
[----:B------:R-:W-:Y:S01]  /*68b0*/  @P0 IMAD.MOV.U32 R31, RZ, RZ, R210 ;  /* 0x000000ffff1f0224 */ /* 0x000fe200078e00d2 */
[----:B------:R-:W-:Y:S04]  /*68c0*/  STL [R1+0xe0], R72 ;  /* 0x0000e04801007387 */ /* 0x000fe80000100800 */
[----:B------:R1:W3:Y:S01]  /*68d0*/  @P0 LDG.E.U8 R24, desc[UR26][R30.64] ;  /* 0x0000001a1e180981 */ /* 0x0002e2000c1e1100 */
[----:B------:R-:W-:-:S03]  /*68e0*/  SEL R60, R168, R60, !P4 ;  /* 0x0000003ca83c7207 */ /* 0x000fc60006000000 */
[----:B------:R-:W-:Y:S01]  /*68f0*/  STL [R1+0x28], R67 ;  /* 0x0000284301007387 */ /* 0x000fe20000100800 */
[----:B------:R-:W-:-:S03]  /*6900*/  @!P6 IMAD.IADD R39, R39, 0x1, -R139 ;  /* 0x000000012727e824 */ /* 0x000fc600078e0a8b */
[----:B------:R-:W-:Y:S01]  /*6910*/  STL [R1+0x100], R70 ;  /* 0x0001004601007387 */ /* 0x000fe20000100800 */
[----:B-1----:R-:W-:-:S03]  /*6920*/  IMAD R30, R61, UR7, RZ ;  /* 0x000000073d1e7c24 */ /* 0x002fc6000f8e02ff */
[----:B------:R-:W-:Y:S04]  /*6930*/  STL [R1+0xdc], R73 ;  /* 0x0000dc4901007387 */ /* 0x000fe80000100800 */
[----:B------:R-:W-:Y:S01]  /*6940*/  STL [R1+0xfc], R71 ;  /* 0x0000fc4701007387 */ /* 0x000fe20000100800 */
[----:B------:R-:W-:-:S03]  /*6950*/  @!P5 IMAD.MOV R41, RZ, RZ, -R41 ;  /* 0x000000ffff29d224 */ /* 0x000fc600078e0a29 */
[----:B------:R1:W-:Y:S01]  /*6960*/  STL [R1+0x84], R66 ;  /* 0x0000844201007387 */ /* 0x0003e20000100800 */
[----:B------:R-:W-:Y:S01]  /*6970*/  ISETP.GT.U32.AND P5, PT, R139, R38, PT ;  /* 0x000000268b00720c */ /* 0x000fe20003fa4070 */
[----:B------:R-:W-:Y:S01]  /*6980*/  IMAD R60, R60, UR7, RZ ;  /* 0x000000073c3c7c24 */ /* 0x000fe2000f8e02ff */
[----:B------:R-:W-:Y:S01]  /*6990*/  PRMT R19, RZ, 0x7610, R19 ;  /* 0x00007610ff137816 */ /* 0x000fe20000000013 */
[----:B------:R-:W-:Y:S01]  /*69a0*/  @P0 IMAD.MOV.U32 R31, RZ, RZ, R218 ;  /* 0x000000ffff1f0224 */ /* 0x000fe200078e00da */
[----:B-1----:R-:W-:Y:S01]  /*69b0*/  IADD3 R66, P6, PT, R30, R127, RZ ;  /* 0x0000007f1e427210 */ /* 0x002fe20007fde0ff */
[----:B------:R-:W-:-:S03]  /*69c0*/  @!P2 IMAD.IADD R40, R40, 0x1, -R139 ;  /* 0x000000012828a824 */ /* 0x000fc600078e0a8b */
[-C--:B------:R-:W-:Y:S01]  /*69d0*/  LEA.HI.X.SX32 R67, R30, R126.reuse, 0x1, P6 ;  /* 0x0000007e1e437211 */ /* 0x080fe200030f0eff */
[----:B------:R-:W-:Y:S01]  /*69e0*/  @P0 IMAD.MOV.U32 R30, RZ, RZ, R219 ;  /* 0x000000ffff1e0224 */ /* 0x000fe200078e00db */
[C---:B------:R-:W-:Y:S02]  /*69f0*/  IADD3 R68, P2, PT, R60.reuse, R127, RZ ;  /* 0x0000007f3c447210 */ /* 0x040fe40007f5e0ff */
[----:B------:R-:W-:Y:S02]  /*6a00*/  PRMT R22, RZ, 0x7610, R22 ;  /* 0x00007610ff167816 */ /* 0x000fe40000000016 */
[C---:B------:R-:W-:Y:S01]  /*6a10*/  ISETP.GT.U32.AND P6, PT, R139.reuse, R39, PT ;  /* 0x000000278b00720c */ /* 0x040fe20003fc4070 */
[----:B------:R1:W3:Y:S01]  /*6a20*/  @P0 LDG.E.U8 R19, desc[UR26][R30.64] ;  /* 0x0000001a1e130981 */ /* 0x0002e2000c1e1100 */
[----:B------:R-:W-:Y:S02]  /*6a30*/  LEA.HI.X.SX32 R69, R60, R126, 0x1, P2 ;  /* 0x0000007e3c457211 */ /* 0x000fe400010f0eff */
[----:B------:R-:W-:Y:S01]  /*6a40*/  ISETP.GT.U32.AND P2, PT, R139, R40, PT ;  /* 0x000000288b00720c */ /* 0x000fe20003f44070 */
[----:B------:R-:W-:Y:S01]  /*6a50*/  @!P5 IMAD.IADD R38, R38, 0x1, -R139 ;  /* 0x000000012626d824 */ /* 0x000fe200078e0a8b */
[----:B------:R-:W-:Y:S01]  /*6a60*/  PRMT R17, RZ, 0x7610, R17 ;  /* 0x00007610ff117816 */ /* 0x000fe20000000011 */
[----:B-1----:R-:W-:-:S02]  /*6a70*/  @P0 IMAD.MOV.U32 R30, RZ, RZ, R227 ;  /* 0x000000ffff1e0224 */ /* 0x002fc400078e00e3 */
[----:B------:R-:W-:-:S05]  /*6a80*/  @P0 IMAD.MOV.U32 R31, RZ, RZ, R226 ;  /* 0x000000ffff1f0224 */ /* 0x000fca00078e00e2 */
[----:B------:R1:W3:Y:S01]  /*6a90*/  @P0 LDG.E.U8 R22, desc[UR26][R30.64] ;  /* 0x0000001a1e160981 */ /* 0x0002e2000c1e1100 */
[----:B------:R-:W-:Y:S01]  /*6aa0*/  ISETP.GT.U32.AND P5, PT, R139, R38, PT ;  /* 0x000000268b00720c */ /* 0x000fe20003fa4070 */
[----:B------:R-:W-:Y:S01]  /*6ab0*/  @!P6 IMAD.IADD R39, R39, 0x1, -R139 ;  /* 0x000000012727e824 */ /* 0x000fe200078e0a8b */
[----:B------:R-:W-:Y:S01]  /*6ac0*/  PRMT R20, RZ, 0x7610, R20 ;  /* 0x00007610ff147816 */ /* 0x000fe20000000014 */
[----:B-1----:R-:W-:Y:S02]  /*6ad0*/  @P0 IMAD.MOV.U32 R30, RZ, RZ, R235 ;  /* 0x000000ffff1e0224 */ /* 0x002fe400078e00eb */
[----:B------:R-:W-:Y:S01]  /*6ae0*/  @P0 IMAD.MOV.U32 R31, RZ, RZ, R234 ;  /* 0x000000ffff1f0224 */ /* 0x000fe200078e00ea */
[----:B------:R-:W-:-:S04]  /*6af0*/  ISETP.GE.AND P6, PT, R189, RZ, PT ;  /* 0x000000ffbd00720c */ /* 0x000fc80003fc6270 */
[----:B------:R1:W3:Y:S01]  /*6b00*/  @P0 LDG.E.U8 R17, desc[UR26][R30.64] ;  /* 0x0000001a1e110981 */ /* 0x0002e2000c1e1100 */
[----:B------:R-:W-:Y:S01]  /*6b10*/  @!P2 IMAD.IADD R40, R40, 0x1, -R139 ;  /* 0x000000012828a824 */ /* 0x000fe200078e0a8b */
[----:B------:R-:W-:Y:S02]  /*6b20*/  ISETP.GE.AND P2, PT, R196, RZ, PT ;  /* 0x000000ffc400720c */ /* 0x000fe40003f46270 */
[----:B------:R-:W-:Y:S01]  /*6b30*/  PRMT R16, RZ, 0x7610, R16 ;  /* 0x00007610ff107816 */ /* 0x000fe20000000010 */
[----:B-1----:R-:W-:Y:S02]  /*6b40*/  @P0 IMAD.MOV.U32 R30, RZ, RZ, R243 ;  /* 0x000000ffff1e0224 */ /* 0x002fe400078e00f3 */
[----:B------:R-:W-:-:S05]  /*6b50*/  @P0 IMAD.MOV.U32 R31, RZ, RZ, R242 ;  /* 0x000000ffff1f0224 */ /* 0x000fca00078e00f2 */
[----:B------:R1:W3:Y:S01]  /*6b60*/  @P0 LDG.E.U8 R20, desc[UR26][R30.64] ;  /* 0x0000001a1e140981 */ /* 0x0002e2000c1e1100 */
[----:B------:R-:W-:Y:S01]  /*6b70*/  @!P5 IMAD.IADD R38, R38, 0x1, -R139 ;  /* 0x000000012626d824 */ /* 0x000fe200078e0a8b */
[----:B------:R-:W-:Y:S02]  /*6b80*/  PRMT R18, RZ, 0x7610, R18 ;  /* 0x00007610ff127816 */ /* 0x000fe40000000012 */
[----:B------:R-:W-:Y:S01]  /*6b90*/  ISETP.GE.AND P5, PT, R188, RZ, PT ;  /* 0x000000ffbc00720c */ /* 0x000fe20003fa6270 */
[----:B-1----:R-:W-:Y:S02]  /*6ba0*/  @P0 IMAD.MOV.U32 R30, RZ, RZ, R251 ;  /* 0x000000ffff1e0224 */ /* 0x002fe400078e00fb */
[----:B------:R-:W-:Y:S02]  /*6bb0*/  @P0 IMAD.MOV.U32 R31, RZ, RZ, R250 ;  /* 0x000000ffff1f0224 */ /* 0x000fe400078e00fa */
[----:B------:R-:W-:-:S03]  /*6bc0*/  @!P6 IMAD.MOV R39, RZ, RZ, -R39 ;  /* 0x000000ffff27e224 */ /* 0x000fc600078e0a27 */
[----:B------:R1:W3:Y:S01]  /*6bd0*/  @P0 LDG.E.U8 R16, desc[UR26][R30.64] ;  /* 0x0000001a1e100981 */ /* 0x0002e2000c1e1100 */
[C---:B------:R-:W-:Y:S01]  /*6be0*/  ISETP.GT.U32.AND P6, PT, R139.reuse, R35, PT ;  /* 0x000000238b00720c */ /* 0x040fe20003fc4070 */
[----:B------:R-:W-:Y:S01]  /*6bf0*/  @!P2 IMAD.MOV R40, RZ, RZ, -R40 ;  /* 0x000000ffff28a224 */ /* 0x000fe200078e0a28 */
[----:B------:R-:W-:Y:S01]  /*6c00*/  PRMT R249, RZ, 0x7610, R249 ;  /* 0x00007610fff97816 */ /* 0x000fe200000000f9 */
[----:B-1----:R-:W-:Y:S02]  /*6c10*/  @P0 IMAD.MOV.U32 R30, RZ, RZ, R85 ;  /* 0x000000ffff1e0224 */ /* 0x002fe400078e0055 */
[----:B------:R-:W-:Y:S01]  /*6c20*/  @P0 IMAD.MOV.U32 R31, RZ, RZ, R86 ;  /* 0x000000ffff1f0224 */ /* 0x000fe200078e0056 */
[----:B------:R-:W-:Y:S02]  /*6c30*/  ISETP.GT.U32.AND P2, PT, R139, R36, PT ;  /* 0x000000248b00720c */ /* 0x000fe40003f44070 */
[C---:B------:R-:W-:Y:S02]  /*6c40*/  SEL R58, R168.reuse, R58, !P4 ;  /* 0x0000003aa83a7207 */ /* 0x040fe40006000000 */
[----:B------:R1:W3:Y:S01]  /*6c50*/  @P0 LDG.E.U8 R18, desc[UR26][R30.64] ;  /* 0x0000001a1e120981 */ /* 0x0002e2000c1e1100 */
[----:B------:R-:W-:Y:S01]  /*6c60*/  SEL R59, R168, R59, !P4 ;  /* 0x0000003ba83b7207 */ /* 0x000fe20006000000 */
[----:B------:R-:W-:-:S02]  /*6c70*/  @!P5 IMAD.MOV R38, RZ, RZ, -R38 ;  /* 0x000000ffff26d224 */ /* 0x000fc400078e0a26 */
[----:B-1----:R-:W-:Y:S02]  /*6c80*/  @P0 IMAD.MOV.U32 R30, RZ, RZ, R83 ;  /* 0x000000ffff1e0224 */ /* 0x002fe400078e0053 */
[----:B------:R-:W-:Y:S01]  /*6c90*/  @P0 IMAD.MOV.U32 R31, RZ, RZ, R84 ;  /* 0x000000ffff1f0224 */ /* 0x000fe200078e0054 */
[----:B------:R-:W-:-:S04]  /*6ca0*/  ISETP.GT.U32.AND P5, PT, R139, R37, PT ;  /* 0x000000258b00720c */ /* 0x000fc80003fa4070 */
[----:B------:R1:W3:Y:S01]  /*6cb0*/  @P0 LDG.E.U8 R249, desc[UR26][R30.64] ;  /* 0x0000001a1ef90981 */ /* 0x0002e2000c1e1100 */
[----:B------:R-:W-:Y:S02]  /*6cc0*/  IMAD R59, R59, UR7, RZ ;  /* 0x000000073b3b7c24 */ /* 0x000fe4000f8e02ff */
[----:B------:R-:W-:Y:S01]  /*6cd0*/  @!P6 IMAD.IADD R35, R35, 0x1, -R139 ;  /* 0x000000012323e824 */ /* 0x000fe200078e0a8b */
[----:B------:R-:W-:Y:S01]  /*6ce0*/  STL [R1+0x68], R65 ;  /* 0x0000684101007387 */ /* 0x000fe20000100800 */
[----:B-1----:R-:W-:-:S03]  /*6cf0*/  IMAD R30, R58, UR7, RZ ;  /* 0x000000073a1e7c24 */ /* 0x002fc6000f8e02ff */
[----:B--2---:R1:W-:Y:S01]  /*6d00*/  STL [R1+0x48], R64 ;  /* 0x0000484001007387 */ /* 0x0043e20000100800 */
[----:B------:R-:W-:Y:S01]  /*6d10*/  @!P2 IMAD.IADD R36, R36, 0x1, -R139 ;  /* 0x000000012424a824 */ /* 0x000fe200078e0a8b */
[CC--:B------:R-:W-:Y:S01]  /*6d20*/  IADD3 R62, P6, PT, R30.reuse, R127.reuse, RZ ;  /* 0x0000007f1e3e7210 */ /* 0x0c0fe20007fde0ff */
[----:B------:R-:W-:Y:S01]  /*6d30*/  @P0 IMAD.MOV.U32 R31, RZ, RZ, R82 ;  /* 0x000000ffff1f0224 */ /* 0x000fe200078e0052 */
[----:B------:R-:W-:Y:S02]  /*6d40*/  PRMT R248, RZ, 0x7610, R248 ;  /* 0x00007610fff87816 */ /* 0x000fe400000000f8 */
[----:B------:R-:W-:Y:S02]  /*6d50*/  LEA.HI.X.SX32 R63, R30, R126, 0x1, P6 ;  /* 0x0000007e1e3f7211 */ /* 0x000fe400030f0eff */
[----:B-1----:R-:W-:Y:S01]  /*6d60*/  IADD3 R64, P2, PT, R59, R127, RZ ;  /* 0x0000007f3b407210 */ /* 0x002fe20007f5e0ff */
[----:B------:R-:W-:-:S03]  /*6d70*/  @P0 IMAD.MOV.U32 R30, RZ, RZ, R81 ;  /* 0x000000ffff1e0224 */ /* 0x000fc600078e0051 */
[----:B------:R-:W-:Y:S02]  /*6d80*/  LEA.HI.X.SX32 R65, R59, R126, 0x1, P2 ;  /* 0x0000007e3b417211 */ /* 0x000fe400010f0eff */
[----:B------:R-:W-:Y:S01]  /*6d90*/  ISETP.GT.U32.AND P2, PT, R139, R36, PT ;  /* 0x000000248b00720c */ /* 0x000fe20003f44070 */
[----:B------:R-:W-:Y:S01]  /*6da0*/  @!P5 IMAD.IADD R37, R37, 0x1, -R139 ;  /* 0x000000012525d824 */ /* 0x000fe200078e0a8b */
[----:B------:R-:W-:Y:S01]  /*6db0*/  PRMT R241, RZ, 0x7610, R241 ;  /* 0x00007610fff17816 */ /* 0x000fe200000000f1 */
[----:B------:R1:W2:Y:S01]  /*6dc0*/  @P0 LDG.E.U8 R248, desc[UR26][R30.64] ;  /* 0x0000001a1ef80981 */ /* 0x0002a2000c1e1100 */
[C---:B------:R-:W-:Y:S02]  /*6dd0*/  ISETP.GT.U32.AND P6, PT, R139.reuse, R35, PT ;  /* 0x000000238b00720c */ /* 0x040fe40003fc4070 */
[----:B------:R-:W-:Y:S02]  /*6de0*/  ISETP.GT.U32.AND P5, PT, R139, R37, PT ;  /* 0x000000258b00720c */ /* 0x000fe40003fa4070 */
[----:B------:R-:W-:Y:S01]  /*6df0*/  PRMT R240, RZ, 0x7610, R240 ;  /* 0x00007610fff07816 */ /* 0x000fe200000000f0 */
[----:B-1----:R-:W-:-:S02]  /*6e00*/  @P0 IMAD.MOV.U32 R30, RZ, RZ, R79 ;  /* 0x000000ffff1e0224 */ /* 0x002fc400078e004f */
[----:B------:R-:W-:-:S05]  /*6e10*/  @P0 IMAD.MOV.U32 R31, RZ, RZ, R80 ;  /* 0x000000ffff1f0224 */ /* 0x000fca00078e0050 */
[----:B------:R1:W2:Y:S01]  /*6e20*/  @P0 LDG.E.U8 R241, desc[UR26][R30.64] ;  /* 0x0000001a1ef10981 */ /* 0x0002a2000c1e1100 */
[----:B------:R-:W-:Y:S01]  /*6e30*/  @!P2 IMAD.IADD R36, R36, 0x1, -R139 ;  /* 0x000000012424a824 */ /* 0x000fe200078e0a8b */
[----:B------:R-:W-:Y:S01]  /*6e40*/  PRMT R233, RZ, 0x7610, R233 ;  /* 0x00007610ffe97816 */ /* 0x000fe200000000e9 */
[----:B------:R-:W-:Y:S01]  /*6e50*/  @!P6 IMAD.IADD R35, R35, 0x1, -R139 ;  /* 0x000000012323e824 */ /* 0x000fe200078e0a8b */
[----:B------:R-:W-:Y:S01]  /*6e60*/  ISETP.GE.AND P2, PT, R181, RZ, PT ;  /* 0x000000ffb500720c */ /* 0x000fe20003f46270 */
[----:B-1----:R-:W-:Y:S02]  /*6e70*/  @P0 IMAD.MOV.U32 R30, RZ, RZ, R77 ;  /* 0x000000ffff1e0224 */ /* 0x002fe400078e004d */
[----:B------:R-:W-:Y:S01]  /*6e80*/  @P0 IMAD.MOV.U32 R31, RZ, RZ, R78 ;  /* 0x000000ffff1f0224 */ /* 0x000fe200078e004e */
[----:B------:R-:W-:-:S04]  /*6e90*/  ISETP.GE.AND P6, PT, R180, RZ, PT ;  /* 0x000000ffb400720c */ /* 0x000fc80003fc6270 */
[----:B------:R1:W2:Y:S01]  /*6ea0*/  @P0 LDG.E.U8 R240, desc[UR26][R30.64] ;  /* 0x0000001a1ef00981 */ /* 0x0002a2000c1e1100 */
[----:B------:R-:W-:Y:S01]  /*6eb0*/  PRMT R232, RZ, 0x7610, R232 ;  /* 0x00007610ffe87816 */ /* 0x000fe200000000e8 */
[----:B------:R-:W-:Y:S01]  /*6ec0*/  @!P5 IMAD.IADD R37, R37, 0x1, -R139 ;  /* 0x000000012525d824 */ /* 0x000fe200078e0a8b */
[----:B------:R-:W-:Y:S01]  /*6ed0*/  ISETP.GE.AND P5, PT, R156, RZ, PT ;  /* 0x000000ff9c00720c */ /* 0x000fe20003fa6270 */
[----:B-1----:R-:W-:Y:S02]  /*6ee0*/  @P0 IMAD.MOV.U32 R30, RZ, RZ, R74 ;  /* 0x000000ffff1e0224 */ /* 0x002fe400078e004a */
[----:B------:R-:W-:-:S05]  /*6ef0*/  @P0 IMAD.MOV.U32 R31, RZ, RZ, R76 ;  /* 0x000000ffff1f0224 */ /* 0x000fca00078e004c */
[----:B------:R1:W2:Y:S01]  /*6f00*/  @P0 LDG.E.U8 R233, desc[UR26][R30.64] ;  /* 0x0000001a1ee90981 */ /* 0x0002a2000c1e1100 */
[----:B------:R-:W-:Y:S01]  /*6f10*/  PRMT R225, RZ, 0x7610, R225 ;  /* 0x00007610ffe17816 */ /* 0x000fe200000000e1 */
[----:B------:R-:W-:Y:S01]  /*6f20*/  @!P2 IMAD.MOV R36, RZ, RZ, -R36 ;  /* 0x000000ffff24a224 */ /* 0x000fe200078e0a24 */
[----:B------:R-:W-:Y:S01]  /*6f30*/  ISETP.GT.U32.AND P2, PT, R139, R34, PT ;  /* 0x000000228b00720c */ /* 0x000fe20003f44070 */
[----:B-1----:R-:W-:Y:S02]  /*6f40*/  @P0 IMAD.MOV.U32 R30, RZ, RZ, R72 ;  /* 0x000000ffff1e0224 */ /* 0x002fe400078e0048 */
[----:B------:R-:W-:Y:S02]  /*6f50*/  @P0 IMAD.MOV.U32 R31, RZ, RZ, R73 ;  /* 0x000000ffff1f0224 */ /* 0x000fe400078e0049 */
[----:B------:R-:W-:-:S03]  /*6f60*/  @!P6 IMAD.MOV R35, RZ, RZ, -R35 ;  /* 0x000000ffff23e224 */ /* 0x000fc600078e0a23 */
[----:B------:R1:W2:Y:S01]  /*6f70*/  @P0 LDG.E.U8 R232, desc[UR26][R30.64] ;  /* 0x0000001a1ee80981 */ /* 0x0002a2000c1e1100 */
[----:B------:R-:W-:Y:S02]  /*6f80*/  ISETP.GT.U32.AND P6, PT, R139, R32, PT ;  /* 0x000000208b00720c */ /* 0x000fe40003fc4070 */
[----:B------:R-:W-:Y:S02]  /*6f90*/  PRMT R224, RZ, 0x7610, R224 ;  /* 0x00007610ffe07816 */ /* 0x000fe400000000e0 */
[C---:B------:R-:W-:Y:S01]  /*6fa0*/  SEL R56, R168.reuse, R56, !P4 ;  /* 0x00000038a8387207 */ /* 0x040fe20006000000 */
[----:B-1----:R-:W-:Y:S02]  /*6fb0*/  @P0 IMAD.MOV.U32 R30, RZ, RZ, R70 ;  /* 0x000000ffff1e0224 */ /* 0x002fe400078e0046 */
[----:B------:R-:W-:Y:S01]  /*6fc0*/  @P0 IMAD.MOV.U32 R31, RZ, RZ, R71 ;  /* 0x000000ffff1f0224 */ /* 0x000fe200078e0047 */
[----:B------:R-:W-:Y:S01]  /*6fd0*/  SEL R54, R168, R54, !P4 ;  /* 0x00000036a8367207 */ /* 0x000fe20006000000 */
[----:B------:R-:W-:-:S03]  /*6fe0*/  @!P5 IMAD.MOV R37, RZ, RZ, -R37 ;  /* 0x000000ffff25d224 */ /* 0x000fc600078e0a25 */
[----:B------:R1:W2:Y:S01]  /*6ff0*/  @P0 LDG.E.U8 R225, desc[UR26][R30.64] ;  /* 0x0000001a1ee10981 */ /* 0x0002a2000c1e1100 */
[----:B------:R-:W-:Y:S01]  /*7000*/  ISETP.GT.U32.AND P5, PT, R139, R33, PT ;  /* 0x000000218b00720c */ /* 0x000fe20003fa4070 */
[----:B------:R-:W-:Y:S02]  /*7010*/  IMAD R56, R56, UR7, RZ ;  /* 0x0000000738387c24 */ /* 0x000fe4000f8e02ff */
[----:B-1----:R-:W-:Y:S02]  /*7020*/  @P0 IMAD.MOV.U32 R30, RZ, RZ, R68 ;  /* 0x000000ffff1e0224 */ /* 0x002fe400078e0044 */
[----:B------:R-:W-:Y:S02]  /*7030*/  @P0 IMAD.MOV.U32 R31, RZ, RZ, R69 ;  /* 0x000000ffff1f0224 */ /* 0x000fe400078e0045 */
[----:B------:R-:W-:-:S03]  /*7040*/  @!P2 IMAD.IADD R34, R34, 0x1, -R139 ;  /* 0x000000012222a824 */ /* 0x000fc600078e0a8b */
[----:B------:R1:W2:Y:S01]  /*7050*/  @P0 LDG.E.U8 R224, desc[UR26][R30.64] ;  /* 0x0000001a1ee00981 */ /* 0x0002a2000c1e1100 */
[----:B------:R-:W-:Y:S01]  /*7060*/  IADD3 R60, P2, PT, R56, R127, RZ ;  /* 0x0000007f383c7210 */ /* 0x000fe20007f5e0ff */
[----:B------:R-:W-:Y:S02]  /*7070*/  @!P6 IMAD.IADD R32, R32, 0x1, -R139 ;  /* 0x000000012020e824 */ /* 0x000fe400078e0a8b */
[----:B-1----:R-:W-:Y:S01]  /*7080*/  IMAD R30, R54, UR7, RZ ;  /* 0x00000007361e7c24 */ /* 0x002fe2000f8e02ff */
[----:B------:R-:W-:-:S04]  /*7090*/  LEA.HI.X.SX32 R61, R56, R126, 0x1, P2 ;  /* 0x0000007e383d7211 */ /* 0x000fc800010f0eff */
[C---:B------:R-:W-:Y:S01]  /*70a0*/  IADD3 R58, P6, PT, R30.reuse, R127, RZ ;  /* 0x0000007f1e3a7210 */ /* 0x040fe20007fde0ff */
[----:B------:R-:W-:Y:S01]  /*70b0*/  @!P5 IMAD.IADD R33, R33, 0x1, -R139 ;  /* 0x000000012121d824 */ /* 0x000fe200078e0a8b */
[C---:B------:R-:W-:Y:S01]  /*70c0*/  ISETP.GT.U32.AND P2, PT, R139.reuse, R34, PT ;  /* 0x000000228b00720c */ /* 0x040fe20003f44070 */
[----:B------:R-:W-:Y:S01]  /*70d0*/  @P0 IMAD.MOV.U32 R31, RZ, RZ, R67 ;  /* 0x000000ffff1f0224 */ /* 0x000fe200078e0043 */
[----:B------:R-:W-:Y:S02]  /*70e0*/  PRMT R217, RZ, 0x7610, R217 ;  /* 0x00007610ffd97816 */ /* 0x000fe400000000d9 */
[----:B------:R-:W-:Y:S01]  /*70f0*/  LEA.HI.X.SX32 R59, R30, R126, 0x1, P6 ;  /* 0x0000007e1e3b7211 */ /* 0x000fe200030f0eff */
[----:B------:R-:W-:Y:S01]  /*7100*/  @P0 IMAD.MOV.U32 R30, RZ, RZ, R66 ;  /* 0x000000ffff1e0224 */ /* 0x000fe200078e0042 */
[C---:B------:R-:W-:Y:S02]  /*7110*/  ISETP.GT.U32.AND P6, PT, R139.reuse, R32, PT ;  /* 0x000000208b00720c */ /* 0x040fe40003fc4070 */
[----:B------:R-:W-:-:S02]  /*7120*/  ISETP.GT.U32.AND P5, PT, R139, R33, PT ;  /* 0x000000218b00720c */ /* 0x000fc40003fa4070 */
[----:B------:R-:W-:Y:S01]  /*7130*/  PRMT R216, RZ, 0x7610, R216 ;  /* 0x00007610ffd87816 */ /* 0x000fe200000000d8 */
[----:B------:R1:W2:Y:S01]  /*7140*/  @P0 LDG.E.U8 R217, desc[UR26][R30.64] ;  /* 0x0000001a1ed90981 */ /* 0x0002a2000c1e1100 */
[----:B------:R-:W-:Y:S01]  /*7150*/  PRMT R209, RZ, 0x7610, R209 ;  /* 0x00007610ffd17816 */ /* 0x000fe200000000d1 */
[----:B------:R-:W-:Y:S01]  /*7160*/  @!P2 IMAD.IADD R34, R34, 0x1, -R139 ;  /* 0x000000012222a824 */ /* 0x000fe200078e0a8b */
[----:B------:R-:W-:Y:S01]  /*7170*/  ISETP.GE.AND P2, PT, R131, RZ, PT ;  /* 0x000000ff8300720c */ /* 0x000fe20003f46270 */
[----:B-1----:R-:W-:Y:S02]  /*7180*/  @P0 IMAD.MOV.U32 R30, RZ, RZ, R64 ;  /* 0x000000ffff1e0224 */ /* 0x002fe400078e0040 */
[----:B------:R-:W-:-:S05]  /*7190*/  @P0 IMAD.MOV.U32 R31, RZ, RZ, R65 ;  /* 0x000000ffff1f0224 */ /* 0x000fca00078e0041 */
[----:B------:R1:W2:Y:S01]  /*71a0*/  @P0 LDG.E.U8 R216, desc[UR26][R30.64] ;  /* 0x0000001a1ed80981 */ /* 0x0002a2000c1e1100 */
[--C-:B------:R-:W-:Y:S01]  /*71b0*/  @!P6 IMAD.IADD R32, R32, 0x1, -R139.reuse ;  /* 0x000000012020e824 */ /* 0x100fe200078e0a8b */
[----:B------:R-:W-:Y:S01]  /*71c0*/  PRMT R208, RZ, 0x7610, R208 ;  /* 0x00007610ffd07816 */ /* 0x000fe200000000d0 */
[----:B------:R-:W-:Y:S01]  /*71d0*/  @!P5 IMAD.IADD R33, R33, 0x1, -R139 ;  /* 0x000000012121d824 */ /* 0x000fe200078e0a8b */
[----:B------:R-:W-:Y:S01]  /*71e0*/  ISETP.GE.AND P6, PT, R107, RZ, PT ;  /* 0x000000ff6b00720c */ /* 0x000fe20003fc6270 */
[----:B-1----:R-:W-:Y:S02]  /*71f0*/  @P0 IMAD.MOV.U32 R30, RZ, RZ, R62 ;  /* 0x000000ffff1e0224 */ /* 0x002fe400078e003e */
[----:B------:R-:W-:Y:S01]  /*7200*/  @P0 IMAD.MOV.U32 R31, RZ, RZ, R63 ;  /* 0x000000ffff1f0224 */ /* 0x000fe200078e003f */
[----:B------:R-:W-:-:S04]  /*7210*/  ISETP.GE.AND P5, PT, R105, RZ, PT ;  /* 0x000000ff6900720c */ /* 0x000fc80003fa6270 */
[----:B------:R1:W2:Y:S01]  /*7220*/  @P0 LDG.E.U8 R209, desc[UR26][R30.64] ;  /* 0x0000001a1ed10981 */ /* 0x0002a2000c1e1100 */
[C---:B------:R-:W-:Y:S02]  /*7230*/  SEL R55, R168.reuse, R55, !P4 ;  /* 0x00000037a8377207 */ /* 0x040fe40006000000 */
[----:B------:R-:W-:Y:S01]  /*7240*/  PRMT R201, RZ, 0x7610, R201 ;  /* 0x00007610ffc97816 */ /* 0x000fe200000000c9 */
[----:B-1----:R-:W-:Y:S02]  /*7250*/  @P0 IMAD.MOV.U32 R30, RZ, RZ, R60 ;  /* 0x000000ffff1e0224 */ /* 0x002fe400078e003c */
[----:B------:R-:W-:Y:S01]  /*7260*/  @P0 IMAD.MOV.U32 R31, RZ, RZ, R61 ;  /* 0x000000ffff1f0224 */ /* 0x000fe200078e003d */
[----:B------:R-:W-:Y:S01]  /*7270*/  SEL R43, R168, R43, !P4 ;  /* 0x0000002ba82b7207 */ /* 0x000fe20006000000 */
[----:B------:R-:W-:-:S03]  /*7280*/  @!P2 IMAD.MOV R34, RZ, RZ, -R34 ;  /* 0x000000ffff22a224 */ /* 0x000fc600078e0a22 */
[----:B------:R1:W2:Y:S01]  /*7290*/  @P0 LDG.E.U8 R208, desc[UR26][R30.64] ;  /* 0x0000001a1ed00981 */ /* 0x0002a2000c1e1100 */
[C---:B------:R-:W-:Y:S01]  /*72a0*/  SEL R42, R168.reuse, R42, !P4 ;  /* 0x0000002aa82a7207 */ /* 0x040fe20006000000 */
[----:B------:R-:W-:Y:S01]  /*72b0*/  IMAD R55, R55, UR7, RZ ;  /* 0x0000000737377c24 */ /* 0x000fe2000f8e02ff */
[C---:B------:R-:W-:Y:S01]  /*72c0*/  SEL R196, R168.reuse, R34, !P4 ;  /* 0x00000022a8c47207 */ /* 0x040fe20006000000 */
[----:B------:R-:W-:Y:S02]  /*72d0*/  @!P6 IMAD.MOV R32, RZ, RZ, -R32 ;  /* 0x000000ffff20e224 */ /* 0x000fe400078e0a20 */
[----:B-1----:R-:W-:Y:S02]  /*72e0*/  @P0 IMAD.MOV.U32 R30, RZ, RZ, R58 ;  /* 0x000000ffff1e0224 */ /* 0x002fe400078e003a */
[----:B------:R-:W-:Y:S01]  /*72f0*/  @P0 IMAD.MOV.U32 R31, RZ, RZ, R59 ;  /* 0x000000ffff1f0224 */ /* 0x000fe200078e003b */
[C---:B------:R-:W-:Y:S01]  /*7300*/  SEL R41, R168.reuse, R41, !P4 ;  /* 0x00000029a8297207 */ /* 0x040fe20006000000 */
[----:B------:R-:W-:Y:S01]  /*7310*/  @!P5 IMAD.MOV R33, RZ, RZ, -R33 ;  /* 0x000000ffff21d224 */ /* 0x000fe200078e0a21 */
[----:B------:R-:W-:-:S02]  /*7320*/  SEL R131, R168, R36, !P4 ;  /* 0x00000024a8837207 */ /* 0x000fc40006000000 */
[----:B------:R1:W2:Y:S01]  /*7330*/  @P0 LDG.E.U8 R201, desc[UR26][R30.64] ;  /* 0x0000001a1ec90981 */ /* 0x0002a2000c1e1100 */
[----:B------:R-:W-:Y:S01]  /*7340*/  IMAD R34, R43, UR7, RZ ;  /* 0x000000072b227c24 */ /* 0x000fe2000f8e02ff */
[----:B------:R-:W-:Y:S01]  /*7350*/  SEL R40, R168, R40, !P4 ;  /* 0x00000028a8287207 */ /* 0x000fe20006000000 */
[----:B------:R-:W-:Y:S01]  /*7360*/  IMAD R36, R42, UR7, RZ ;  /* 0x000000072a247c24 */ /* 0x000fe2000f8e02ff */
[C---:B------:R-:W-:Y:S02]  /*7370*/  SEL R204, R168.reuse, R32, !P4 ;  /* 0x00000020a8cc7207 */ /* 0x040fe40006000000 */
[C---:B-1----:R-:W-:Y:S02]  /*7380*/  SEL R31, R168.reuse, R38, !P4 ;  /* 0x00000026a81f7207 */ /* 0x042fe40006000000 */
[----:B------:R-:W-:Y:S01]  /*7390*/  IADD3 R30, P6, PT, R55, R127, RZ ;  /* 0x0000007f371e7210 */ /* 0x000fe20007fde0ff */
[----:B------:R-:W-:Y:S01]  /*73a0*/  IMAD R38, R41, UR7, RZ ;  /* 0x0000000729267c24 */ /* 0x000fe2000f8e02ff */
[C---:B------:R-:W-:Y:S01]  /*73b0*/  SEL R39, R168.reuse, R39, !P4 ;  /* 0x00000027a8277207 */ /* 0x040fe20006000000 */
[----:B------:R-:W-:Y:S01]  /*73c0*/  IMAD R43, R31, UR7, RZ ;  /* 0x000000071f2b7c24 */ /* 0x000fe2000f8e02ff */
[----:B------:R-:W-:Y:S01]  /*73d0*/  SEL R212, R168, R33, !P4 ;  /* 0x00000021a8d47207 */ /* 0x000fe20006000000 */
[----:B------:R-:W-:Y:S01]  /*73e0*/  IMAD R40, R40, UR7, RZ ;  /* 0x0000000728287c24 */ /* 0x000fe2000f8e02ff */
[----:B------:R-:W-:-:S02]  /*73f0*/  IADD3 R31, P5, PT, R34, R127, RZ ;  /* 0x0000007f221f7210 */ /* 0x000fc40007fbe0ff */
[-C--:B------:R-:W-:Y:S02]  /*7400*/  LEA.HI.X.SX32 R32, R55, R126.reuse, 0x1, P6 ;  /* 0x0000007e37207211 */ /* 0x080fe400030f0eff */
[----:B------:R-:W-:Y:S01]  /*7410*/  IADD3 R33, P6, PT, R36, R127, RZ ;  /* 0x0000007f24217210 */ /* 0x000fe20007fde0ff */
[----:B------:R-:W-:Y:S01]  /*7420*/  IMAD R42, R39, UR7, RZ ;  /* 0x00000007272a7c24 */ /* 0x000fe2000f8e02ff */
[----:B------:R-:W-:Y:S02]  /*7430*/  SEL R180, R168, R35, !P4 ;  /* 0x00000023a8b47207 */ /* 0x000fe40006000000 */
[----:B------:R-:W-:Y:S02]  /*7440*/  LEA.HI.X.SX32 R34, R34, R126, 0x1, P5 ;  /* 0x0000007e22227211 */ /* 0x000fe400028f0eff */
[----:B------:R-:W-:Y:S02]  /*7450*/  SEL R188, R168, R37, !P4 ;  /* 0x00000025a8bc7207 */ /* 0x000fe40006000000 */
[----:B------:R-:W-:-:S02]  /*7460*/  IADD3 R35, P5, PT, R38, R127, RZ ;  /* 0x0000007f26237210 */ /* 0x000fc40007fbe0ff */
[-C--:B------:R-:W-:Y:S02]  /*7470*/  LEA.HI.X.SX32 R36, R36, R126.reuse, 0x1, P6 ;  /* 0x0000007e24247211 */ /* 0x080fe400030f0eff */
[-C--:B------:R-:W-:Y:S01]  /*7480*/  IADD3 R37, P6, PT, R40, R127.reuse, RZ ;  /* 0x0000007f28257210 */ /* 0x080fe20007fde0ff */
[----:B------:R-:W-:Y:S01]  /*7490*/  IMAD R131, R131, UR7, RZ ;  /* 0x0000000783837c24 */ /* 0x000fe2000f8e02ff */
[-C--:B------:R-:W-:Y:S01]  /*74a0*/  LEA.HI.X.SX32 R38, R38, R126.reuse, 0x1, P5 ;  /* 0x0000007e26267211 */ /* 0x080fe200028f0eff */
[----:B------:R-:W-:Y:S01]  /*74b0*/  IMAD R180, R180, UR7, RZ ;  /* 0x00000007b4b47c24 */ /* 0x000fe2000f8e02ff */
[-C--:B------:R-:W-:Y:S02]  /*74c0*/  IADD3 R39, P5, PT, R42, R127.reuse, RZ ;  /* 0x0000007f2a277210 */ /* 0x080fe40007fbe0ff */
[----:B------:R-:W-:Y:S02]  /*74d0*/  LEA.HI.X.SX32 R40, R40, R126, 0x1, P6 ;  /* 0x0000007e28287211 */ /* 0x000fe400030f0eff */
[----:B------:R-:W-:Y:S01]  /*74e0*/  IADD3 R41, P6, PT, R43, R127, RZ ;  /* 0x0000007f2b297210 */ /* 0x000fe20007fde0ff */
[----:B------:R-:W-:Y:S01]  /*74f0*/  IMAD R188, R188, UR7, RZ ;  /* 0x00000007bcbc7c24 */ /* 0x000fe2000f8e02ff */
[----:B------:R-:W-:-:S02]  /*7500*/  ISETP.GT.U32.AND P2, PT, R139, R51, PT ;  /* 0x000000338b00720c */ /* 0x000fc40003f44070 */
[-C--:B------:R-:W-:Y:S01]  /*7510*/  LEA.HI.X.SX32 R42, R42, R126.reuse, 0x1, P5 ;  /* 0x0000007e2a2a7211 */ /* 0x080fe200028f0eff */
[----:B------:R-:W-:Y:S01]  /*7520*/  IMAD R196, R196, UR7, RZ ;  /* 0x00000007c4c47c24 */ /* 0x000fe2000f8e02ff */
[-C--:B------:R-:W-:Y:S02]  /*7530*/  IADD3 R132, P5, PT, R131, R127.reuse, RZ ;  /* 0x0000007f83847210 */ /* 0x080fe40007fbe0ff */
[-C--:B------:R-:W-:Y:S02]  /*7540*/  LEA.HI.X.SX32 R43, R43, R126.reuse, 0x1, P6 ;  /* 0x0000007e2b2b7211 */ /* 0x080fe400030f0eff */
[-C--:B------:R-:W-:Y:S02]  /*7550*/  IADD3 R181, P6, PT, R180, R127.reuse, RZ ;  /* 0x0000007fb4b57210 */ /* 0x080fe40007fde0ff */
[----:B------:R-:W-:Y:S01]  /*7560*/  LEA.HI.X.SX32 R131, R131, R126, 0x1, P5 ;  /* 0x0000007e83837211 */ /* 0x000fe200028f0eff */
[----:B------:R-:W-:Y:S01]  /*7570*/  IMAD R204, R204, UR7, RZ ;  /* 0x00000007cccc7c24 */ /* 0x000fe2000f8e02ff */
[----:B------:R-:W-:-:S02]  /*7580*/  IADD3 R189, P5, PT, R188, R127, RZ ;  /* 0x0000007fbcbd7210 */ /* 0x000fc40007fbe0ff */
[-C--:B------:R-:W-:Y:S02]  /*7590*/  LEA.HI.X.SX32 R180, R180, R126.reuse, 0x1, P6 ;  /* 0x0000007eb4b47211 */ /* 0x080fe400030f0eff */
[----:B------:R-:W-:Y:S02]  /*75a0*/  IADD3 R197, P6, PT, R196, R127, RZ ;  /* 0x0000007fc4c57210 */ /* 0x000fe40007fde0ff */
[-C--:B------:R-:W-:Y:S01]  /*75b0*/  LEA.HI.X.SX32 R188, R188, R126.reuse, 0x1, P5 ;  /* 0x0000007ebcbc7211 */ /* 0x080fe200028f0eff */
[----:B------:R-:W-:Y:S01]  /*75c0*/  IMAD R212, R212, UR7, RZ ;  /* 0x00000007d4d47c24 */ /* 0x000fe2000f8e02ff */
[----:B------:R-:W-:Y:S02]  /*75d0*/  ISETP.GT.U32.AND P5, PT, R139, R53, PT ;  /* 0x000000358b00720c */ /* 0x000fe40003fa4070 */
[----:B------:R-:W-:Y:S01]  /*75e0*/  LEA.HI.X.SX32 R196, R196, R126, 0x1, P6 ;  /* 0x0000007ec4c47211 */ /* 0x000fe200030f0eff */
[----:B------:R-:W-:Y:S01]  /*75f0*/  @!P2 IMAD.IADD R51, R51, 0x1, -R139 ;  /* 0x000000013333a824 */ /* 0x000fe200078e0a8b */
[----:B------:R-:W-:-:S04]  /*7600*/  IADD3 R205, P6, PT, R204, R127, RZ ;  /* 0x0000007fcccd7210 */ /* 0x000fc80007fde0ff */
[-C--:B------:R-:W-:Y:S02]  /*7610*/  LEA.HI.X.SX32 R204, R204, R126.reuse, 0x1, P6 ;  /* 0x0000007ecccc7211 */ /* 0x080fe400030f0eff */
[C---:B------:R-:W-:Y:S02]  /*7620*/  IADD3 R213, P6, PT, R212.reuse, R127, RZ ;  /* 0x0000007fd4d57210 */ /* 0x040fe40007fde0ff */
[----:B------:R-:W-:Y:S02]  /*7630*/  ISETP.GT.U32.AND P2, PT, R139, R51, PT ;  /* 0x000000338b00720c */ /* 0x000fe40003f44070 */
[----:B------:R-:W-:Y:S02]  /*7640*/  LEA.HI.X.SX32 R212, R212, R126, 0x1, P6 ;  /* 0x0000007ed4d47211 */ /* 0x000fe400030f0eff */
[----:B------:R-:W-:Y:S01]  /*7650*/  ISETP.GE.AND P6, PT, R103, RZ, PT ;  /* 0x000000ff6700720c */ /* 0x000fe20003fc6270 */
[----:B------:R-:W-:-:S05]  /*7660*/  @!P5 IMAD.IADD R53, R53, 0x1, -R139 ;  /* 0x000000013535d824 */ /* 0x000fca00078e0a8b */
[----:B------:R-:W-:-:S03]  /*7670*/  ISETP.GT.U32.AND P5, PT, R139, R53, PT ;  /* 0x000000358b00720c */ /* 0x000fc60003fa4070 */
[----:B------:R-:W-:Y:S01]  /*7680*/  @!P2 IMAD.IADD R51, R51, 0x1, -R139 ;  /* 0x000000013333a824 */ /* 0x000fe200078e0a8b */
[----:B------:R-:W-:-:S03]  /*7690*/  ISETP.GT.U32.AND P2, PT, R139, R49, PT ;  /* 0x000000318b00720c */ /* 0x000fc60003f44070 */
[----:B------:R-:W-:Y:S01]  /*76a0*/  @!P6 IMAD.MOV R51, RZ, RZ, -R51 ;  /* 0x000000ffff33e224 */ /* 0x000fe200078e0a33 */
[----:B------:R-:W-:-:S04]  /*76b0*/  ISETP.GE.AND P6, PT, R101, RZ, PT ;  /* 0x000000ff6500720c */ /* 0x000fc80003fc6270 */
[----:B------:R-:W-:Y:S01]  /*76c0*/  SEL R220, R168, R51, !P4 ;  /* 0x00000033a8dc7207 */ /* 0x000fe20006000000 */
[----:B------:R-:W-:Y:S01]  /*76d0*/  @!P5 IMAD.IADD R53, R53, 0x1, -R139 ;  /* 0x000000013535d824 */ /* 0x000fe200078e0a8b */
[----:B------:R-:W-:-:S03]  /*76e0*/  ISETP.GT.U32.AND P5, PT, R139, R50, PT ;  /* 0x000000328b00720c */ /* 0x000fc60003fa4070 */
[----:B------:R-:W-:Y:S02]  /*76f0*/  IMAD R220, R220, UR7, RZ ;  /* 0x00000007dcdc7c24 */ /* 0x000fe4000f8e02ff */
[----:B------:R-:W-:Y:S02]  /*7700*/  @!P2 IMAD.IADD R49, R49, 0x1, -R139 ;  /* 0x000000013131a824 */ /* 0x000fe400078e0a8b */
[----:B------:R-:W-:Y:S01]  /*7710*/  @!P6 IMAD.MOV R53, RZ, RZ, -R53 ;  /* 0x000000ffff35e224 */ /* 0x000fe200078e0a35 */
[C---:B------:R-:W-:Y:S02]  /*7720*/  IADD3 R221, P6, PT, R220.reuse, R127, RZ ;  /* 0x0000007fdcdd7210 */ /* 0x040fe40007fde0ff */
[----:B------:R-:W-:Y:S02]  /*7730*/  ISETP.GT.U32.AND P2, PT, R139, R49, PT ;  /* 0x000000318b00720c */ /* 0x000fe40003f44070 */
[----:B------:R-:W-:Y:S01]  /*7740*/  LEA.HI.X.SX32 R220, R220, R126, 0x1, P6 ;  /* 0x0000007edcdc7211 */ /* 0x000fe200030f0eff */
[----:B------:R-:W-:Y:S01]  /*7750*/  @!P5 IMAD.IADD R50, R50, 0x1, -R139 ;  /* 0x000000013232d824 */ /* 0x000fe200078e0a8b */
[----:B------:R-:W-:-:S04]  /*7760*/  ISETP.GE.AND P6, PT, R99, RZ, PT ;  /* 0x000000ff6300720c */ /* 0x000fc80003fc6270 */
[----:B------:R-:W-:-:S05]  /*7770*/  ISETP.GT.U32.AND P5, PT, R139, R50, PT ;  /* 0x000000328b00720c */ /* 0x000fca0003fa4070 */
[----:B------:R-:W-:Y:S01]  /*7780*/  @!P2 IMAD.IADD R49, R49, 0x1, -R139 ;  /* 0x000000013131a824 */ /* 0x000fe200078e0a8b */
[----:B------:R-:W-:-:S03]  /*7790*/  ISETP.GT.U32.AND P2, PT, R139, R47, PT ;  /* 0x0000002f8b00720c */ /* 0x000fc60003f44070 */
[----:B------:R-:W-:Y:S01]  /*77a0*/  @!P6 IMAD.MOV R49, RZ, RZ, -R49 ;  /* 0x000000ffff31e224 */ /* 0x000fe200078e0a31 */
[----:B------:R-:W-:Y:S02]  /*77b0*/  ISETP.GE.AND P6, PT, R97, RZ, PT ;  /* 0x000000ff6100720c */ /* 0x000fe40003fc6270 */
[----:B------:R-:W-:Y:S01]  /*77c0*/  SEL R228, R168, R53, !P4 ;  /* 0x00000035a8e47207 */ /* 0x000fe20006000000 */
[----:B------:R-:W-:Y:S01]  /*77d0*/  @!P5 IMAD.IADD R50, R50, 0x1, -R139 ;  /* 0x000000013232d824 */ /* 0x000fe200078e0a8b */
[----:B------:R-:W-:-:S03]  /*77e0*/  ISETP.GT.U32.AND P5, PT, R139, R46, PT ;  /* 0x0000002e8b00720c */ /* 0x000fc60003fa4070 */
[----:B------:R-:W-:Y:S02]  /*77f0*/  IMAD.MOV.U32 R53, RZ, RZ, R50 ;  /* 0x000000ffff357224 */ /* 0x000fe400078e0032 */
        /* <DEDUP_REMOVED lines=8> */
[----:B------:R-:W-:Y:S01]  /*7880*/  ISETP.GT.U32.AND P5, PT, R139, R46, PT ;  /* 0x0000002e8b00720c */ /* 0x000fe20003fa4070 */
[----:B------:R-:W-:Y:S01]  /*7890*/  @P0 IMAD.MOV.U32 R50, RZ, RZ, R205 ;  /* 0x000000ffff320224 */ /* 0x000fe200078e00cd */
[----:B------:R-:W-:-:S03]  /*78a0*/  PRMT R11, RZ, 0x7610, R11 ;  /* 0x00007610ff0b7816 */ /* 0x000fc6000000000b */
[----:B------:R-:W-:Y:S01]  /*78b0*/  @!P2 IMAD.IADD R47, R47, 0x1, -R139 ;  /* 0x000000012f2fa824 */ /* 0x000fe200078e0a8b */
[----:B------:R-:W-:Y:S01]  /*78c0*/  ISETP.GT.U32.AND P2, PT, R139, R45, PT ;  /* 0x0000002d8b00720c */ /* 0x000fe20003f44070 */
[----:B------:R-:W-:Y:S01]  /*78d0*/  @P0 IMAD.MOV.U32 R51, RZ, RZ, R204 ;  /* 0x000000ffff330224 */ /* 0x000fe200078e00cc */
[----:B------:R-:W-:Y:S01]  /*78e0*/  SEL R236, R168, R49, !P4 ;  /* 0x00000031a8ec7207 */ /* 0x000fe20006000000 */
[----:B------:R-:W-:Y:S01]  /*78f0*/  @!P6 IMAD.MOV R47, RZ, RZ, -R47 ;  /* 0x000000ffff2fe224 */ /* 0x000fe200078e0a2f */
[----:B------:R-:W-:Y:S01]  /*7900*/  ISETP.GE.AND P6, PT, R93, RZ, PT ;  /* 0x000000ff5d00720c */ /* 0x000fe20003fc6270 */
[----:B------:R-:W1:Y:S01]  /*7910*/  S2R R123, SR_TID.X ;  /* 0x00000000007b7919 */ /* 0x000e620000002100 */
[----:B------:R-:W-:Y:S01]  /*7920*/  PRMT R14, RZ, 0x7610, R14 ;  /* 0x00007610ff0e7816 */ /* 0x000fe2000000000e */
[----:B------:R-:W-:Y:S01]  /*7930*/  IMAD R236, R236, UR7, RZ ;  /* 0x00000007ecec7c24 */ /* 0x000fe2000f8e02ff */
[----:B------:R-:W-:Y:S01]  /*7940*/  SEL R244, R168, R53, !P4 ;  /* 0x00000035a8f47207 */ /* 0x000fe20006000000 */
[----:B------:R0:W2:Y:S01]  /*7950*/  @P0 LDG.E.U8 R11, desc[UR26][R50.64] ;  /* 0x0000001a320b0981 */ /* 0x0000a2000c1e1100 */
[----:B------:R-:W-:Y:S01]  /*7960*/  @!P5 IMAD.IADD R46, R46, 0x1, -R139 ;  /* 0x000000012e2ed824 */ /* 0x000fe200078e0a8b */
[----:B------:R-:W-:-:S02]  /*7970*/  PRMT R9, RZ, 0x7610, R9 ;  /* 0x00007610ff097816 */ /* 0x000fc40000000009 */
[----:B------:R-:W-:Y:S02]  /*7980*/  IMAD R244, R244, UR7, RZ ;  /* 0x00000007f4f47c24 */ /* 0x000fe4000f8e02ff */
[----:B0-----:R-:W-:Y:S02]  /*7990*/  @P0 IMAD.MOV.U32 R50, RZ, RZ, R213 ;  /* 0x000000ffff320224 */ /* 0x001fe400078e00d5 */
[----:B------:R-:W-:Y:S01]  /*79a0*/  @P0 IMAD.MOV.U32 R51, RZ, RZ, R212 ;  /* 0x000000ffff330224 */ /* 0x000fe200078e00d4 */
[----:B------:R-:W-:Y:S01]  /*79b0*/  IADD3 R237, P5, PT, R236, R127, RZ ;  /* 0x0000007feced7210 */ /* 0x000fe20007fbe0ff */
[----:B------:R-:W-:Y:S02]  /*79c0*/  IMAD.MOV.U32 R49, RZ, RZ, R46 ;  /* 0x000000ffff317224 */ /* 0x000fe400078e002e */
[----:B------:R-:W-:Y:S01]  /*79d0*/  @!P2 IMAD.IADD R45, R45, 0x1, -R139 ;  /* 0x000000012d2da824 */ /* 0x000fe200078e0a8b */
[----:B------:R0:W2:Y:S01]  /*79e0*/  @P0 LDG.E.U8 R14, desc[UR26][R50.64] ;  /* 0x0000001a320e0981 */ /* 0x0000a2000c1e1100 */
[----:B------:R-:W-:Y:S01]  /*79f0*/  SEL R252, R168, R47, !P4 ;  /* 0x0000002fa8fc7207 */ /* 0x000fe20006000000 */
[----:B------:R-:W-:Y:S01]  /*7a00*/  @!P6 IMAD.MOV R49, RZ, RZ, -R49 ;  /* 0x000000ffff31e224 */ /* 0x000fe200078e0a31 */
[----:B------:R-:W-:-:S02]  /*7a10*/  LEA.HI.X.SX32 R236, R236, R126, 0x1, P5 ;  /* 0x0000007eecec7211 */ /* 0x000fc400028f0eff */
[----:B------:R-:W-:Y:S01]  /*7a20*/  IADD3 R245, P6, PT, R244, R127, RZ ;  /* 0x0000007ff4f57210 */ /* 0x000fe20007fde0ff */
[----:B0-----:R-:W-:Y:S02]  /*7a30*/  @P0 IMAD.MOV.U32 R50, RZ, RZ, R221 ;  /* 0x000000ffff320224 */ /* 0x001fe400078e00dd */
[----:B------:R-:W-:Y:S01]  /*7a40*/  @P0 IMAD.MOV.U32 R51, RZ, RZ, R220 ;  /* 0x000000ffff330224 */ /* 0x000fe200078e00dc */
[----:B------:R-:W-:Y:S02]  /*7a50*/  PRMT R12, RZ, 0x7610, R12 ;  /* 0x00007610ff0c7816 */ /* 0x000fe4000000000c */
[----:B------:R-:W-:Y:S02]  /*7a60*/  ISETP.GT.U32.AND P2, PT, R139, R45, PT ;  /* 0x0000002d8b00720c */ /* 0x000fe40003f44070 */
[----:B------:R0:W2:Y:S01]  /*7a70*/  @P0 LDG.E.U8 R9, desc[UR26][R50.64] ;  /* 0x0000001a32090981 */ /* 0x0000a2000c1e1100 */
[----:B------:R-:W-:Y:S01]  /*7a80*/  IMAD R252, R252, UR7, RZ ;  /* 0x00000007fcfc7c24 */ /* 0x000fe2000f8e02ff */
[----:B------:R-:W-:Y:S01]  /*7a90*/  PRMT R7, RZ, 0x7610, R7 ;  /* 0x00007610ff077816 */ /* 0x000fe20000000007 */
[----:B------:R-:W-:Y:S01]  /*7aa0*/  @P0 IMAD.MOV.U32 R46, RZ, RZ, R237 ;  /* 0x000000ffff2e0224 */ /* 0x000fe200078e00ed */
[----:B------:R-:W-:Y:S01]  /*7ab0*/  LEA.HI.X.SX32 R244, R244, R126, 0x1, P6 ;  /* 0x0000007ef4f47211 */ /* 0x000fe200030f0eff */
[----:B------:R-:W-:Y:S01]  /*7ac0*/  @P0 IMAD.MOV.U32 R47, RZ, RZ, R236 ;  /* 0x000000ffff2f0224 */ /* 0x000fe200078e00ec */
[----:B------:R-:W-:Y:S01]  /*7ad0*/  SEL R49, R168, R49, !P4 ;  /* 0x00000031a8317207 */ /* 0x000fe20006000000 */
[----:B0-----:R-:W-:-:S02]  /*7ae0*/  @P0 IMAD.MOV.U32 R50, RZ, RZ, R229 ;  /* 0x000000ffff320224 */ /* 0x001fc400078e00e5 */
[----:B------:R-:W-:Y:S01]  /*7af0*/  @P0 IMAD.MOV.U32 R51, RZ, RZ, R228 ;  /* 0x000000ffff330224 */ /* 0x000fe200078e00e4 */
[----:B------:R-:W-:Y:S01]  /*7b00*/  ISETP.GE.AND P6, PT, R91, RZ, PT ;  /* 0x000000ff5b00720c */ /* 0x000fe20003fc6270 */
[----:B------:R0:W2:Y:S01]  /*7b10*/  @P0 LDG.E.U8 R7, desc[UR26][R46.64] ;  /* 0x0000001a2e070981 */ /* 0x0000a2000c1e1100 */
[----:B------:R-:W-:-:S03]  /*7b20*/  PRMT R10, RZ, 0x7610, R10 ;  /* 0x00007610ff0a7816 */ /* 0x000fc6000000000a */
[----:B------:R1:W2:Y:S01]  /*7b30*/  @P0 LDG.E.U8 R12, desc[UR26][R50.64] ;  /* 0x0000001a320c0981 */ /* 0x0002a2000c1e1100 */
[----:B------:R-:W-:Y:S02]  /*7b40*/  IMAD R49, R49, UR7, RZ ;  /* 0x0000000731317c24 */ /* 0x000fe4000f8e02ff */
[----:B------:R-:W-:Y:S02]  /*7b50*/  @!P2 IMAD.IADD R45, R45, 0x1, -R139 ;  /* 0x000000012d2da824 */ /* 0x000fe400078e0a8b */
[----:B0-----:R-:W-:Y:S01]  /*7b60*/  @P0 IMAD.MOV.U32 R46, RZ, RZ, R245 ;  /* 0x000000ffff2e0224 */ /* 0x001fe200078e00f5 */
[----:B-1----:R-:W-:Y:S01]  /*7b70*/  IADD3 R50, P5, PT, R252, R127, RZ ;  /* 0x0000007ffc327210 */ /* 0x002fe20007fbe0ff */
[----:B------:R-:W-:-:S03]  /*7b80*/  @P0 IMAD.MOV.U32 R47, RZ, RZ, R244 ;  /* 0x000000ffff2f0224 */ /* 0x000fc600078e00f4 */
[-C--:B------:R-:W-:Y:S01]  /*7b90*/  LEA.HI.X.SX32 R252, R252, R126.reuse, 0x1, P5 ;  /* 0x0000007efcfc7211 */ /* 0x080fe200028f0eff */
[----:B------:R-:W-:Y:S01]  /*7ba0*/  STL [R1+0x120], R68 ;  /* 0x0001204401007387 */ /* 0x000fe20000100800 */
[C---:B------:R-:W-:Y:S02]  /*7bb0*/  IADD3 R51, P2, PT, R49.reuse, R127, RZ ;  /* 0x0000007f31337210 */ /* 0x040fe40007f5e0ff */
[----:B------:R-:W-:Y:S01]  /*7bc0*/  PRMT R5, RZ, 0x7610, R5 ;  /* 0x00007610ff057816 */ /* 0x000fe20000000005 */
[----:B------:R0:W2:Y:S01]  /*7bd0*/  @P0 LDG.E.U8 R10, desc[UR26][R46.64] ;  /* 0x0000001a2e0a0981 */ /* 0x0000a2000c1e1100 */
[----:B------:R-:W-:Y:S01]  /*7be0*/  @!P6 IMAD.MOV R45, RZ, RZ, -R45 ;  /* 0x000000ffff2de224 */ /* 0x000fe200078e0a2d */
[----:B------:R-:W-:Y:S02]  /*7bf0*/  LEA.HI.X.SX32 R53, R49, R126, 0x1, P2 ;  /* 0x0000007e31357211 */ /* 0x000fe400010f0eff */
[----:B------:R-:W-:Y:S01]  /*7c00*/  STL [R1+0x158], R66 ;  /* 0x0001584201007387 */ /* 0x000fe20000100800 */
[----:B------:R-:W-:-:S03]  /*7c10*/  SHF.R.U32.HI R123, RZ, 0x6, R123 ;  /* 0x00000006ff7b7819 */ /* 0x000fc6000001167b */
[----:B------:R-:W-:Y:S01]  /*7c20*/  STL [R1+0x11c], R69 ;  /* 0x00011c4501007387 */ /* 0x000fe20000100800 */
[----:B0-----:R-:W-:Y:S02]  /*7c30*/  @P0 IMAD.MOV.U32 R46, RZ, RZ, R50 ;  /* 0x000000ffff2e0224 */ /* 0x001fe400078e0032 */
[----:B------:R-:W-:Y:S01]  /*7c40*/  @P0 IMAD.MOV.U32 R47, RZ, RZ, R252 ;  /* 0x000000ffff2f0224 */ /* 0x000fe200078e00fc */
[----:B------:R-:W-:Y:S01]  /*7c50*/  STL [R1+0x13c], R67 ;  /* 0x00013c4301007387 */ /* 0x000fe20000100800 */
[----:B------:R-:W-:-:S03]  /*7c60*/  PRMT R8, RZ, 0x7610, R8 ;  /* 0x00007610ff087816 */ /* 0x000fc60000000008 */
[----:B------:R-:W-:Y:S01]  /*7c70*/  STL [R1+0x170], R64 ;  /* 0x0001704001007387 */ /* 0x000fe20000100800 */
[----:B------:R-:W-:-:S03]  /*7c80*/  IMAD R107, R44, UR4, RZ ;  /* 0x000000042c6b7c24 */ /* 0x000fc6000f8e02ff */
[----:B------:R-:W-:Y:S01]  /*7c90*/  STL [R1+0x188], R62 ;  /* 0x0001883e01007387 */ /* 0x000fe20000100800 */
[----:B------:R-:W-:Y:S01]  /*7ca0*/  SGXT.U32 R123, R123, 0x1 ;  /* 0x000000017b7b781a */ /* 0x000fe20000000000 */
[----:B------:R-:W-:Y:S02]  /*7cb0*/  @P0 IMAD.MOV.U32 R44, RZ, RZ, R51 ;  /* 0x000000ffff2c0224 */ /* 0x000fe400078e0033 */
[----:B------:R-:W-:Y:S04]  /*7cc0*/  STL [R1+0x16c], R65 ;  /* 0x00016c4101007387 */ /* 0x000fe80000100800 */
[----:B------:R0:W2:Y:S04]  /*7cd0*/  @P0 LDG.E.U8 R5, desc[UR26][R46.64] ;  /* 0x0000001a2e050981 */ /* 0x0000a8000c1e1100 */
[----:B------:R-:W-:Y:S04]  /*7ce0*/  STL [R1+0x184], R63 ;  /* 0x0001843f01007387 */ /* 0x000fe80000100800 */
[----:B------:R-:W-:Y:S01]  /*7cf0*/  STL [R1+0x1a0], R60 ;  /* 0x0001a03c01007387 */ /* 0x000fe20000100800 */
[----:B0-----:R-:W-:Y:S01]  /*7d00*/  SEL R46, R168, R45, !P4 ;  /* 0x0000002da82e7207 */ /* 0x001fe20006000000 */
[----:B------:R-:W-:-:S02]  /*7d10*/  @P0 IMAD.MOV.U32 R45, RZ, RZ, R53 ;  /* 0x000000ffff2d0224 */ /* 0x000fc400078e0035 */
[----:B------:R-:W-:Y:S04]  /*7d20*/  STL [R1+0x1b8], R58 ;  /* 0x0001b83a01007387 */ /* 0x000fe80000100800 */
[----:B------:R0:W-:Y:S04]  /*7d30*/  STL [R1+0x19c], R61 ;  /* 0x00019c3d01007387 */ /* 0x0001e80000100800 */
[----:B------:R-:W-:Y:S01]  /*7d40*/  STL [R1+0x1b4], R59 ;  /* 0x0001b43b01007387 */ /* 0x000fe20000100800 */
[----:B------:R-:W-:-:S03]  /*7d50*/  PRMT R200, RZ, 0x7610, R200 ;  /* 0x00007610ffc87816 */ /* 0x000fc600000000c8 */
[----:B------:R1:W-:Y:S01]  /*7d60*/  STL [R1], R50 ;  /* 0x0000003201007387 */ /* 0x0003e20000100800 */
[----:B0-----:R-:W-:-:S03]  /*7d70*/  IMAD.U32 R61, RZ, RZ, UR10 ;  /* 0x0000000aff3d7e24 */ /* 0x001fc6000f8e00ff */
[----:B------:R0:W2:Y:S01]  /*7d80*/  @P0 LDG.E.U8 R8, desc[UR26][R44.64] ;  /* 0x0000001a2c080981 */ /* 0x0000a2000c1e1100 */
[----:B------:R-:W-:Y:S02]  /*7d90*/  @P0 IMAD.MOV.U32 R54, RZ, RZ, R30 ;  /* 0x000000ffff360224 */ /* 0x000fe400078e001e */
[----:B------:R-:W-:Y:S02]  /*7da0*/  @P0 IMAD.MOV.U32 R55, RZ, RZ, R32 ;  /* 0x000000ffff370224 */ /* 0x000fe400078e0020 */
[----:B-1----:R-:W-:Y:S01]  /*7db0*/  IMAD R50, R123, UR10, RZ ;  /* 0x0000000a7b327c24 */ /* 0x002fe2000f8e02ff */
[----:B------:R-:W-:Y:S01]  /*7dc0*/  ISETP.GT.U32.AND P5, PT, R139, R48, PT ;  /* 0x000000308b00720c */ /* 0x000fe20003fa4070 */
[----:B------:R-:W-:Y:S01]  /*7dd0*/  IMAD.U32 R77, RZ, RZ, UR10 ;  /* 0x0000000aff4d7e24 */ /* 0x000fe2000f8e00ff */
[----:B------:R-:W-:Y:S01]  /*7de0*/  PRMT R193, RZ, 0x7610, R193 ;  /* 0x00007610ffc17816 */ /* 0x000fe200000000c1 */
[----:B0-----:R-:W-:Y:S01]  /*7df0*/  IMAD R44, R46, UR7, RZ ;  /* 0x000000072e2c7c24 */ /* 0x001fe2000f8e02ff */
[----:B------:R0:W2:Y:S01]  /*7e00*/  @P0 LDG.E.U8 R200, desc[UR26][R54.64] ;  /* 0x0000001a36c80981 */ /* 0x0000a2000c1e1100 */
[----:B------:R-:W-:Y:S01]  /*7e10*/  IMAD R61, R61, 0x2, R50 ;  /* 0x000000023d3d7824 */ /* 0x000fe200078e0232 */
[----:B------:R-:W-:-:S02]  /*7e20*/  IADD3 R106, P2, PT, R107, UR16, RZ ;  /* 0x000000106b6a7c10 */ /* 0x000fc4000ff5e0ff */
[C---:B------:R-:W-:Y:S01]  /*7e30*/  IADD3 R47, P6, PT, R44.reuse, R127, RZ ;  /* 0x0000007f2c2f7210 */ /* 0x040fe20007fde0ff */
[----:B------:R-:W-:Y:S01]  /*7e40*/  IMAD.U32 R93, RZ, RZ, UR10 ;  /* 0x0000000aff5d7e24 */ /* 0x000fe2000f8e00ff */
[----:B------:R1:W-:Y:S01]  /*7e50*/  STL [R1+0x20], R51 ;  /* 0x0000203301007387 */ /* 0x0003e20000100800 */
[----:B------:R-:W-:Y:S02]  /*7e60*/  IMAD R77, R77, 0x2, R61 ;  /* 0x000000024d4d7824 */ /* 0x000fe400078e023d */
[----:B0-----:R-:W-:Y:S02]  /*7e70*/  @P0 IMAD.MOV.U32 R54, RZ, RZ, R31 ;  /* 0x000000ffff360224 */ /* 0x001fe400078e001f */
[----:B------:R-:W-:Y:S01]  /*7e80*/  @P0 IMAD.MOV.U32 R55, RZ, RZ, R34 ;  /* 0x000000ffff370224 */ /* 0x000fe200078e0022 */
[----:B------:R0:W-:Y:S01]  /*7e90*/  STL [R1+0x1c], R53 ;  /* 0x00001c3501007387 */ /* 0x0001e20000100800 */
[----:B------:R-:W-:Y:S02]  /*7ea0*/  LEA.HI.X.SX32 R107, R107, UR17, 0x1, P2 ;  /* 0x000000116b6b7c11 */ /* 0x000fe400090f0eff */
[----:B-1----:R-:W-:Y:S01]  /*7eb0*/  LEA.HI.X.SX32 R51, R44, R126, 0x1, P6 ;  /* 0x0000007e2c337211 */ /* 0x002fe200030f0eff */
[----:B------:R-:W-:Y:S01]  /*7ec0*/  IMAD.U32 R49, RZ, RZ, UR10 ;  /* 0x0000000aff317e24 */ /* 0x000fe2000f8e00ff */
[----:B------:R-:W-:Y:S01]  /*7ed0*/  PLOP3.LUT P2, PT, PT, PT, UP1, 0x80, 0x8 ;  /* 0x000000000008781c */ /* 0x000fe20003f4f018 */
[----:B------:R-:W-:Y:S01]  /*7ee0*/  IMAD R93, R93, 0x2, R77 ;  /* 0x000000025d5d7824 */ /* 0x000fe200078e024d */
[----:B------:R1:W2:Y:S01]  /*7ef0*/  @P0 LDG.E.U8 R193, desc[UR26][R54.64] ;  /* 0x0000001a36c10981 */ /* 0x0002a2000c1e1100 */
[----:B------:R-:W-:Y:S01]  /*7f00*/  PRMT R192, RZ, 0x7610, R192 ;  /* 0x00007610ffc07816 */ /* 0x000fe200000000c0 */
[----:B------:R-:W-:Y:S01]  /*7f10*/  @P0 IMAD.MOV.U32 R46, RZ, RZ, R47 ;  /* 0x000000ffff2e0224 */ /* 0x000fe200078e002f */
[----:B0-----:R-:W-:Y:S01]  /*7f20*/  LOP3.LUT R53, R123, 0x8, RZ, 0xfc, !PT ;  /* 0x000000087b357812 */ /* 0x001fe200078efcff */
[----:B------:R0:W-:Y:S01]  /*7f30*/  STL [R1+0x40], R47 ;  /* 0x0000402f01007387 */ /* 0x0001e20000100800 */
[----:B------:R-:W-:Y:S01]  /*7f40*/  PRMT R3, RZ, 0x7610, R3 ;  /* 0x00007610ff037816 */ /* 0x000fe20000000003 */
[----:B------:R-:W-:Y:S01]  /*7f50*/  IMAD R49, R49, 0x2, R93 ;  /* 0x0000000231317824 */ /* 0x000fe200078e025d */
[----:B------:R-:W-:Y:S01]  /*7f60*/  IADD3 R44, P6, PT, R50, R106, RZ ;  /* 0x0000006a322c7210 */ /* 0x000fe20007fde0ff */
[----:B-1----:R-:W-:-:S02]  /*7f70*/  @P0 IMAD.MOV.U32 R54, RZ, RZ, R33 ;  /* 0x000000ffff360224 */ /* 0x002fc400078e0021 */
[----:B------:R-:W-:Y:S02]  /*7f80*/  @P0 IMAD.MOV.U32 R55, RZ, RZ, R36 ;  /* 0x000000ffff370224 */ /* 0x000fe400078e0024 */
[----:B0-----:R-:W-:Y:S01]  /*7f90*/  @P0 IMAD.MOV.U32 R47, RZ, RZ, R51 ;  /* 0x000000ffff2f0224 */ /* 0x001fe200078e0033 */
[----:B------:R-:W-:Y:S01]  /*7fa0*/  ISETP.LT.AND P2, PT, R53, UR31, P2 ;  /* 0x0000001f35007c0c */ /* 0x000fe20009741270 */
[----:B------:R-:W-:Y:S01]  /*7fb0*/  @!P5 IMAD.IADD R48, R48, 0x1, -R139 ;  /* 0x000000013030d824 */ /* 0x000fe200078e0a8b */
[----:B------:R-:W-:Y:S01]  /*7fc0*/  PRMT R185, RZ, 0x7610, R185 ;  /* 0x00007610ffb97816 */ /* 0x000fe200000000b9 */
[----:B------:R0:W2:Y:S01]  /*7fd0*/  @P0 LDG.E.U8 R192, desc[UR26][R54.64] ;  /* 0x0000001a36c00981 */ /* 0x0000a2000c1e1100 */
[----:B------:R-:W-:-:S03]  /*7fe0*/  LEA.HI.X.SX32 R45, R50, R107, 0x1, P6 ;  /* 0x0000006b322d7211 */ /* 0x000fc600030f0eff */
[----:B------:R1:W2:Y:S01]  /*7ff0*/  @P0 LDG.E.U8 R3, desc[UR26][R46.64] ;  /* 0x0000001a2e030981 */ /* 0x0002a2000c1e1100 */
[----:B------:R-:W-:Y:S01]  /*8000*/  IMAD.U32 R64, RZ, RZ, UR10 ;  /* 0x0000000aff407e24 */ /* 0x000fe2000f8e00ff */
[----:B------:R-:W-:Y:S01]  /*8010*/  ISETP.GT.U32.AND P5, PT, R139, R48, PT ;  /* 0x000000308b00720c */ /* 0x000fe20003fa4070 */
[----:B0-----:R-:W-:Y:S02]  /*8020*/  @P0 IMAD.MOV.U32 R54, RZ, RZ, R35 ;  /* 0x000000ffff360224 */ /* 0x001fe400078e0023 */
[----:B------:R-:W-:Y:S01]  /*8030*/  @P0 IMAD.MOV.U32 R55, RZ, RZ, R38 ;  /* 0x000000ffff370224 */ /* 0x000fe200078e0026 */
[C---:B-1----:R-:W-:Y:S02]  /*8040*/  IADD3 R46, P6, PT, R49.reuse, R106, RZ ;  /* 0x0000006a312e7210 */ /* 0x042fe40007fde0ff */
[----:B------:R-:W-:Y:S02]  /*8050*/  PRMT R154, RZ, 0x7610, R154 ;  /* 0x00007610ff9a7816 */ /* 0x000fe4000000009a */
[----:B------:R0:W2:Y:S01]  /*8060*/  @P0 LDG.E.U8 R185, desc[UR26][R54.64] ;  /* 0x0000001a36b90981 */ /* 0x0000a2000c1e1100 */
[----:B------:R-:W-:Y:S01]  /*8070*/  LEA.HI.X.SX32 R47, R49, R107, 0x1, P6 ;  /* 0x0000006b312f7211 */ /* 0x000fe200030f0eff */
[----:B------:R-:W-:Y:S01]  /*8080*/  IMAD R64, R64, 0x2, R49 ;  /* 0x0000000240407824 */ /* 0x000fe200078e0231 */
[----:B------:R-:W-:Y:S01]  /*8090*/  PRMT R184, RZ, 0x7610, R184 ;  /* 0x00007610ffb87816 */ /* 0x000fe200000000b8 */
[----:B------:R-:W-:Y:S01]  /*80a0*/  IMAD.U32 R79, RZ, RZ, UR10 ;  /* 0x0000000aff4f7e24 */ /* 0x000fe2000f8e00ff */
[----:B------:R-:W-:Y:S01]  /*80b0*/  PRMT R155, RZ, 0x7610, R155 ;  /* 0x00007610ff9b7816 */ /* 0x000fe2000000009b */
[----:B------:R-:W2:Y:S01]  /*80c0*/  @P2 LDG.E.U8 R154, desc[UR26][R46.64] ;  /* 0x0000001a2e9a2981 */ /* 0x000ea2000c1e1100 */
[----:B0-----:R-:W-:-:S02]  /*80d0*/  @P0 IMAD.MOV.U32 R54, RZ, RZ, R37 ;  /* 0x000000ffff360224 */ /* 0x001fc400078e0025 */
[----:B------:R-:W-:Y:S01]  /*80e0*/  @P0 IMAD.MOV.U32 R55, RZ, RZ, R40 ;  /* 0x000000ffff370224 */ /* 0x000fe200078e0028 */
[----:B------:R-:W-:Y:S01]  /*80f0*/  ISETP.GE.AND P2, PT, R89, RZ, PT ;  /* 0x000000ff5900720c */ /* 0x000fe20003f46270 */
[----:B------:R-:W-:Y:S01]  /*8100*/  IMAD.U32 R49, RZ, RZ, UR10 ;  /* 0x0000000aff317e24 */ /* 0x000fe2000f8e00ff */
[----:B------:R-:W-:Y:S01]  /*8110*/  PRMT R136, RZ, 0x7610, R136 ;  /* 0x00007610ff887816 */ /* 0x000fe20000000088 */
[----:B------:R-:W-:Y:S01]  /*8120*/  IMAD R79, R79, 0x2, R64 ;  /* 0x000000024f4f7824 */ /* 0x000fe200078e0240 */
[----:B------:R0:W2:Y:S01]  /*8130*/  @P0 LDG.E.U8 R184, desc[UR26][R54.64] ;  /* 0x0000001a36b80981 */ /* 0x0000a2000c1e1100 */
[----:B------:R-:W-:Y:S02]  /*8140*/  IMAD.U32 R65, RZ, RZ, UR10 ;  /* 0x0000000aff417e24 */ /* 0x000fe4000f8e00ff */
[----:B------:R-:W-:Y:S01]  /*8150*/  IMAD R49, R49, 0x4, R79 ;  /* 0x0000000431317824 */ /* 0x000fe200078e024f */
[----:B------:R-:W2:Y:S01]  /*8160*/  @P1 LDG.E.U8 R155, desc[UR26][R44.64] ;  /* 0x0000001a2c9b1981 */ /* 0x000ea2000c1e1100 */
[----:B------:R-:W-:Y:S01]  /*8170*/  @!P5 IMAD.IADD R48, R48, 0x1, -R139 ;  /* 0x000000013030d824 */ /* 0x000fe200078e0a8b */
[----:B------:R-:W-:Y:S01]  /*8180*/  LOP3.LUT R50, R123, 0x10, RZ, 0xfc, !PT ;  /* 0x000000107b327812 */ /* 0x000fe200078efcff */
[----:B0-----:R-:W-:-:S02]  /*8190*/  @P0 IMAD.MOV.U32 R54, RZ, RZ, R39 ;  /* 0x000000ffff360224 */ /* 0x001fc400078e0027 */
[----:B------:R-:W-:Y:S01]  /*81a0*/  @P0 IMAD.MOV.U32 R55, RZ, RZ, R42 ;  /* 0x000000ffff370224 */ /* 0x000fe200078e002a */
[----:B------:R-:W-:Y:S01]  /*81b0*/  PLOP3.LUT P1, PT, PT, PT, UP1, 0x80, 0x8 ;  /* 0x000000000008781c */ /* 0x000fe20003f2f018 */
[----:B------:R-:W-:Y:S01]  /*81c0*/  IMAD.U32 R82, RZ, RZ, UR10 ;  /* 0x0000000aff527e24 */ /* 0x000fe2000f8e00ff */
[----:B------:R-:W-:Y:S01]  /*81d0*/  PRMT R135, RZ, 0x7610, R135 ;  /* 0x00007610ff877816 */ /* 0x000fe20000000087 */
[----:B------:R-:W-:Y:S01]  /*81e0*/  IMAD R65, R65, 0x2, R49 ;  /* 0x0000000241417824 */ /* 0x000fe200078e0231 */
[----:B------:R0:W2:Y:S01]  /*81f0*/  @P0 LDG.E.U8 R136, desc[UR26][R54.64] ;  /* 0x0000001a36880981 */ /* 0x0000a2000c1e1100 */
[----:B------:R-:W-:Y:S01]  /*8200*/  ISETP.GT.U32.AND P5, PT, R139, R52, PT ;  /* 0x000000348b00720c */ /* 0x000fe20003fa4070 */
[----:B------:R-:W-:Y:S01]  /*8210*/  IMAD.MOV.U32 R53, RZ, RZ, R48 ;  /* 0x000000ffff357224 */ /* 0x000fe200078e0030 */
[----:B------:R-:W-:Y:S01]  /*8220*/  ISETP.LT.AND P1, PT, R50, UR31, P1 ;  /* 0x0000001f32007c0c */ /* 0x000fe20008f21270 */
[----:B------:R-:W-:Y:S01]  /*8230*/  IMAD.U32 R95, RZ, RZ, UR10 ;  /* 0x0000000aff5f7e24 */ /* 0x000fe2000f8e00ff */
[----:B------:R-:W-:Y:S01]  /*8240*/  PRMT R128, RZ, 0x7610, R128 ;  /* 0x00007610ff807816 */ /* 0x000fe20000000080 */
[----:B------:R-:W-:-:S02]  /*8250*/  IMAD R82, R82, 0x2, R65 ;  /* 0x0000000252527824 */ /* 0x000fc400078e0241 */
[----:B0-----:R-:W-:Y:S02]  /*8260*/  @P0 IMAD.MOV.U32 R54, RZ, RZ, R41 ;  /* 0x000000ffff360224 */ /* 0x001fe400078e0029 */
[----:B------:R-:W-:Y:S02]  /*8270*/  @P0 IMAD.MOV.U32 R55, RZ, RZ, R43 ;  /* 0x000000ffff370224 */ /* 0x000fe400078e002b */
[----:B------:R-:W-:Y:S01]  /*8280*/  @!P2 IMAD.MOV R53, RZ, RZ, -R53 ;  /* 0x000000ffff35a224 */ /* 0x000fe200078e0a35 */
[----:B------:R-:W-:Y:S02]  /*8290*/  IADD3 R48, P2, PT, R49, R106, RZ ;  /* 0x0000006a31307210 */ /* 0x000fe40007f5e0ff */
[----:B------:R0:W2:Y:S01]  /*82a0*/  @P0 LDG.E.U8 R135, desc[UR26][R54.64] ;  /* 0x0000001a36870981 */ /* 0x0000a2000c1e1100 */
[----:B------:R-:W-:Y:S01]  /*82b0*/  IMAD R95, R95, 0x2, R82 ;  /* 0x000000025f5f7824 */ /* 0x000fe200078e0252 */
[----:B------:R-:W-:Y:S02]  /*82c0*/  PRMT R153, RZ, 0x7610, R153 ;  /* 0x00007610ff997816 */ /* 0x000fe40000000099 */
[----:B------:R1:W-:Y:S01]  /*82d0*/  STL [R1+0x3c], R51 ;  /* 0x00003c3301007387 */ /* 0x0003e20000100800 */
[----:B------:R-:W-:Y:S01]  /*82e0*/  LEA.HI.X.SX32 R49, R49, R107, 0x1, P2 ;  /* 0x0000006b31317211 */ /* 0x000fe200010f0eff */
[----:B0-----:R-:W-:-:S02]  /*82f0*/  @P0 IMAD.MOV.U32 R54, RZ, RZ, R132 ;  /* 0x000000ffff360224 */ /* 0x001fc400078e0084 */
[----:B------:R-:W-:Y:S02]  /*8300*/  @P0 IMAD.MOV.U32 R55, RZ, RZ, R131 ;  /* 0x000000ffff370224 */ /* 0x000fe400078e0083 */
[----:B-1----:R-:W-:Y:S01]  /*8310*/  IMAD.U32 R51, RZ, RZ, UR10 ;  /* 0x0000000aff337e24 */ /* 0x002fe2000f8e00ff */
[----:B------:R-:W-:Y:S01]  /*8320*/  PRMT R125, RZ, 0x7610, R125 ;  /* 0x00007610ff7d7816 */ /* 0x000fe2000000007d */
[----:B------:R-:W-:Y:S01]  /*8330*/  @!P5 IMAD.IADD R52, R52, 0x1, -R139 ;  /* 0x000000013434d824 */ /* 0x000fe200078e0a8b */
[----:B------:R0:W2:Y:S01]  /*8340*/  @P0 LDG.E.U8 R128, desc[UR26][R54.64] ;  /* 0x0000001a36800981 */ /* 0x0000a2000c1e1100 */
[----:B------:R-:W-:Y:S01]  /*8350*/  LOP3.LUT R50, R123, 0x18, RZ, 0xfc, !PT ;  /* 0x000000187b327812 */ /* 0x000fe200078efcff */
[----:B------:R-:W-:Y:S01]  /*8360*/  IMAD R51, R51, 0x2, R95 ;  /* 0x0000000233337824 */ /* 0x000fe200078e025f */
[----:B------:R-:W-:Y:S01]  /*8370*/  PLOP3.LUT P2, PT, PT, PT, UP1, 0x80, 0x8 ;  /* 0x000000000008781c */ /* 0x000fe20003f4f018 */
[----:B------:R-:W2:Y:S01]  /*8380*/  @P1 LDG.E.U8 R153, desc[UR26][R48.64] ;  /* 0x0000001a30991981 */ /* 0x000ea2000c1e1100 */
[----:B------:R-:W-:-:S02]  /*8390*/  IMAD.U32 R67, RZ, RZ, UR10 ;  /* 0x0000000aff437e24 */ /* 0x000fc4000f8e00ff */
[----:B0-----:R-:W-:Y:S02]  /*83a0*/  @P0 IMAD.MOV.U32 R54, RZ, RZ, R181 ;  /* 0x000000ffff360224 */ /* 0x001fe400078e00b5 */
[----:B------:R-:W-:Y:S01]  /*83b0*/  @P0 IMAD.MOV.U32 R55, RZ, RZ, R180 ;  /* 0x000000ffff370224 */ /* 0x000fe200078e00b4 */
[----:B------:R-:W-:Y:S02]  /*83c0*/  ISETP.LT.AND P1, PT, R50, UR31, P2 ;  /* 0x0000001f32007c0c */ /* 0x000fe40009721270 */
[----:B------:R-:W-:Y:S02]  /*83d0*/  PRMT R13, RZ, 0x7610, R13 ;  /* 0x00007610ff0d7816 */ /* 0x000fe4000000000d */
[----:B------:R0:W2:Y:S01]  /*83e0*/  @P0 LDG.E.U8 R125, desc[UR26][R54.64] ;  /* 0x0000001a367d0981 */ /* 0x0000a2000c1e1100 */
[----:B------:R-:W-:Y:S02]  /*83f0*/  IADD3 R50, P2, PT, R51, R106, RZ ;  /* 0x0000006a33327210 */ /* 0x000fe40007f5e0ff */
[----:B------:R-:W-:Y:S01]  /*8400*/  ISETP.GT.U32.AND P5, PT, R139, R52, PT ;  /* 0x000000348b00720c */ /* 0x000fe20003fa4070 */
[----:B------:R-:W-:Y:S01]  /*8410*/  IMAD R67, R67, 0x2, R51 ;  /* 0x0000000243437824 */ /* 0x000fe200078e0233 */
[----:B------:R-:W-:-:S02]  /*8420*/  SEL R53, R168, R53, !P4 ;  /* 0x00000035a8357207 */ /* 0x000fc40006000000 */
[----:B------:R-:W-:Y:S01]  /*8430*/  LEA.HI.X.SX32 R51, R51, R107, 0x1, P2 ;  /* 0x0000006b33337211 */ /* 0x000fe200010f0eff */
[----:B0-----:R-:W-:Y:S02]  /*8440*/  @P0 IMAD.MOV.U32 R54, RZ, RZ, R189 ;  /* 0x000000ffff360224 */ /* 0x001fe400078e00bd */
[----:B------:R-:W-:Y:S01]  /*8450*/  @P0 IMAD.MOV.U32 R55, RZ, RZ, R188 ;  /* 0x000000ffff370224 */ /* 0x000fe200078e00bc */
[----:B------:R-:W-:Y:S02]  /*8460*/  ISETP.GE.AND P2, PT, R87, RZ, PT ;  /* 0x000000ff5700720c */ /* 0x000fe40003f46270 */
[----:B------:R-:W-:Y:S02]  /*8470*/  PRMT R15, RZ, 0x7610, R15 ;  /* 0x00007610ff0f7816 */ /* 0x000fe4000000000f */
[----:B------:R0:W2:Y:S01]  /*8480*/  @P0 LDG.E.U8 R13, desc[UR26][R54.64] ;  /* 0x0000001a360d0981 */ /* 0x0000a2000c1e1100 */
[----:B------:R-:W-:Y:S02]  /*8490*/  IMAD R53, R53, UR7, RZ ;  /* 0x0000000735357c24 */ /* 0x000fe4000f8e02ff */
[----:B------:R-:W-:-:S02]  /*84a0*/  @!P5 IMAD.IADD R52, R52, 0x1, -R139 ;  /* 0x000000013434d824 */ /* 0x000fc400078e0a8b */
[----:B0-----:R-:W-:Y:S02]  /*84b0*/  @P0 IMAD.MOV.U32 R54, RZ, RZ, R197 ;  /* 0x000000ffff360224 */ /* 0x001fe400078e00c5 */
[----:B------:R-:W-:Y:S01]  /*84c0*/  @P0 IMAD.MOV.U32 R55, RZ, RZ, R196 ;  /* 0x000000ffff370224 */ /* 0x000fe200078e00c4 */
[----:B------:R-:W-:-:S04]  /*84d0*/  PRMT R6, RZ, 0x7610, R6 ;  /* 0x00007610ff067816 */ /* 0x000fc80000000006 */
[----:B------:R0:W2:Y:S01]  /*84e0*/  @P0 LDG.E.U8 R15, desc[UR26][R54.64] ;  /* 0x0000001a360f0981 */ /* 0x0000a2000c1e1100 */
[----:B------:R-:W-:Y:S02]  /*84f0*/  @!P2 IMAD.MOV R52, RZ, RZ, -R52 ;  /* 0x000000ffff34a224 */ /* 0x000fe400078e0a34 */
[----:B------:R-:W-:Y:S01]  /*8500*/  IMAD.U32 R83, RZ, RZ, UR10 ;  /* 0x0000000aff537e24 */ /* 0x000fe2000f8e00ff */
[----:B0-----:R-:W-:-:S04]  /*8510*/  IADD3 R54, P6, PT, R53, R127, RZ ;  /* 0x0000007f35367210 */ /* 0x001fc80007fde0ff */
[----:B------:R-:W-:Y:S01]  /*8520*/  LEA.HI.X.SX32 R55, R53, R126, 0x1, P6 ;  /* 0x0000007e35377211 */ /* 0x000fe200030f0eff */
[----:B------:R0:W-:Y:S01]  /*8530*/  STL [R1+0x60], R54 ;  /* 0x0000603601007387 */ /* 0x0001e20000100800 */
[----:B------:R-:W-:Y:S02]  /*8540*/  IMAD.U32 R53, RZ, RZ, UR10 ;  /* 0x0000000aff357e24 */ /* 0x000fe4000f8e00ff */
[----:B------:R-:W-:Y:S01]  /*8550*/  IMAD R83, R83, 0x2, R67 ;  /* 0x0000000253537824 */ /* 0x000fe200078e0243 */
[----:B------:R0:W2:Y:S01]  /*8560*/  @P0 LDG.E.U8 R6, desc[UR26][R54.64] ;  /* 0x0000001a36060981 */ /* 0x0000a2000c1e1100 */
[----:B------:R-:W-:Y:S01]  /*8570*/  PRMT R152, RZ, 0x7610, R152 ;  /* 0x00007610ff987816 */ /* 0x000fe20000000098 */
[----:B------:R-:W-:Y:S02]  /*8580*/  IMAD.U32 R70, RZ, RZ, UR10 ;  /* 0x0000000aff467e24 */ /* 0x000fe4000f8e00ff */
[----:B------:R-:W-:Y:S01]  /*8590*/  IMAD R53, R53, 0x4, R83 ;  /* 0x0000000435357824 */ /* 0x000fe200078e0253 */
[----:B------:R1:W-:Y:S01]  /*85a0*/  STL [R1+0x5c], R55 ;  /* 0x00005c3701007387 */ /* 0x0003e20000100800 */
[----:B0-----:R-:W-:-:S03]  /*85b0*/  SEL R54, R168, R52, !P4 ;  /* 0x00000034a8367207 */ /* 0x001fc60006000000 */
[----:B------:R-:W2:Y:S01]  /*85c0*/  @P1 LDG.E.U8 R152, desc[UR26][R50.64] ;  /* 0x0000001a32981981 */ /* 0x000ea2000c1e1100 */
[----:B------:R-:W-:Y:S02]  /*85d0*/  IMAD.U32 R85, RZ, RZ, UR10 ;  /* 0x0000000aff557e24 */ /* 0x000fe4000f8e00ff */
[----:B------:R-:W-:Y:S01]  /*85e0*/  IMAD R54, R54, UR7, RZ ;  /* 0x0000000736367c24 */ /* 0x000fe2000f8e02ff */
[----:B------:R-:W-:Y:S01]  /*85f0*/  LOP3.LUT R58, R123, 0x20, RZ, 0xfc, !PT ;  /* 0x000000207b3a7812 */ /* 0x000fe200078efcff */
[----:B------:R-:W-:Y:S01]  /*8600*/  IMAD R70, R70, 0x2, R53 ;  /* 0x0000000246467824 */ /* 0x000fe200078e0235 */
[----:B------:R-:W-:Y:S02]  /*8610*/  PLOP3.LUT P1, PT, PT, PT, UP1, 0x80, 0x8 ;  /* 0x000000000008781c */ /* 0x000fe40003f2f018 */
[----:B-1----:R-:W-:Y:S01]  /*8620*/  IADD3 R55, P6, PT, R54, R127, RZ ;  /* 0x0000007f36377210 */ /* 0x002fe20007fde0ff */
[----:B------:R-:W-:Y:S01]  /*8630*/  IMAD.U32 R97, RZ, RZ, UR10 ;  /* 0x0000000aff617e24 */ /* 0x000fe2000f8e00ff */
[----:B------:R-:W-:Y:S01]  /*8640*/  IADD3 R52, P5, PT, R53, R106, RZ ;  /* 0x0000006a35347210 */ /* 0x000fe20007fbe0ff */
[----:B------:R-:W-:Y:S01]  /*8650*/  IMAD R85, R85, 0x2, R70 ;  /* 0x0000000255557824 */ /* 0x000fe200078e0246 */
[----:B------:R-:W-:-:S02]  /*8660*/  ISETP.LT.AND P1, PT, R58, UR31, P1 ;  /* 0x0000001f3a007c0c */ /* 0x000fc40008f21270 */
[----:B------:R-:W-:Y:S01]  /*8670*/  LEA.HI.X.SX32 R58, R54, R126, 0x1, P6 ;  /* 0x0000007e363a7211 */ /* 0x000fe200030f0eff */
[----:B------:R-:W-:Y:S01]  /*8680*/  IMAD.U32 R56, RZ, RZ, UR10 ;  /* 0x0000000aff387e24 */ /* 0x000fe2000f8e00ff */
[----:B------:R-:W-:Y:S01]  /*8690*/  LEA.HI.X.SX32 R53, R53, R107, 0x1, P5 ;  /* 0x0000006b35357211 */ /* 0x000fe200028f0eff */
[----:B------:R-:W-:Y:S01]  /*86a0*/  IMAD R97, R97, 0x2, R85 ;  /* 0x0000000261617824 */ /* 0x000fe200078e0255 */
[----:B------:R-:W-:Y:S01]  /*86b0*/  LOP3.LUT R59, R123, 0x28, RZ, 0xfc, !PT ;  /* 0x000000287b3b7812 */ /* 0x000fe200078efcff */
[----:B------:R0:W-:Y:S01]  /*86c0*/  STL [R1+0x80], R55 ;  /* 0x0000803701007387 */ /* 0x0001e20000100800 */
[----:B------:R-:W-:Y:S01]  /*86d0*/  PLOP3.LUT P2, PT, PT, PT, UP1, 0x80, 0x8 ;  /* 0x000000000008781c */ /* 0x000fe20003f4f018 */
[----:B------:R-:W-:Y:S01]  /*86e0*/  @P0 IMAD.MOV.U32 R54, RZ, RZ, R55 ;  /* 0x000000ffff360224 */ /* 0x000fe200078e0037 */
[----:B------:R-:W-:Y:S02]  /*86f0*/  ISETP.GT.U32.AND P5, PT, R139, R57, PT ;  /* 0x000000398b00720c */ /* 0x000fe40003fa4070 */
[----:B------:R-:W-:Y:S01]  /*8700*/  PRMT R2, RZ, 0x7610, R2 ;  /* 0x00007610ff027816 */ /* 0x000fe20000000002 */
[----:B------:R-:W-:Y:S01]  /*8710*/  IMAD R56, R56, 0x2, R97 ;  /* 0x0000000238387824 */ /* 0x000fe200078e0261 */
[----:B------:R-:W-:Y:S01]  /*8720*/  ISETP.LT.AND P2, PT, R59, UR31, P2 ;  /* 0x0000001f3b007c0c */ /* 0x000fe20009741270 */
[----:B0-----:R-:W-:Y:S01]  /*8730*/  @P0 IMAD.MOV.U32 R55, RZ, RZ, R58 ;  /* 0x000000ffff370224 */ /* 0x001fe200078e003a */
[----:B------:R-:W-:-:S04]  /*8740*/  PRMT R109, RZ, 0x7610, R109 ;  /* 0x00007610ff6d7816 */ /* 0x000fc8000000006d */
[----:B------:R0:W2:Y:S03]  /*8750*/  @P0 LDG.E.U8 R2, desc[UR26][R54.64] ;  /* 0x0000001a36020981 */ /* 0x0000a6000c1e1100 */
[----:B------:R-:W-:Y:S01]  /*8760*/  @!P5 IMAD.IADD R57, R57, 0x1, -R139 ;  /* 0x000000013939d824 */ /* 0x000fe200078e0a8b */
[----:B0-----:R-:W-:-:S04]  /*8770*/  IADD3 R54, P6, PT, R56, R106, RZ ;  /* 0x0000006a38367210 */ /* 0x001fc80007fde0ff */
[----:B------:R-:W-:Y:S01]  /*8780*/  LEA.HI.X.SX32 R55, R56, R107, 0x1, P6 ;  /* 0x0000006b38377211 */ /* 0x000fe200030f0eff */
[----:B------:R-:W-:-:S04]  /*8790*/  IMAD.U32 R71, RZ, RZ, UR10 ;  /* 0x0000000aff477e24 */ /* 0x000fc8000f8e00ff */
[----:B------:R-:W2:Y:S01]  /*87a0*/  @P2 LDG.E.U8 R109, desc[UR26][R54.64] ;  /* 0x0000001a366d2981 */ /* 0x000ea2000c1e1100 */
[----:B------:R-:W-:Y:S01]  /*87b0*/  ISETP.GT.U32.AND P2, PT, R139, R57, PT ;  /* 0x000000398b00720c */ /* 0x000fe20003f44070 */
[----:B------:R-:W-:Y:S02]  /*87c0*/  IMAD.U32 R87, RZ, RZ, UR10 ;  /* 0x0000000aff577e24 */ /* 0x000fe4000f8e00ff */
[----:B------:R-:W-:Y:S01]  /*87d0*/  IMAD R71, R71, 0x2, R56 ;  /* 0x0000000247477824 */ /* 0x000fe200078e0238 */
[----:B------:R0:W-:Y:S01]  /*87e0*/  STL [R1+0x7c], R58 ;  /* 0x00007c3a01007387 */ /* 0x0001e20000100800 */
[----:B------:R-:W-:Y:S02]  /*87f0*/  ISETP.GE.AND P5, PT, R75, RZ, PT ;  /* 0x000000ff4b00720c */ /* 0x000fe40003fa6270 */
[----:B------:R-:W-:Y:S01]  /*8800*/  IMAD R87, R87, 0x2, R71 ;  /* 0x0000000257577824 */ /* 0x000fe200078e0247 */
[----:B------:R-:W-:Y:S01]  /*8810*/  PRMT R145, RZ, 0x7610, R145 ;  /* 0x00007610ff917816 */ /* 0x000fe20000000091 */
[----:B------:R-:W-:-:S02]  /*8820*/  IMAD.U32 R73, RZ, RZ, UR10 ;  /* 0x0000000aff497e24 */ /* 0x000fc4000f8e00ff */
[----:B0-----:R-:W-:-:S03]  /*8830*/  IMAD.U32 R58, RZ, RZ, UR10 ;  /* 0x0000000aff3a7e24 */ /* 0x001fc6000f8e00ff */
[----:B------:R-:W2:Y:S01]  /*8840*/  @P1 LDG.E.U8 R145, desc[UR26][R52.64] ;  /* 0x0000001a34911981 */ /* 0x000ea2000c1e1100 */
[----:B------:R-:W-:Y:S02]  /*8850*/  @!P2 IMAD.IADD R57, R57, 0x1, -R139 ;  /* 0x000000013939a824 */ /* 0x000fe400078e0a8b */
[----:B------:R-:W-:Y:S02]  /*8860*/  IMAD R58, R58, 0x4, R87 ;  /* 0x000000043a3a7824 */ /* 0x000fe400078e0257 */
[----:B------:R-:W-:Y:S02]  /*8870*/  IMAD.U32 R89, RZ, RZ, UR10 ;  /* 0x0000000aff597e24 */ /* 0x000fe4000f8e00ff */
[----:B------:R-:W-:Y:S02]  /*8880*/  IMAD R73, R73, 0x2, R58 ;  /* 0x0000000249497824 */ /* 0x000fe400078e023a */
[----:B------:R-:W-:Y:S01]  /*8890*/  IMAD.MOV.U32 R62, RZ, RZ, R57 ;  /* 0x000000ffff3e7224 */ /* 0x000fe200078e0039 */
[----:B------:R-:W-:Y:S01]  /*88a0*/  LOP3.LUT R60, R123, 0x30, RZ, 0xfc, !PT ;  /* 0x000000307b3c7812 */ /* 0x000fe200078efcff */
[----:B------:R-:W-:Y:S01]  /*88b0*/  IMAD.U32 R99, RZ, RZ, UR10 ;  /* 0x0000000aff637e24 */ /* 0x000fe2000f8e00ff */
[----:B------:R-:W-:Y:S01]  /*88c0*/  PLOP3.LUT P1, PT, PT, PT, UP1, 0x80, 0x8 ;  /* 0x000000000008781c */ /* 0x000fe20003f2f018 */
[----:B------:R-:W-:-:S02]  /*88d0*/  IMAD R89, R89, 0x2, R73 ;  /* 0x0000000259597824 */ /* 0x000fc400078e0249 */
[----:B------:R-:W-:Y:S01]  /*88e0*/  @!P5 IMAD.MOV R62, RZ, RZ, -R62 ;  /* 0x000000ffff3ed224 */ /* 0x000fe200078e0a3e */
[----:B------:R-:W-:Y:S01]  /*88f0*/  ISETP.LT.AND P1, PT, R60, UR31, P1 ;  /* 0x0000001f3c007c0c */ /* 0x000fe20008f21270 */
[----:B------:R-:W-:Y:S01]  /*8900*/  IMAD.U32 R59, RZ, RZ, UR10 ;  /* 0x0000000aff3b7e24 */ /* 0x000fe2000f8e00ff */
[----:B------:R-:W-:Y:S01]  /*8910*/  LOP3.LUT R60, R123, 0x38, RZ, 0xfc, !PT ;  /* 0x000000387b3c7812 */ /* 0x000fe200078efcff */
[----:B------:R-:W-:Y:S01]  /*8920*/  IMAD R99, R99, 0x2, R89 ;  /* 0x0000000263637824 */ /* 0x000fe200078e0259 */
[----:B------:R-:W-:Y:S02]  /*8930*/  PLOP3.LUT P2, PT, PT, PT, UP1, 0x80, 0x8 ;  /* 0x000000000008781c */ /* 0x000fe40003f4f018 */
[----:B------:R-:W-:Y:S01]  /*8940*/  SEL R62, R168, R62, !P4 ;  /* 0x0000003ea83e7207 */ /* 0x000fe20006000000 */
[----:B------:R-:W-:Y:S01]  /*8950*/  IMAD R59, R59, 0x2, R99 ;  /* 0x000000023b3b7824 */ /* 0x000fe200078e0263 */
[----:B------:R-:W-:Y:S02]  /*8960*/  IADD3 R56, P6, PT, R58, R106, RZ ;  /* 0x0000006a3a387210 */ /* 0x000fe40007fde0ff */
[----:B------:R-:W-:Y:S01]  /*8970*/  ISETP.LT.AND P2, PT, R60, UR31, P2 ;  /* 0x0000001f3c007c0c */ /* 0x000fe20009741270 */
[----:B------:R-:W-:Y:S01]  /*8980*/  IMAD R62, R62, UR7, RZ ;  /* 0x000000073e3e7c24 */ /* 0x000fe2000f8e02ff */
[----:B------:R-:W-:Y:S01]  /*8990*/  PRMT R110, RZ, 0x7610, R110 ;  /* 0x00007610ff6e7816 */ /* 0x000fe2000000006e */
[----:B------:R-:W-:Y:S01]  /*89a0*/  IMAD.U32 R76, RZ, RZ, UR10 ;  /* 0x0000000aff4c7e24 */ /* 0x000fe2000f8e00ff */
[----:B------:R-:W-:-:S02]  /*89b0*/  LEA.HI.X.SX32 R57, R58, R107, 0x1, P6 ;  /* 0x0000006b3a397211 */ /* 0x000fc400030f0eff */
[C---:B------:R-:W-:Y:S01]  /*89c0*/  IADD3 R58, P5, PT, R59.reuse, R106, RZ ;  /* 0x0000006a3b3a7210 */ /* 0x040fe20007fbe0ff */
[----:B------:R-:W-:Y:S01]  /*89d0*/  IMAD R76, R76, 0x2, R59 ;  /* 0x000000024c4c7824 */ /* 0x000fe200078e023b */
[C---:B------:R-:W-:Y:S01]  /*89e0*/  IADD3 R63, P6, PT, R62.reuse, R127, RZ ;  /* 0x0000007f3e3f7210 */ /* 0x040fe20007fde0ff */
[----:B------:R-:W2:Y:S01]  /*89f0*/  @P1 LDG.E.U8 R110, desc[UR26][R56.64] ;  /* 0x0000001a386e1981 */ /* 0x000ea2000c1e1100 */
[----:B------:R-:W-:Y:S02]  /*8a00*/  PRMT R111, RZ, 0x7610, R111 ;  /* 0x00007610ff6f7816 */ /* 0x000fe4000000006f */
[----:B------:R-:W-:Y:S02]  /*8a10*/  LEA.HI.X.SX32 R59, R59, R107, 0x1, P5 ;  /* 0x0000006b3b3b7211 */ /* 0x000fe400028f0eff */
[C---:B------:R-:W-:Y:S02]  /*8a20*/  LOP3.LUT R60, R123.reuse, 0x2, RZ, 0xfc, !PT ;  /* 0x000000027b3c7812 */ /* 0x040fe400078efcff */
[----:B------:R-:W-:Y:S01]  /*8a30*/  PLOP3.LUT P1, PT, PT, PT, UP1, 0x80, 0x8 ;  /* 0x000000000008781c */ /* 0x000fe20003f2f018 */
[----:B------:R-:W2:Y:S01]  /*8a40*/  @P2 LDG.E.U8 R111, desc[UR26][R58.64] ;  /* 0x0000001a3a6f2981 */ /* 0x000ea2000c1e1100 */
[----:B------:R-:W-:Y:S01]  /*8a50*/  LEA.HI.X.SX32 R68, R62, R126, 0x1, P6 ;  /* 0x0000007e3e447211 */ /* 0x000fe200030f0eff */
[----:B------:R-:W-:Y:S01]  /*8a60*/  @P0 IMAD.MOV.U32 R62, RZ, RZ, R63 ;  /* 0x000000ffff3e0224 */ /* 0x000fe200078e003f */
[----:B------:R-:W-:Y:S01]  /*8a70*/  ISETP.LT.AND P1, PT, R60, UR31, P1 ;  /* 0x0000001f3c007c0c */ /* 0x000fe20008f21270 */
[----:B------:R0:W-:Y:S01]  /*8a80*/  STL [R1+0x1c8], R63 ;  /* 0x0001c83f01007387 */ /* 0x0001e20000100800 */
[----:B------:R-:W-:-:S02]  /*8a90*/  LOP3.LUT R69, R123, 0xa, RZ, 0xfc, !PT ;  /* 0x0000000a7b457812 */ /* 0x000fc400078efcff */
[----:B------:R-:W-:Y:S02]  /*8aa0*/  PLOP3.LUT P5, PT, PT, PT, UP1, 0x80, 0x8 ;  /* 0x000000000008781c */ /* 0x000fe40003faf018 */
[----:B------:R-:W-:Y:S02]  /*8ab0*/  PRMT R4, RZ, 0x7610, R4 ;  /* 0x00007610ff047816 */ /* 0x000fe40000000004 */
[----:B------:R-:W-:Y:S01]  /*8ac0*/  IADD3 R60, P2, PT, R61, R106, RZ ;  /* 0x0000006a3d3c7210 */ /* 0x000fe20007f5e0ff */
[----:B0-----:R-:W-:Y:S01]  /*8ad0*/  @P0 IMAD.MOV.U32 R63, RZ, RZ, R68 ;  /* 0x000000ffff3f0224 */ /* 0x001fe200078e0044 */
[----:B------:R-:W-:Y:S02]  /*8ae0*/  ISETP.LT.AND P5, PT, R69, UR31, P5 ;  /* 0x0000001f45007c0c */ /* 0x000fe4000afa1270 */
[----:B------:R-:W-:Y:S02]  /*8af0*/  LEA.HI.X.SX32 R61, R61, R107, 0x1, P2 ;  /* 0x0000006b3d3d7211 */ /* 0x000fe400010f0eff */
[----:B------:R-:W-:Y:S01]  /*8b00*/  LOP3.LUT R66, R123, 0x12, RZ, 0xfc, !PT ;  /* 0x000000127b427812 */ /* 0x000fe200078efcff */
[----:B------:R0:W2:Y:S01]  /*8b10*/  @P0 LDG.E.U8 R4, desc[UR26][R62.64] ;  /* 0x0000001a3e040981 */ /* 0x0000a2000c1e1100 */
[----:B------:R-:W-:-:S02]  /*8b20*/  PLOP3.LUT P2, PT, PT, PT, UP1, 0x80, 0x8 ;  /* 0x000000000008781c */ /* 0x000fc40003f4f018 */
[----:B------:R-:W-:Y:S02]  /*8b30*/  PRMT R114, RZ, 0x7610, R114 ;  /* 0x00007610ff727816 */ /* 0x000fe40000000072 */
[----:B------:R-:W-:Y:S01]  /*8b40*/  ISETP.LT.AND P2, PT, R66, UR31, P2 ;  /* 0x0000001f42007c0c */ /* 0x000fe20009741270 */
[----:B------:R1:W-:Y:S01]  /*8b50*/  STL [R1+0x1c4], R68 ;  /* 0x0001c44401007387 */ /* 0x0003e20000100800 */
[----:B0-----:R-:W-:-:S03]  /*8b60*/  IADD3 R62, P6, PT, R64, R106, RZ ;  /* 0x0000006a403e7210 */ /* 0x001fc60007fde0ff */
[----:B------:R-:W2:Y:S01]  /*8b70*/  @P1 LDG.E.U8 R114, desc[UR26][R60.64] ;  /* 0x0000001a3c721981 */ /* 0x000ea2000c1e1100 */
[C---:B------:R-:W-:Y:S02]  /*8b80*/  IADD3 R63, P1, PT, R65.reuse, R106, RZ ;  /* 0x0000006a413f7210 */ /* 0x040fe40007f3e0ff */
[-C--:B------:R-:W-:Y:S02]  /*8b90*/  LEA.HI.X.SX32 R64, R64, R107.reuse, 0x1, P6 ;  /* 0x0000006b40407211 */ /* 0x080fe400030f0eff */
[----:B------:R-:W-:Y:S01]  /*8ba0*/  PRMT R113, RZ, 0x7610, R113 ;  /* 0x00007610ff717816 */ /* 0x000fe20000000071 */
[----:B-1----:R-:W-:Y:S01]  /*8bb0*/  @P5 IMAD.MOV.U32 R68, RZ, RZ, R62 ;  /* 0x000000ffff445224 */ /* 0x002fe200078e003e */
[----:B------:R-:W-:Y:S01]  /*8bc0*/  LEA.HI.X.SX32 R65, R65, R107, 0x1, P1 ;  /* 0x0000006b41417211 */ /* 0x000fe200008f0eff */
[----:B------:R-:W-:Y:S01]  /*8bd0*/  @P5 IMAD.MOV.U32 R69, RZ, RZ, R64 ;  /* 0x000000ffff455224 */ /* 0x000fe200078e0040 */
[----:B------:R-:W-:Y:S02]  /*8be0*/  PRMT R112, RZ, 0x7610, R112 ;  /* 0x00007610ff707816 */ /* 0x000fe40000000070 */
[----:B------:R-:W-:-:S02]  /*8bf0*/  LOP3.LUT R66, R123, 0x1a, RZ, 0xfc, !PT ;  /* 0x0000001a7b427812 */ /* 0x000fc400078efcff */
[----:B------:R0:W2:Y:S01]  /*8c00*/  @P5 LDG.E.U8 R113, desc[UR26][R68.64] ;  /* 0x0000001a44715981 */ /* 0x0000a2000c1e1100 */
[----:B------:R-:W-:Y:S02]  /*8c10*/  PLOP3.LUT P6, PT, PT, PT, UP1, 0x80, 0x8 ;  /* 0x000000000008781c */ /* 0x000fe40003fcf018 */
[----:B------:R-:W-:Y:S02]  /*8c20*/  LOP3.LUT R74, R123, 0x22, RZ, 0xfc, !PT ;  /* 0x000000227b4a7812 */ /* 0x000fe400078efcff */
[----:B------:R-:W-:Y:S01]  /*8c30*/  ISETP.LT.AND P1, PT, R66, UR31, P6 ;  /* 0x0000001f42007c0c */ /* 0x000fe2000b721270 */
[----:B0-----:R-:W-:Y:S02]  /*8c40*/  @P2 IMAD.MOV.U32 R68, RZ, RZ, R63 ;  /* 0x000000ffff442224 */ /* 0x001fe400078e003f */
[----:B------:R-:W-:Y:S01]  /*8c50*/  @P2 IMAD.MOV.U32 R69, RZ, RZ, R65 ;  /* 0x000000ffff452224 */ /* 0x000fe200078e0041 */
[----:B------:R-:W-:-:S04]  /*8c60*/  IADD3 R66, P6, PT, R67, R106, RZ ;  /* 0x0000006a43427210 */ /* 0x000fc80007fde0ff */
[----:B------:R0:W2:Y:S01]  /*8c70*/  @P2 LDG.E.U8 R112, desc[UR26][R68.64] ;  /* 0x0000001a44702981 */ /* 0x0000a2000c1e1100 */
[----:B------:R-:W-:Y:S02]  /*8c80*/  PLOP3.LUT P2, PT, PT, PT, UP1, 0x80, 0x8 ;  /* 0x000000000008781c */ /* 0x000fe40003f4f018 */
[----:B------:R-:W-:Y:S02]  /*8c90*/  PRMT R115, RZ, 0x7610, R115 ;  /* 0x00007610ff737816 */ /* 0x000fe40000000073 */
[----:B------:R-:W-:Y:S02]  /*8ca0*/  ISETP.LT.AND P2, PT, R74, UR31, P2 ;  /* 0x0000001f4a007c0c */ /* 0x000fe40009741270 */
[----:B------:R-:W-:Y:S02]  /*8cb0*/  LOP3.LUT R72, R123, 0x2a, RZ, 0xfc, !PT ;  /* 0x0000002a7b487812 */ /* 0x000fe400078efcff */
[----:B------:R-:W-:Y:S02]  /*8cc0*/  PLOP3.LUT P5, PT, PT, PT, UP1, 0x80, 0x8 ;  /* 0x000000000008781c */ /* 0x000fe40003faf018 */
[----:B------:R-:W-:-:S02]  /*8cd0*/  LEA.HI.X.SX32 R67, R67, R107, 0x1, P6 ;  /* 0x0000006b43437211 */ /* 0x000fc400030f0eff */
[-C--:B0-----:R-:W-:Y:S02]  /*8ce0*/  IADD3 R68, P6, PT, R70, R106.reuse, RZ ;  /* 0x0000006a46447210 */ /* 0x081fe40007fde0ff */
[----:B------:R-:W-:Y:S01]  /*8cf0*/  ISETP.LT.AND P5, PT, R72, UR31, P5 ;  /* 0x0000001f48007c0c */ /* 0x000fe2000afa1270 */
[----:B------:R-:W2:Y:S01]  /*8d00*/  @P1 LDG.E.U8 R115, desc[UR26][R66.64] ;  /* 0x0000001a42731981 */ /* 0x000ea2000c1e1100 */
[----:B------:R-:W-:Y:S02]  /*8d10*/  IADD3 R69, P1, PT, R71, R106, RZ ;  /* 0x0000006a47457210 */ /* 0x000fe40007f3e0ff */
[-C--:B------:R-:W-:Y:S02]  /*8d20*/  LEA.HI.X.SX32 R70, R70, R107.reuse, 0x1, P6 ;  /* 0x0000006b46467211 */ /* 0x080fe400030f0eff */
[----:B------:R-:W-:Y:S02]  /*8d30*/  LOP3.LUT R72, R123, 0x32, RZ, 0xfc, !PT ;  /* 0x000000327b487812 */ /* 0x000fe400078efcff */
[----:B------:R-:W-:Y:S01]  /*8d40*/  PLOP3.LUT P6, PT, PT, PT, UP1, 0x80, 0x8 ;  /* 0x000000000008781c */ /* 0x000fe20003fcf018 */
[----:B------:R-:W-:Y:S01]  /*8d50*/  @P2 IMAD.MOV.U32 R74, RZ, RZ, R68 ;  /* 0x000000ffff4a2224 */ /* 0x000fe200078e0044 */
[----:B------:R-:W-:Y:S01]  /*8d60*/  PRMT R118, RZ, 0x7610, R118 ;  /* 0x00007610ff767816 */ /* 0x000fe20000000076 */
[----:B------:R-:W-:Y:S01]  /*8d70*/  @P2 IMAD.MOV.U32 R75, RZ, RZ, R70 ;  /* 0x000000ffff4b2224 */ /* 0x000fe200078e0046 */
[----:B------:R-:W-:-:S02]  /*8d80*/  LEA.HI.X.SX32 R71, R71, R107, 0x1, P1 ;  /* 0x0000006b47477211 */ /* 0x000fc400008f0eff */
[----:B------:R-:W-:Y:S02]  /*8d90*/  ISETP.LT.AND P1, PT, R72, UR31, P6 ;  /* 0x0000001f48007c0c */ /* 0x000fe4000b721270 */
[----:B------:R-:W-:Y:S01]  /*8da0*/  IADD3 R72, P6, PT, R73, R106, RZ ;  /* 0x0000006a49487210 */ /* 0x000fe20007fde0ff */
[----:B------:R0:W2:Y:S01]  /*8db0*/  @P2 LDG.E.U8 R118, desc[UR26][R74.64] ;  /* 0x0000001a4a762981 */ /* 0x0000a2000c1e1100 */
[----:B------:R-:W-:Y:S02]  /*8dc0*/  PRMT R117, RZ, 0x7610, R117 ;  /* 0x00007610ff757816 */ /* 0x000fe40000000075 */
[----:B------:R-:W-:Y:S02]  /*8dd0*/  LOP3.LUT R80, R123, 0x3a, RZ, 0xfc, !PT ;  /* 0x0000003a7b507812 */ /* 0x000fe400078efcff */
[----:B------:R-:W-:Y:S02]  /*8de0*/  PLOP3.LUT P2, PT, PT, PT, UP1, 0x80, 0x8 ;  /* 0x000000000008781c */ /* 0x000fe40003f4f018 */
[----:B------:R-:W-:Y:S01]  /*8df0*/  PRMT R116, RZ, 0x7610, R116 ;  /* 0x00007610ff747816 */ /* 0x000fe20000000074 */
[----:B0-----:R-:W-:-:S02]  /*8e00*/  @P5 IMAD.MOV.U32 R74, RZ, RZ, R69 ;  /* 0x000000ffff4a5224 */ /* 0x001fc400078e0045 */
[----:B------:R-:W-:Y:S01]  /*8e10*/  @P5 IMAD.MOV.U32 R75, RZ, RZ, R71 ;  /* 0x000000ffff4b5224 */ /* 0x000fe200078e0047 */
[----:B------:R-:W-:Y:S02]  /*8e20*/  LEA.HI.X.SX32 R73, R73, R107, 0x1, P6 ;  /* 0x0000006b49497211 */ /* 0x000fe400030f0eff */
[----:B------:R-:W-:Y:S02]  /*8e30*/  ISETP.LT.AND P2, PT, R80, UR31, P2 ;  /* 0x0000001f50007c0c */ /* 0x000fe40009741270 */
[----:B------:R0:W2:Y:S01]  /*8e40*/  @P5 LDG.E.U8 R117, desc[UR26][R74.64] ;  /* 0x0000001a4a755981 */ /* 0x0000a2000c1e1100 */
[----:B------:R-:W-:Y:S01]  /*8e50*/  LOP3.LUT R78, R123, 0x4, RZ, 0xfc, !PT ;  /* 0x000000047b4e7812 */ /* 0x000fe200078efcff */
[----:B------:R-:W-:Y:S01]  /*8e60*/  IMAD.U32 R91, RZ, RZ, UR10 ;  /* 0x0000000aff5b7e24 */ /* 0x000fe2000f8e00ff */
[----:B------:R-:W-:Y:S01]  /*8e70*/  PLOP3.LUT P5, PT, PT, PT, UP1, 0x80, 0x8 ;  /* 0x000000000008781c */ /* 0x000fe20003faf018 */
[----:B------:R-:W2:Y:S02]  /*8e80*/  @P1 LDG.E.U8 R116, desc[UR26][R72.64] ;  /* 0x0000001a48741981 */ /* 0x000ea4000c1e1100 */
[----:B------:R-:W-:Y:S01]  /*8e90*/  IMAD R91, R91, 0x2, R76 ;  /* 0x000000025b5b7824 */ /* 0x000fe200078e024c */
[----:B------:R-:W-:-:S02]  /*8ea0*/  ISETP.LT.AND P5, PT, R78, UR31, P5 ;  /* 0x0000001f4e007c0c */ /* 0x000fc4000afa1270 */
[CC--:B0-----:R-:W-:Y:S02]  /*8eb0*/  IADD3 R74, P1, PT, R76.reuse, R106.reuse, RZ ;  /* 0x0000006a4c4a7210 */ /* 0x0c1fe40007f3e0ff */
[C---:B------:R-:W-:Y:S02]  /*8ec0*/  IADD3 R75, P6, PT, R77.reuse, R106, RZ ;  /* 0x0000006a4d4b7210 */ /* 0x040fe40007fde0ff */
[-C--:B------:R-:W-:Y:S01]  /*8ed0*/  LEA.HI.X.SX32 R76, R76, R107.reuse, 0x1, P1 ;  /* 0x0000006b4c4c7211 */ /* 0x080fe200008f0eff */
[----:B------:R-:W-:Y:S01]  /*8ee0*/  @P2 IMAD.MOV.U32 R80, RZ, RZ, R74 ;  /* 0x000000ffff502224 */ /* 0x000fe200078e004a */
[----:B------:R-:W-:Y:S02]  /*8ef0*/  PRMT R120, RZ, 0x7610, R120 ;  /* 0x00007610ff787816 */ /* 0x000fe40000000078 */
[----:B------:R-:W-:Y:S01]  /*8f00*/  LEA.HI.X.SX32 R77, R77, R107, 0x1, P6 ;  /* 0x0000006b4d4d7211 */ /* 0x000fe200030f0eff */
[----:B------:R-:W-:Y:S01]  /*8f10*/  @P2 IMAD.MOV.U32 R81, RZ, RZ, R76 ;  /* 0x000000ffff512224 */ /* 0x000fe200078e004c */
[----:B------:R-:W-:-:S04]  /*8f20*/  PRMT R134, RZ, 0x7610, R134 ;  /* 0x00007610ff867816 */ /* 0x000fc80000000086 */
[----:B------:R0:W2:Y:S01]  /*8f30*/  @P2 LDG.E.U8 R120, desc[UR26][R80.64] ;  /* 0x0000001a50782981 */ /* 0x0000a2000c1e1100 */
[C---:B------:R-:W-:Y:S02]  /*8f40*/  LOP3.LUT R78, R123.reuse, 0xc, RZ, 0xfc, !PT ;  /* 0x0000000c7b4e7812 */ /* 0x040fe400078efcff */
[----:B------:R-:W-:Y:S01]  /*8f50*/  PLOP3.LUT P1, PT, PT, PT, UP1, 0x80, 0x8 ;  /* 0x000000000008781c */ /* 0x000fe20003f2f018 */
[----:B0-----:R-:W-:Y:S02]  /*8f60*/  @P5 IMAD.MOV.U32 R80, RZ, RZ, R75 ;  /* 0x000000ffff505224 */ /* 0x001fe400078e004b */
[----:B------:R-:W-:Y:S01]  /*8f70*/  @P5 IMAD.MOV.U32 R81, RZ, RZ, R77 ;  /* 0x000000ffff515224 */ /* 0x000fe200078e004d */
[----:B------:R-:W-:Y:S02]  /*8f80*/  ISETP.LT.AND P1, PT, R78, UR31, P1 ;  /* 0x0000001f4e007c0c */ /* 0x000fe40008f21270 */
[----:B------:R-:W-:Y:S02]  /*8f90*/  LOP3.LUT R86, R123, 0x14, RZ, 0xfc, !PT ;  /* 0x000000147b567812 */ /* 0x000fe400078efcff */
[----:B------:R0:W3:Y:S01]  /*8fa0*/  @P5 LDG.E.U8 R134, desc[UR26][R80.64] ;  /* 0x0000001a50865981 */ /* 0x0000e2000c1e1100 */
[----:B------:R-:W-:-:S02]  /*8fb0*/  PLOP3.LUT P5, PT, PT, PT, UP1, 0x80, 0x8 ;  /* 0x000000000008781c */ /* 0x000fc40003faf018 */
[----:B------:R-:W-:Y:S02]  /*8fc0*/  IADD3 R78, P2, PT, R79, R106, RZ ;  /* 0x0000006a4f4e7210 */ /* 0x000fe40007f5e0ff */
[----:B------:R-:W-:Y:S02]  /*8fd0*/  ISETP.LT.AND P5, PT, R86, UR31, P5 ;  /* 0x0000001f56007c0c */ /* 0x000fe4000afa1270 */
[----:B------:R-:W-:Y:S02]  /*8fe0*/  LOP3.LUT R84, R123, 0x1c, RZ, 0xfc, !PT ;  /* 0x0000001c7b547812 */ /* 0x000fe400078efcff */
[----:B------:R-:W-:Y:S02]  /*8ff0*/  PLOP3.LUT P6, PT, PT, PT, UP1, 0x80, 0x8 ;  /* 0x000000000008781c */ /* 0x000fe40003fcf018 */
[----:B------:R-:W-:Y:S02]  /*9000*/  LEA.HI.X.SX32 R79, R79, R107, 0x1, P2 ;  /* 0x0000006b4f4f7211 */ /* 0x000fe400010f0eff */
[----:B------:R-:W-:-:S02]  /*9010*/  PRMT R141, RZ, 0x7610, R141 ;  /* 0x00007610ff8d7816 */ /* 0x000fc4000000008d */
[-C--:B0-----:R-:W-:Y:S02]  /*9020*/  IADD3 R80, P2, PT, R82, R106.reuse, RZ ;  /* 0x0000006a52507210 */ /* 0x081fe40007f5e0ff */
[----:B------:R-:W-:Y:S02]  /*9030*/  ISETP.LT.AND P6, PT, R84, UR31, P6 ;  /* 0x0000001f54007c0c */ /* 0x000fe4000b7c1270 */
[-C--:B------:R-:W-:Y:S01]  /*9040*/  LEA.HI.X.SX32 R82, R82, R107.reuse, 0x1, P2 ;  /* 0x0000006b52527211 */ /* 0x080fe200010f0eff */
[----:B------:R-:W3:Y:S01]  /*9050*/  @P1 LDG.E.U8 R141, desc[UR26][R78.64] ;  /* 0x0000001a4e8d1981 */ /* 0x000ee2000c1e1100 */
[----:B------:R-:W-:Y:S02]  /*9060*/  IADD3 R81, P1, PT, R83, R106, RZ ;  /* 0x0000006a53517210 */ /* 0x000fe40007f3e0ff */
[----:B------:R-:W-:Y:S02]  /*9070*/  LOP3.LUT R84, R123, 0x24, RZ, 0xfc, !PT ;  /* 0x000000247b547812 */ /* 0x000fe400078efcff */
[----:B------:R-:W-:Y:S01]  /*9080*/  PLOP3.LUT P2, PT, PT, PT, UP1, 0x80, 0x8 ;  /* 0x000000000008781c */ /* 0x000fe20003f4f018 */
[----:B------:R-:W-:Y:S01]  /*9090*/  @P5 IMAD.MOV.U32 R100, RZ, RZ, R80 ;  /* 0x000000ffff645224 */ /* 0x000fe200078e0050 */
[----:B------:R-:W-:Y:S01]  /*90a0*/  PRMT R122, RZ, 0x7610, R122 ;  /* 0x00007610ff7a7816 */ /* 0x000fe2000000007a */
[----:B------:R-:W-:Y:S01]  /*90b0*/  @P5 IMAD.MOV.U32 R101, RZ, RZ, R82 ;  /* 0x000000ffff655224 */ /* 0x000fe200078e0052 */
[----:B------:R-:W-:-:S02]  /*90c0*/  LEA.HI.X.SX32 R83, R83, R107, 0x1, P1 ;  /* 0x0000006b53537211 */ /* 0x000fc400008f0eff */
[----:B------:R-:W-:Y:S02]  /*90d0*/  ISETP.LT.AND P2, PT, R84, UR31, P2 ;  /* 0x0000001f54007c0c */ /* 0x000fe40009741270 */
[----:B------:R-:W-:Y:S01]  /*90e0*/  LOP3.LUT R86, R123, 0x2c, RZ, 0xfc, !PT ;  /* 0x0000002c7b567812 */ /* 0x000fe200078efcff */
[----:B------:R0:W3:Y:S01]  /*90f0*/  @P5 LDG.E.U8 R122, desc[UR26][R100.64] ;  /* 0x0000001a647a5981 */ /* 0x0000e2000c1e1100 */
[----:B------:R-:W-:Y:S02]  /*9100*/  PLOP3.LUT P1, PT, PT, PT, UP1, 0x80, 0x8 ;  /* 0x000000000008781c */ /* 0x000fe40003f2f018 */
[----:B------:R-:W-:Y:S02]  /*9110*/  PRMT R121, RZ, 0x7610, R121 ;  /* 0x00007610ff797816 */ /* 0x000fe40000000079 */
[----:B------:R-:W-:Y:S02]  /*9120*/  IADD3 R84, P5, PT, R85, R106, RZ ;  /* 0x0000006a55547210 */ /* 0x000fe40007fbe0ff */
[----:B------:R-:W-:Y:S01]  /*9130*/  ISETP.LT.AND P1, PT, R86, UR31, P1 ;  /* 0x0000001f56007c0c */ /* 0x000fe20008f21270 */
[----:B0-----:R-:W-:-:S02]  /*9140*/  @P6 IMAD.MOV.U32 R100, RZ, RZ, R81 ;  /* 0x000000ffff646224 */ /* 0x001fc400078e0051 */
[----:B------:R-:W-:Y:S01]  /*9150*/  @P6 IMAD.MOV.U32 R101, RZ, RZ, R83 ;  /* 0x000000ffff656224 */ /* 0x000fe200078e0053 */
[----:B------:R-:W-:Y:S02]  /*9160*/  PRMT R140, RZ, 0x7610, R140 ;  /* 0x00007610ff8c7816 */ /* 0x000fe4000000008c */
[----:B------:R-:W-:Y:S02]  /*9170*/  LEA.HI.X.SX32 R85, R85, R107, 0x1, P5 ;  /* 0x0000006b55557211 */ /* 0x000fe400028f0eff */
[----:B------:R0:W3:Y:S01]  /*9180*/  @P6 LDG.E.U8 R121, desc[UR26][R100.64] ;  /* 0x0000001a64796981 */ /* 0x0000e2000c1e1100 */
[----:B------:R-:W-:Y:S02]  /*9190*/  LOP3.LUT R88, R123, 0x34, RZ, 0xfc, !PT ;  /* 0x000000347b587812 */ /* 0x000fe400078efcff */
[----:B------:R-:W-:Y:S01]  /*91a0*/  PLOP3.LUT P5, PT, PT, PT, UP1, 0x80, 0x8 ;  /* 0x000000000008781c */ /* 0x000fe20003faf018 */
[----:B------:R-:W3:Y:S01]  /*91b0*/  @P2 LDG.E.U8 R140, desc[UR26][R84.64] ;  /* 0x0000001a548c2981 */ /* 0x000ee2000c1e1100 */
[----:B------:R-:W-:-:S02]  /*91c0*/  IADD3 R86, P6, PT, R87, R106, RZ ;  /* 0x0000006a57567210 */ /* 0x000fc40007fde0ff */
[----:B------:R-:W-:Y:S02]  /*91d0*/  PRMT R144, RZ, 0x7610, R144 ;  /* 0x00007610ff907816 */ /* 0x000fe40000000090 */
[----:B------:R-:W-:Y:S02]  /*91e0*/  ISETP.LT.AND P2, PT, R88, UR31, P5 ;  /* 0x0000001f58007c0c */ /* 0x000fe4000af41270 */
[----:B------:R-:W-:Y:S02]  /*91f0*/  LEA.HI.X.SX32 R87, R87, R107, 0x1, P6 ;  /* 0x0000006b57577211 */ /* 0x000fe400030f0eff */
[----:B------:R-:W-:Y:S02]  /*9200*/  LOP3.LUT R90, R123, 0x3c, RZ, 0xfc, !PT ;  /* 0x0000003c7b5a7812 */ /* 0x000fe400078efcff */
[----:B------:R-:W-:Y:S01]  /*9210*/  PLOP3.LUT P5, PT, PT, PT, UP1, 0x80, 0x8 ;  /* 0x000000000008781c */ /* 0x000fe20003faf018 */
[----:B------:R-:W3:Y:S03]  /*9220*/  @P1 LDG.E.U8 R144, desc[UR26][R86.64] ;  /* 0x0000001a56901981 */ /* 0x000ee6000c1e1100 */
[----:B------:R-:W-:-:S02]  /*9230*/  ISETP.LT.AND P5, PT, R90, UR31, P5 ;  /* 0x0000001f5a007c0c */ /* 0x000fc4000afa1270 */
[-C--:B------:R-:W-:Y:S02]  /*9240*/  IADD3 R90, P1, PT, R91, R106.reuse, RZ ;  /* 0x0000006a5b5a7210 */ /* 0x080fe40007f3e0ff */
[----:B------:R-:W-:Y:S02]  /*9250*/  IADD3 R88, P6, PT, R89, R106, RZ ;  /* 0x0000006a59587210 */ /* 0x000fe40007fde0ff */
[----:B------:R-:W-:Y:S02]  /*9260*/  LEA.HI.X.SX32 R91, R91, R107, 0x1, P1 ;  /* 0x0000006b5b5b7211 */ /* 0x000fe400008f0eff */
[----:B------:R-:W-:Y:S02]  /*9270*/  PLOP3.LUT P1, PT, PT, PT, UP1, 0x80, 0x8 ;  /* 0x000000000008781c */ /* 0x000fe40003f2f018 */
[----:B------:R-:W-:Y:S02]  /*9280*/  LOP3.LUT R92, R123, 0x6, RZ, 0xfc, !PT ;  /* 0x000000067b5c7812 */ /* 0x000fe400078efcff */
[----:B------:R-:W-:-:S02]  /*9290*/  PRMT R143, RZ, 0x7610, R143 ;  /* 0x00007610ff8f7816 */ /* 0x000fc4000000008f */
[----:B------:R-:W-:Y:S02]  /*92a0*/  LEA.HI.X.SX32 R89, R89, R107, 0x1, P6 ;  /* 0x0000006b59597211 */ /* 0x000fe400030f0eff */
[----:B------:R-:W-:-:S03]  /*92b0*/  ISETP.LT.AND P1, PT, R92, UR31, P1 ;  /* 0x0000001f5c007c0c */ /* 0x000fc60008f21270 */
[----:B------:R-:W3:Y:S01]  /*92c0*/  @P2 LDG.E.U8 R143, desc[UR26][R88.64] ;  /* 0x0000001a588f2981 */ /* 0x000ee2000c1e1100 */
[C---:B------:R-:W-:Y:S02]  /*92d0*/  IADD3 R92, P2, PT, R93.reuse, R106, RZ ;  /* 0x0000006a5d5c7210 */ /* 0x040fe40007f5e0ff */
[----:B------:R-:W-:Y:S02]  /*92e0*/  PRMT R124, RZ, 0x7610, R124 ;  /* 0x00007610ff7c7816 */ /* 0x000fe4000000007c */
[----:B------:R-:W-:Y:S02]  /*92f0*/  LEA.HI.X.SX32 R93, R93, R107, 0x1, P2 ;  /* 0x0000006b5d5d7211 */ /* 0x000fe400010f0eff */
[----:B------:R-:W-:-:S03]  /*9300*/  LOP3.LUT R94, R123, 0x16, RZ, 0xfc, !PT ;  /* 0x000000167b5e7812 */ /* 0x000fc600078efcff */
[----:B------:R-:W3:Y:S01]  /*9310*/  @P1 LDG.E.U8 R124, desc[UR26][R92.64] ;  /* 0x0000001a5c7c1981 */ /* 0x000ee2000c1e1100 */
[----:B------:R-:W-:-:S04]  /*9320*/  PLOP3.LUT P1, PT, PT, PT, UP1, 0x80, 0x8 ;  /* 0x000000000008781c */ /* 0x000fc80003f2f018 */
[----:B------:R-:W-:Y:S02]  /*9330*/  ISETP.LT.AND P1, PT, R94, UR31, P1 ;  /* 0x0000001f5e007c0c */ /* 0x000fe40008f21270 */
[C---:B------:R-:W-:Y:S02]  /*9340*/  IADD3 R94, P2, PT, R95.reuse, R106, RZ ;  /* 0x0000006a5f5e7210 */ /* 0x040fe40007f5e0ff */
[----:B------:R-:W-:Y:S02]  /*9350*/  PRMT R146, RZ, 0x7610, R146 ;  /* 0x00007610ff927816 */ /* 0x000fe40000000092 */
[----:B------:R-:W-:Y:S02]  /*9360*/  LEA.HI.X.SX32 R95, R95, R107, 0x1, P2 ;  /* 0x0000006b5f5f7211 */ /* 0x000fe400010f0eff */
[----:B------:R-:W-:-:S05]  /*9370*/  LOP3.LUT R96, R123, 0x26, RZ, 0xfc, !PT ;  /* 0x000000267b607812 */ /* 0x000fca00078efcff */
        /* <DEDUP_REMOVED lines=13> */
[----:B0-----:R-:W-:-:S05]  /*9450*/  LEA.HI R100, R167, 0xe, RZ, 0x1a ;  /* 0x0000000ea7647811 */ /* 0x001fca00078fd0ff */
[----:B------:R-:W3:Y:S01]  /*9460*/  @P1 LDG.E.U8 R142, desc[UR26][R98.64] ;  /* 0x0000001a628e1981 */ /* 0x000ee2000c1e1100 */
[----:B------:R-:W-:Y:S01]  /*9470*/  PLOP3.LUT P1, PT, PT, PT, UP1, 0x80, 0x8 ;  /* 0x000000000008781c */ /* 0x000fe20003f2f018 */
[----:B------:R-:W-:-:S03]  /*9480*/  IMAD R101, R100, UR10, RZ ;  /* 0x0000000a64657c24 */ /* 0x000fc6000f8e02ff */
[----:B------:R-:W-:Y:S02]  /*9490*/  ISETP.LT.AND P1, PT, R100, UR31, P1 ;  /* 0x0000001f64007c0c */ /* 0x000fe40008f21270 */
[C---:B------:R-:W-:Y:S02]  /*94a0*/  IADD3 R100, P2, PT, R101.reuse, R106, RZ ;  /* 0x0000006a65647210 */ /* 0x040fe40007f5e0ff */
[----:B------:R-:W-:Y:S02]  /*94b0*/  PRMT R147, RZ, 0x7610, R147 ;  /* 0x00007610ff937816 */ /* 0x000fe40000000093 */
[----:B------:R-:W-:Y:S02]  /*94c0*/  LEA.HI.X.SX32 R101, R101, R107, 0x1, P2 ;  /* 0x0000006b65657211 */ /* 0x000fe400010f0eff */
[----:B------:R-:W-:-:S05]  /*94d0*/  LEA.HI R102, R167, 0x1e, RZ, 0x1a ;  /* 0x0000001ea7667811 */ /* 0x000fca00078fd0ff */
        /* <DEDUP_REMOVED lines=17> */
[----:B------:R-:W-:Y:S01]  /*95f0*/  IMAD R108, R123, UR10, RZ ;  /* 0x0000000a7b6c7c24 */ /* 0x000fe2000f8e02ff */
[----:B------:R-:W-:-:S04]  /*9600*/  PLOP3.LUT P1, PT, PT, PT, UP1, 0x80, 0x8 ;  /* 0x000000000008781c */ /* 0x000fc80003f2f018 */
[----:B------:R-:W-:Y:S02]  /*9610*/  IADD3 R106, P2, PT, R108, R106, RZ ;  /* 0x0000006a6c6a7210 */ /* 0x000fe40007f5e0ff */
[----:B------:R-:W-:Y:S02]  /*9620*/  ISETP.LT.AND P1, PT, R123, UR31, P1 ;  /* 0x0000001f7b007c0c */ /* 0x000fe40008f21270 */
[----:B------:R-:W-:Y:S02]  /*9630*/  LOP3.LUT R123, R0, 0xb4, RZ, 0xfc, !PT ;  /* 0x000000b4007b7812 */ /* 0x000fe400078efcff */
[----:B------:R-:W-:Y:S02]  /*9640*/  LEA.HI.X.SX32 R107, R108, R107, 0x1, P2 ;  /* 0x0000006b6c6b7211 */ /* 0x000fe400010f0eff */
[----:B------:R-:W-:-:S05]  /*9650*/  IABS R108, R123 ;  /* 0x0000007b006c7213 */ /* 0x000fca0000000000 */
[----:B------:R-:W-:Y:S01]  /*9660*/  IMAD.HI.U32 R156, R138, R108, RZ ;  /* 0x0000006c8a9c7227 */ /* 0x000fe200078e00ff */
[----:B------:R-:W-:-:S03]  /*9670*/  PRMT R149, RZ, 0x7610, R149 ;  /* 0x00007610ff957816 */ /* 0x000fc60000000095 */
[----:B------:R-:W-:-:S03]  /*9680*/  IMAD.MOV R156, RZ, RZ, -R156 ;  /* 0x000000ffff9c7224 */ /* 0x000fc600078e0a9c */
[----:B------:R-:W3:Y:S01]  /*9690*/  @P1 LDG.E.U8 R149, desc[UR26][R106.64] ;  /* 0x0000001a6a951981 */ /* 0x000ee2000c1e1100 */
[----:B------:R-:W-:-:S05]  /*96a0*/  IMAD R108, R139, R156, R108 ;  /* 0x0000009c8b6c7224 */ /* 0x000fca00078e026c */
[----:B------:R-:W-:Y:S02]  /*96b0*/  ISETP.GT.U32.AND P1, PT, R139, R108, PT ;  /* 0x0000006c8b00720c */ /* 0x000fe40003f24070 */
[----:B------:R-:W-:-:S11]  /*96c0*/  ISETP.GE.AND P2, PT, R123, RZ, PT ;  /* 0x000000ff7b00720c */ /* 0x000fd60003f46270 */
[----:B------:R-:W-:-:S05]  /*96d0*/  @!P1 IMAD.IADD R108, R108, 0x1, -R139 ;  /* 0x000000016c6c9824 */ /* 0x000fca00078e0a8b */
[----:B------:R-:W-:Y:S01]  /*96e0*/  ISETP.GT.U32.AND P1, PT, R139, R108, PT ;  /* 0x0000006c8b00720c */ /* 0x000fe20003f24070 */
[----:B------:R-:W-:-:S04]  /*96f0*/  @!UP2 UIADD3 UR4, UPT, UPT, -UR5, 0x100000, URZ ;  /* 0x001000000504a890 */ /* 0x000fc8000fffe1ff */
[----:B------:R-:W-:Y:S02]  /*9700*/  @!UP2 USHF.L.U32 UR5, UR4, 0xb, URZ ;  /* 0x0000000b0405a899 */ /* 0x000fe400080006ff */
[----:B------:R-:W-:-:S06]  /*9710*/  @!UP2 USHF.L.U32 UR4, UR4, 0x1, URZ ;  /* 0x000000010404a899 */ /* 0x000fcc00080006ff */
[----:B------:R-:W-:-:S04]  /*9720*/  @!P1 IMAD.IADD R108, R108, 0x1, -R139 ;  /* 0x000000016c6c9824 */ /* 0x000fc800078e0a8b */
[----:B------:R-:W-:-:S05]  /*9730*/  @!P2 IMAD.MOV R108, RZ, RZ, -R108 ;  /* 0x000000ffff6ca224 */ /* 0x000fca00078e0a6c */
[----:B------:R-:W-:Y:S01]  /*9740*/  SEL R108, R168, R108, !P4 ;  /* 0x0000006ca86c7207 */ /* 0x000fe20006000000 */
[----:B------:R0:W-:Y:S01]  /*9750*/  STL [R1+0x2cc], R123 ;  /* 0x0002cc7b01007387 */ /* 0x0001e20000100800 */
[----:B------:R-:W-:-:S03]  /*9760*/  VOTEU.ALL UP1, P3 ;  /* 0x0000000000ff7886 */ /* 0x000fc60001820000 */
[----:B------:R-:W-:Y:S02]  /*9770*/  IMAD R108, R108, UR7, RZ ;  /* 0x000000076c6c7c24 */ /* 0x000fe4000f8e02ff */
[----:B------:R1:W1:Y:S01]  /*9780*/  @!UP1 SYNCS.EXCH.64 URZ, [UR13+0xa008], UR4 ;  /* 0x00a008040dff95b2 */ /* 0x0002620008000100 */
[----:B0-----:R-:W-:Y:S02]  /*9790*/  LOP3.LUT R123, R167, 0x7f, RZ, 0xc0, !PT ;  /* 0x0000007fa77b7812 */ /* 0x001fe400078ec0ff */
[----:B------:R-:W-:-:S03]  /*97a0*/  IADD3 R167, P1, PT, R108, R127, RZ ;  /* 0x0000007f6ca77210 */ /* 0x000fc60007f3e0ff */
[----:B--2---:R0:W-:Y:S04]  /*97b0*/  STS.U8 [R123+UR13+0x8000], R155 ;  /* 0x0080009b7b007988 */ /* 0x0041e8000800000d */
[----:B------:R2:W-:Y:S04]  /*97c0*/  STS.U8 [R123+UR13+0x8200], R154 ;  /* 0x0082009a7b007988 */ /* 0x0005e8000800000d */
[----:B------:R1:W-:Y:S01]  /*97d0*/  STL [R1+0xa8], R167 ;  /* 0x0000a8a701007387 */ /* 0x0003e20000100800 */
[----:B0-----:R-:W-:Y:S01]  /*97e0*/  LEA.HI.X.SX32 R155, R108, R126, 0x1, P1 ;  /* 0x0000007e6c9b7211 */ /* 0x001fe200008f0eff */
[----:B--2---:R-:W-:Y:S01]  /*97f0*/  @P0 IMAD.MOV.U32 R154, RZ, RZ, R167 ;  /* 0x000000ffff9a0224 */ /* 0x004fe200078e00a7 */
[----:B-1----:R-:W-:-:S04]  /*9800*/  LOP3.LUT R167, R0, 0xbc, RZ, 0xfc, !PT ;  /* 0x000000bc00a77812 */ /* 0x002fc800078efcff */
[----:B------:R-:W-:Y:S01]  /*9810*/  IABS R108, R167 ;  /* 0x000000a7006c7213 */ /* 0x000fe20000000000 */
[----:B------:R0:W-:Y:S04]  /*9820*/  STS.U8 [R123+UR13+0x8400], R153 ;  /* 0x008400997b007988 */ /* 0x0001e8000800000d */
[----:B0-----:R-:W-:-:S04]  /*9830*/  IMAD.HI.U32 R153, R138, R108, RZ ;  /* 0x0000006c8a997227 */ /* 0x001fc800078e00ff */
[----:B------:R-:W-:-:S04]  /*9840*/  IMAD.MOV R153, RZ, RZ, -R153 ;  /* 0x000000ffff997224 */ /* 0x000fc800078e0a99 */
[----:B------:R-:W-:-:S05]  /*9850*/  IMAD R108, R139, R153, R108 ;  /* 0x000000998b6c7224 */ /* 0x000fca00078e026c */
[----:B------:R-:W-:Y:S02]  /*9860*/  ISETP.GT.U32.AND P1, PT, R139, R108, PT ;  /* 0x0000006c8b00720c */ /* 0x000fe40003f24070 */
[----:B------:R-:W-:-:S11]  /*9870*/  ISETP.GE.AND P2, PT, R167, RZ, PT ;  /* 0x000000ffa700720c */ /* 0x000fd60003f46270 */
[----:B------:R-:W-:-:S05]  /*9880*/  @!P1 IMAD.IADD R108, R108, 0x1, -R139 ;  /* 0x000000016c6c9824 */ /* 0x000fca00078e0a8b */
[----:B------:R-:W-:-:S13]  /*9890*/  ISETP.GT.U32.AND P1, PT, R139, R108, PT ;  /* 0x0000006c8b00720c */ /* 0x000fda0003f24070 */
[----:B------:R-:W-:-:S04]  /*98a0*/  @!P1 IMAD.IADD R108, R108, 0x1, -R139 ;  /* 0x000000016c6c9824 */ /* 0x000fc800078e0a8b */
[----:B------:R-:W-:-:S05]  /*98b0*/  @!P2 IMAD.MOV R108, RZ, RZ, -R108 ;  /* 0x000000ffff6ca224 */ /* 0x000fca00078e0a6c */
[----:B------:R-:W-:Y:S01]  /*98c0*/  SEL R108, R168, R108, !P4 ;  /* 0x0000006ca86c7207 */ /* 0x000fe20006000000 */
[----:B------:R-:W-:Y:S04]  /*98d0*/  STS.U8 [R123+UR13+0x8600], R152 ;  /* 0x008600987b007988 */ /* 0x000fe8000800000d */
[----:B------:R-:W-:Y:S01]  /*98e0*/  IMAD R108, R108, UR7, RZ ;  /* 0x000000076c6c7c24 */ /* 0x000fe2000f8e02ff */
[----:B------:R-:W-:Y:S04]  /*98f0*/  STS.U8 [R123+UR13+0x8800], R145 ;  /* 0x008800917b007988 */ /* 0x000fe8000800000d */
[----:B------:R0:W-:Y:S01]  /*9900*/  STS.U8 [R123+UR13+0x8a00], R109 ;  /* 0x008a006d7b007988 */ /* 0x0001e2000800000d */
[----:B------:R-:W-:-:S03]  /*9910*/  PRMT R173, RZ, 0x7610, R173 ;  /* 0x00007610ffad7816 */ /* 0x000fc600000000ad */
[----:B------:R-:W-:Y:S01]  /*9920*/  STL [R1+0xa4], R155 ;  /* 0x0000a49b01007387 */ /* 0x000fe20000100800 */
[----:B0-----:R-:W-:-:S03]  /*9930*/  IADD3 R123, P1, PT, R108, R127, RZ ;  /* 0x0000007f6c7b7210 */ /* 0x001fc60007f3e0ff */
[----:B------:R0:W-:Y:S01]  /*9940*/  STL [R1+0x28c], R167 ;  /* 0x00028ca701007387 */ /* 0x0001e20000100800 */
[----:B------:R-:W-:Y:S01]  /*9950*/  LEA.HI.X.SX32 R109, R108, R126, 0x1, P1 ;  /* 0x0000007e6c6d7211 */ /* 0x000fe200008f0eff */
[----:B------:R-:W-:-:S05]  /*9960*/  @P0 IMAD.MOV.U32 R108, RZ, RZ, R123 ;  /* 0x000000ffff6c0224 */ /* 0x000fca00078e007b */
[----:B------:R1:W2:Y:S04]  /*9970*/  @P0 LDG.E.U8 R173, desc[UR26][R108.64] ;  /* 0x0000001a6cad0981 */ /* 0x0002a8000c1e1100 */
[----:B0-----:R-:W2:Y:S04]  /*9980*/  LDL.LU R167, [R1+0x494] ;  /* 0x0004940001a77983 */ /* 0x001ea80000300800 */
[----:B------:R-:W-:Y:S04]  /*9990*/  STL [R1+0xc8], R123 ;  /* 0x0000c87b01007387 */ /* 0x000fe80000100800 */
[----:B------:R1:W-:Y:S02]  /*99a0*/  STL [R1+0xc4], R109 ;  /* 0x0000c46d01007387 */ /* 0x0003e40000100800 */
[----:B-1----:R-:W0:Y:S01]  /*99b0*/  S2R R109, SR_TID.X ;  /* 0x00000000006d7919 */ /* 0x002e220000002100 */
[----:B------:R-:W-:-:S04]  /*99c0*/  LOP3.LUT R123, R0, 0xc4, RZ, 0xfc, !PT ;  /* 0x000000c4007b7812 */ /* 0x000fc800078efcff */
[----:B------:R-:W-:Y:S02]  /*99d0*/  IABS R108, R123 ;  /* 0x0000007b006c7213 */ /* 0x000fe40000000000 */
[----:B0-----:R-:W-:-:S05]  /*99e0*/  LOP3.LUT R109, R109, 0x7f, RZ, 0xc0, !PT ;  /* 0x0000007f6d6d7812 */ /* 0x001fca00078ec0ff */
[----:B------:R0:W-:Y:S02]  /*99f0*/  STS.U8 [R109+UR13+0x8c00], R110 ;  /* 0x008c006e6d007988 */ /* 0x0001e4000800000d */
[----:B0-----:R-:W-:-:S04]  /*9a00*/  IMAD.HI.U32 R109, R138, R108, RZ ;  /* 0x0000006c8a6d7227 */ /* 0x001fc800078e00ff */
[----:B------:R-:W-:-:S04]  /*9a10*/  IMAD.MOV R109, RZ, RZ, -R109 ;  /* 0x000000ffff6d7224 */ /* 0x000fc800078e0a6d */
[----:B------:R-:W-:-:S05]  /*9a20*/  IMAD R108, R139, R109, R108 ;  /* 0x0000006d8b6c7224 */ /* 0x000fca00078e026c */
[----:B------:R-:W-:Y:S01]  /*9a30*/  ISETP.GT.U32.AND P1, PT, R139, R108, PT ;  /* 0x0000006c8b00720c */ /* 0x000fe20003f24070 */
[----:B------:R-:W0:Y:S01]  /*9a40*/  S2R R110, SR_TID.X ;  /* 0x00000000006e7919 */ /* 0x000e220000002100 */
[----:B------:R-:W-:-:S11]  /*9a50*/  ISETP.GE.AND P2, PT, R123, RZ, PT ;  /* 0x000000ff7b00720c */ /* 0x000fd60003f46270 */
[----:B------:R-:W-:-:S05]  /*9a60*/  @!P1 IMAD.IADD R108, R108, 0x1, -R139 ;  /* 0x000000016c6c9824 */ /* 0x000fca00078e0a8b */
[----:B------:R-:W-:-:S13]  /*9a70*/  ISETP.GT.U32.AND P1, PT, R139, R108, PT ;  /* 0x0000006c8b00720c */ /* 0x000fda0003f24070 */
[----:B------:R-:W-:-:S04]  /*9a80*/  @!P1 IMAD.IADD R108, R108, 0x1, -R139 ;  /* 0x000000016c6c9824 */ /* 0x000fc800078e0a8b */
[----:B------:R-:W-:Y:S01]  /*9a90*/  @!P2 IMAD.MOV R108, RZ, RZ, -R108 ;  /* 0x000000ffff6ca224 */ /* 0x000fe200078e0a6c */
[----:B0-----:R-:W-:-:S04]  /*9aa0*/  LOP3.LUT R110, R110, 0x7f, RZ, 0xc0, !PT ;  /* 0x0000007f6e6e7812 */ /* 0x001fc800078ec0ff */
[----:B------:R-:W-:Y:S02]  /*9ab0*/  SEL R109, R168, R108, !P4 ;  /* 0x0000006ca86d7207 */ /* 0x000fe40006000000 */
[----:B------:R-:W-:-:S03]  /*9ac0*/  LOP3.LUT R108, R110, 0x10, RZ, 0x3c, !PT ;  /* 0x000000106e6c7812 */ /* 0x000fc600078e3cff */
[----:B------:R-:W-:Y:S01]  /*9ad0*/  IMAD R109, R109, UR7, RZ ;  /* 0x000000076d6d7c24 */ /* 0x000fe2000f8e02ff */
[----:B------:R0:W-:Y:S01]  /*9ae0*/  STS.U8 [R110+UR13+0x8e00], R111 ;  /* 0x008e006f6e007988 */ /* 0x0001e2000800000d */
[----:B------:R-:W-:-:S03]  /*9af0*/  PRMT R172, RZ, 0x7610, R172 ;  /* 0x00007610ffac7816 */ /* 0x000fc600000000ac */
[----:B------:R1:W-:Y:S01]  /*9b00*/  STS.U8 [R108+UR13+0x8480], R112 ;  /* 0x008480706c007988 */ /* 0x0003e2000800000d */
[C---:B0-----:R-:W-:Y:S02]  /*9b10*/  IADD3 R110, P1, PT, R109.reuse, R127, RZ ;  /* 0x0000007f6d6e7210 */ /* 0x041fe40007f3e0ff */
[----:B-1----:R-:W-:Y:S02]  /*9b20*/  LOP3.LUT R112, R0, 0xcc, RZ, 0xfc, !PT ;  /* 0x000000cc00707812 */ /* 0x002fe400078efcff */
[----:B------:R-:W-:Y:S02]  /*9b30*/  LEA.HI.X.SX32 R111, R109, R126, 0x1, P1 ;  /* 0x0000007e6d6f7211 */ /* 0x000fe400008f0eff */
[----:B------:R-:W-:Y:S01]  /*9b40*/  IABS R109, R112 ;  /* 0x00000070006d7213 */ /* 0x000fe20000000000 */
[----:B------:R-:W-:Y:S04]  /*9b50*/  STL [R1+0x264], R123 ;  /* 0x0002647b01007387 */ /* 0x000fe80000100800 */
[----:B------:R0:W-:Y:S04]  /*9b60*/  STL [R1+0xe8], R110 ;  /* 0x0000e86e01007387 */ /* 0x0001e80000100800 */
[----:B------:R0:W2:Y:S02]  /*9b70*/  @P0 LDG.E.U8 R172, desc[UR26][R110.64] ;  /* 0x0000001a6eac0981 */ /* 0x0000a4000c1e1100 */
        /* <DEDUP_REMOVED lines=9> */
[----:B------:R-:W-:-:S05]  /*9c10*/  SEL R109, R168, R109, !P4 ;  /* 0x0000006da86d7207 */ /* 0x000fca0006000000 */
[----:B------:R-:W-:Y:S01]  /*9c20*/  IMAD R109, R109, UR7, RZ ;  /* 0x000000076d6d7c24 */ /* 0x000fe2000f8e02ff */
[----:B------:R0:W-:Y:S01]  /*9c30*/  STL [R1+0xe4], R111 ;  /* 0x0000e46f01007387 */ /* 0x0001e20000100800 */
[----:B------:R-:W-:-:S03]  /*9c40*/  PRMT R161, RZ, 0x7610, R161 ;  /* 0x00007610ffa17816 */ /* 0x000fc600000000a1 */
[C---:B------:R-:W-:Y:S01]  /*9c50*/  IADD3 R110, P1, PT, R109.reuse, R127, RZ ;  /* 0x0000007f6d6e7210 */ /* 0x040fe20007f3e0ff */
[----:B------:R1:W-:Y:S03]  /*9c60*/  STL [R1+0x260], R112 ;  /* 0x0002607001007387 */ /* 0x0003e60000100800 */
[----:B0-----:R-:W-:Y:S01]  /*9c70*/  LEA.HI.X.SX32 R111, R109, R126, 0x1, P1 ;  /* 0x0000007e6d6f7211 */ /* 0x001fe200008f0eff */
[----:B------:R0:W-:Y:S01]  /*9c80*/  STL [R1+0x108], R110 ;  /* 0x0001086e01007387 */ /* 0x0001e20000100800 */
[----:B-1----:R-:W-:-:S03]  /*9c90*/  LOP3.LUT R112, R0, 0xd4, RZ, 0xfc, !PT ;  /* 0x000000d400707812 */ /* 0x002fc600078efcff */
[----:B------:R0:W2:Y:S04]  /*9ca0*/  @P0 LDG.E.U8 R161, desc[UR26][R110.64] ;  /* 0x0000001a6ea10981 */ /* 0x0000a8000c1e1100 */
[----:B------:R1:W-:Y:S01]  /*9cb0*/  STL [R1+0x104], R111 ;  /* 0x0001046f01007387 */ /* 0x0003e20000100800 */
[----:B0-----:R-:W-:-:S05]  /*9cc0*/  IABS R110, R112 ;  /* 0x00000070006e7213 */ /* 0x001fca0000000000 */
[----:B-1----:R-:W-:-:S04]  /*9cd0*/  IMAD.HI.U32 R111, R138, R110, RZ ;  /* 0x0000006e8a6f7227 */ /* 0x002fc800078e00ff */
        /* <DEDUP_REMOVED lines=10> */
[----:B------:R0:W-:Y:S04]  /*9d80*/  STL [R1+0x25c], R112 ;  /* 0x00025c7001007387 */ /* 0x0001e80000100800 */
[C---:B------:R-:W-:Y:S02]  /*9d90*/  IADD3 R111, P1, PT, R110.reuse, R127, RZ ;  /* 0x0000007f6e6f7210 */ /* 0x040fe40007f3e0ff */
[----:B------:R-:W-:Y:S02]  /*9da0*/  PRMT R160, RZ, 0x7610, R160 ;  /* 0x00007610ffa07816 */ /* 0x000fe400000000a0 */
[----:B0-----:R-:W-:Y:S01]  /*9db0*/  LEA.HI.X.SX32 R112, R110, R126, 0x1, P1 ;  /* 0x0000007e6e707211 */ /* 0x001fe200008f0eff */
[----:B------:R0:W-:Y:S01]  /*9dc0*/  STL [R1+0x128], R111 ;  /* 0x0001286f01007387 */ /* 0x0001e20000100800 */
[----:B------:R-:W-:-:S03]  /*9dd0*/  @P0 IMAD.MOV.U32 R110, RZ, RZ, R111 ;  /* 0x000000ffff6e0224 */ /* 0x000fc600078e006f */
[----:B------:R1:W-:Y:S01]  /*9de0*/  STL [R1+0x124], R112 ;  /* 0x0001247001007387 */ /* 0x0003e20000100800 */
[----:B0-----:R-:W-:Y:S01]  /*9df0*/  @P0 IMAD.MOV.U32 R111, RZ, RZ, R112 ;  /* 0x000000ffff6f0224 */ /* 0x001fe200078e0070 */
[----:B-1----:R-:W-:-:S04]  /*9e00*/  LOP3.LUT R112, R0, 0xdc, RZ, 0xfc, !PT ;  /* 0x000000dc00707812 */ /* 0x002fc800078efcff */
[----:B------:R0:W2:Y:S02]  /*9e10*/  @P0 LDG.E.U8 R160, desc[UR26][R110.64] ;  /* 0x0000001a6ea00981 */ /* 0x0000a4000c1e1100 */
[----:B0-----:R-:W-:-:S05]  /*9e20*/  IABS R110, R112 ;  /* 0x00000070006e7213 */ /* 0x001fca0000000000 */
[----:B------:R-:W-:-:S04]  /*9e30*/  IMAD.HI.U32 R111, R138, R110, RZ ;  /* 0x0000006e8a6f7227 */ /* 0x000fc800078e00ff */
[----:B------:R-:W-:-:S04]  /*9e40*/  IMAD.MOV R111, RZ, RZ, -R111 ;  /* 0x000000ffff6f7224 */ /* 0x000fc800078e0a6f */
[----:B------:R-:W-:-:S05]  /*9e50*/  IMAD R110, R139, R111, R110 ;  /* 0x0000006f8b6e7224 */ /* 0x000fca00078e026e */
[----:B------:R-:W-:Y:S01]  /*9e60*/  ISETP.GT.U32.AND P1, PT, R139, R110, PT ;  /* 0x0000006e8b00720c */ /* 0x000fe20003f24070 */
[----:B------:R0:W-:Y:S01]  /*9e70*/  STS.U8 [R108+UR13+0x8080], R114 ;  /* 0x008080726c007988 */ /* 0x0001e2000800000d */
[----:B------:R-:W-:Y:S01]  /*9e80*/  ISETP.GE.AND P2, PT, R112, RZ, PT ;  /* 0x000000ff7000720c */ /* 0x000fe20003f46270 */
[----:B0-----:R-:W0:Y:S10]  /*9e90*/  S2R R114, SR_TID.X ;  /* 0x0000000000727919 */ /* 0x001e340000002100 */
[----:B------:R-:W-:-:S05]  /*9ea0*/  @!P1 IMAD.IADD R110, R110, 0x1, -R139 ;  /* 0x000000016e6e9824 */ /* 0x000fca00078e0a8b */
[----:B------:R-:W-:Y:S02]  /*9eb0*/  ISETP.GT.U32.AND P1, PT, R139, R110, PT ;  /* 0x0000006e8b00720c */ /* 0x000fe40003f24070 */
[----:B------:R-:W-:-:S06]  /*9ec0*/  PRMT R119, RZ, 0x7610, R119 ;  /* 0x00007610ff777816 */ /* 0x000fcc0000000077 */
[----:B------:R-:W3:Y:S05]  /*9ed0*/  @P5 LDG.E.U8 R119, desc[UR26][R90.64] ;  /* 0x0000001a5a775981 */ /* 0x000eea000c1e1100 */
[----:B------:R-:W-:-:S04]  /*9ee0*/  @!P1 IMAD.IADD R110, R110, 0x1, -R139 ;  /* 0x000000016e6e9824 */ /* 0x000fc800078e0a8b */
[----:B------:R-:W-:-:S05]  /*9ef0*/  @!P2 IMAD.MOV R110, RZ, RZ, -R110 ;  /* 0x000000ffff6ea224 */ /* 0x000fca00078e0a6e */
[----:B------:R-:W-:Y:S02]  /*9f00*/  SEL R110, R168, R110, !P4 ;  /* 0x0000006ea86e7207 */ /* 0x000fe40006000000 */
[----:B0-----:R-:W-:-:S03]  /*9f10*/  LOP3.LUT R114, R114, 0x7f, RZ, 0xc0, !PT ;  /* 0x0000007f72727812 */ /* 0x001fc600078ec0ff */
[----:B------:R-:W-:Y:S01]  /*9f20*/  IMAD R111, R110, UR7, RZ ;  /* 0x000000076e6f7c24 */ /* 0x000fe2000f8e02ff */
[----:B------:R0:W-:Y:S01]  /*9f30*/  STL [R1+0x258], R112 ;  /* 0x0002587001007387 */ /* 0x0001e20000100800 */
[C---:B------:R-:W-:Y:S02]  /*9f40*/  LOP3.LUT R109, R114.reuse, 0x20, RZ, 0x3c, !PT ;  /* 0x00000020726d7812 */ /* 0x040fe400078e3cff */
[----:B------:R-:W-:Y:S02]  /*9f50*/  LOP3.LUT R110, R114, 0x30, RZ, 0x3c, !PT ;  /* 0x00000030726e7812 */ /* 0x000fe400078e3cff */
[----:B------:R-:W-:Y:S01]  /*9f60*/  LOP3.LUT R114, R0, 0xe4, RZ, 0xfc, !PT ;  /* 0x000000e400727812 */ /* 0x000fe200078efcff */
[----:B------:R1:W-:Y:S01]  /*9f70*/  STS.U8 [R108+UR13+0x8280], R113 ;  /* 0x008280716c007988 */ /* 0x0003e2000800000d */
[----:B------:R-:W-:Y:S02]  /*9f80*/  PRMT R171, RZ, 0x7610, R171 ;  /* 0x00007610ffab7816 */ /* 0x000fe400000000ab */
[----:B0-----:R-:W-:-:S04]  /*9f90*/  IADD3 R112, P1, PT, R111, R127, RZ ;  /* 0x0000007f6f707210 */ /* 0x001fc80007f3e0ff */
[----:B-1----:R-:W-:Y:S02]  /*9fa0*/  LEA.HI.X.SX32 R113, R111, R126, 0x1, P1 ;  /* 0x0000007e6f717211 */ /* 0x002fe400008f0eff */
[----:B------:R-:W-:Y:S01]  /*9fb0*/  IABS R111, R114 ;  /* 0x00000072006f7213 */ /* 0x000fe20000000000 */
[----:B------:R0:W-:Y:S04]  /*9fc0*/  STL [R1+0x160], R112 ;  /* 0x0001607001007387 */ /* 0x0001e80000100800 */
[----:B------:R0:W3:Y:S02]  /*9fd0*/  @P0 LDG.E.U8 R171, desc[UR26][R112.64] ;  /* 0x0000001a70ab0981 */ /* 0x0000e4000c1e1100 */
        /* <DEDUP_REMOVED lines=10> */
[----:B------:R-:W-:Y:S04]  /*a080*/  STL [R1+0x15c], R113 ;  /* 0x00015c7101007387 */ /* 0x000fe80000100800 */
[----:B------:R-:W-:Y:S01]  /*a090*/  IMAD R111, R111, UR7, RZ ;  /* 0x000000076f6f7c24 */ /* 0x000fe2000f8e02ff */
[----:B------:R0:W-:Y:S01]  /*a0a0*/  STL [R1+0x254], R114 ;  /* 0x0002547201007387 */ /* 0x0001e20000100800 */
[----:B------:R-:W-:-:S03]  /*a0b0*/  PRMT R170, RZ, 0x7610, R170 ;  /* 0x00007610ffaa7816 */ /* 0x000fc600000000aa */
[C---:B------:R-:W-:Y:S02]  /*a0c0*/  IADD3 R112, P1, PT, R111.reuse, R127, RZ ;  /* 0x0000007f6f707210 */ /* 0x040fe40007f3e0ff */
[----:B0-----:R-:W-:Y:S02]  /*a0d0*/  LOP3.LUT R114, R0, 0xec, RZ, 0xfc, !PT ;  /* 0x000000ec00727812 */ /* 0x001fe400078efcff */
[----:B------:R-:W-:Y:S02]  /*a0e0*/  LEA.HI.X.SX32 R113, R111, R126, 0x1, P1 ;  /* 0x0000007e6f717211 */ /* 0x000fe400008f0eff */
[----:B------:R-:W-:Y:S01]  /*a0f0*/  IABS R111, R114 ;  /* 0x00000072006f7213 */ /* 0x000fe20000000000 */
[----:B------:R0:W-:Y:S04]  /*a100*/  STL [R1+0x178], R112 ;  /* 0x0001787001007387 */ /* 0x0001e80000100800 */
[----:B------:R0:W4:Y:S02]  /*a110*/  @P0 LDG.E.U8 R170, desc[UR26][R112.64] ;  /* 0x0000001a70aa0981 */ /* 0x000124000c1e1100 */
        /* <DEDUP_REMOVED lines=33> */
[----:B--2---:R-:W-:-:S03]  /*a330*/  PRMT R167, RZ, 0x7610, R167 ;  /* 0x00007610ffa77816 */ /* 0x004fc600000000a7 */
[C---:B------:R-:W-:Y:S02]  /*a340*/  IADD3 R112, P1, PT, R111.reuse, R127, RZ ;  /* 0x0000007f6f707210 */ /* 0x040fe40007f3e0ff */
[----:B0-----:R-:W-:Y:S02]  /*a350*/  LOP3.LUT R114, R0, 0xfc, RZ, 0xfc, !PT ;  /* 0x000000fc00727812 */ /* 0x001fe400078efcff */
[----:B------:R-:W-:Y:S02]  /*a360*/  LEA.HI.X.SX32 R113, R111, R126, 0x1, P1 ;  /* 0x0000007e6f717211 */ /* 0x000fe400008f0eff */
[----:B------:R-:W-:Y:S01]  /*a370*/  IABS R111, R114 ;  /* 0x00000072006f7213 */ /* 0x000fe20000000000 */
[----:B------:R0:W-:Y:S04]  /*a380*/  STL [R1+0x1a8], R112 ;  /* 0x0001a87001007387 */ /* 0x0001e80000100800 */
[----:B------:R0:W2:Y:S02]  /*a390*/  @P0 LDG.E.U8 R167, desc[UR26][R112.64] ;  /* 0x0000001a70a70981 */ /* 0x0000a4000c1e1100 */
[----:B0-----:R-:W-:-:S04]  /*a3a0*/  IMAD.HI.U32 R112, R138, R111, RZ ;  /* 0x0000006f8a707227 */ /* 0x001fc800078e00ff */
[----:B------:R-:W-:-:S04]  /*a3b0*/  IMAD.MOV R112, RZ, RZ, -R112 ;  /* 0x000000ffff707224 */ /* 0x000fc800078e0a70 */
[----:B------:R-:W-:-:S05]  /*a3c0*/  IMAD R111, R139, R112, R111 ;  /* 0x000000708b6f7224 */ /* 0x000fca00078e026f */
[----:B------:R-:W-:Y:S01]  /*a3d0*/  ISETP.GT.U32.AND P1, PT, R139, R111, PT ;  /* 0x0000006f8b00720c */ /* 0x000fe20003f24070 */
[----:B------:R-:W-:Y:S04]  /*a3e0*/  STS.U8 [R108+UR13+0x8680], R115 ;  /* 0x008680736c007988 */ /* 0x000fe8000800000d */
[----:B------:R-:W-:Y:S04]  /*a3f0*/  STS.U8 [R108+UR13+0x8880], R118 ;  /* 0x008880766c007988 */ /* 0x000fe8000800000d */
[----:B------:R-:W-:Y:S04]  /*a400*/  STS.U8 [R108+UR13+0x8a80], R117 ;  /* 0x008a80756c007988 */ /* 0x000fe8000800000d */
[----:B------:R-:W-:Y:S04]  /*a410*/  STS.U8 [R108+UR13+0x8c80], R116 ;  /* 0x008c80746c007988 */ /* 0x000fe8000800000d */
[----:B------:R-:W-:Y:S04]  /*a420*/  STS.U8 [R108+UR13+0x8e80], R120 ;  /* 0x008e80786c007988 */ /* 0x000fe8000800000d */
[----:B---3--:R0:W-:Y:S01]  /*a430*/  STS.U8 [R109+UR13+0x8100], R134 ;  /* 0x008100866d007988 */ /* 0x0081e2000800000d */
[----:B------:R-:W-:Y:S01]  /*a440*/  @!P1 IMAD.IADD R111, R111, 0x1, -R139 ;  /* 0x000000016f6f9824 */ /* 0x000fe200078e0a8b */
[----:B------:R-:W1:Y:S01]  /*a450*/  S2R R123, SR_TID.X ;  /* 0x00000000007b7919 */ /* 0x000e620000002100 */
[----:B0-----:R-:W0:Y:S03]  /*a460*/  S2R R134, SR_TID.X ;  /* 0x0000000000867919 */ /* 0x001e260000002100 */
[----:B------:R-:W-:-:S02]  /*a470*/  ISETP.GT.U32.AND P1, PT, R139, R111, PT ;  /* 0x0000006f8b00720c */ /* 0x000fc40003f24070 */
[----:B------:R-:W-:Y:S01]  /*a480*/  ISETP.GE.AND P2, PT, R114, RZ, PT ;  /* 0x000000ff7200720c */ /* 0x000fe20003f46270 */
[----:B------:R-:W-:Y:S10]  /*a490*/  STS.U8 [R109+UR13+0x8300], R141 ;  /* 0x0083008d6d007988 */ /* 0x000ff4000800000d */
[----:B------:R-:W-:Y:S01]  /*a4a0*/  @!P1 IMAD.IADD R111, R111, 0x1, -R139 ;  /* 0x000000016f6f9824 */ /* 0x000fe200078e0a8b */
[----:B------:R-:W-:Y:S03]  /*a4b0*/  STS.U8 [R109+UR13+0x8500], R122 ;  /* 0x0085007a6d007988 */ /* 0x000fe6000800000d */
[----:B------:R-:W-:Y:S01]  /*a4c0*/  @!P2 IMAD.MOV R111, RZ, RZ, -R111 ;  /* 0x000000ffff6fa224 */ /* 0x000fe200078e0a6f */
[----:B------:R-:W-:Y:S04]  /*a4d0*/  STS.U8 [R109+UR13+0x8700], R121 ;  /* 0x008700796d007988 */ /* 0x000fe8000800000d */
[----:B------:R-:W-:Y:S01]  /*a4e0*/  STS.U8 [R109+UR13+0x8900], R140 ;  /* 0x0089008c6d007988 */ /* 0x000fe2000800000d */
[----:B------:R-:W-:-:S03]  /*a4f0*/  SEL R111, R168, R111, !P4 ;  /* 0x0000006fa86f7207 */ /* 0x000fc60006000000 */
[----:B------:R-:W-:Y:S04]  /*a500*/  STS.U8 [R109+UR13+0x8b00], R144 ;  /* 0x008b00906d007988 */ /* 0x000fe8000800000d */
[----:B------:R-:W-:Y:S04]  /*a510*/  STS.U8 [R109+UR13+0x8d00], R143 ;  /* 0x008d008f6d007988 */ /* 0x000fe8000800000d */
[----:B------:R-:W-:Y:S04]  /*a520*/  STS.U8 [R109+UR13+0x8f00], R119 ;  /* 0x008f00776d007988 */ /* 0x000fe8000800000d */
[----:B------:R0:W-:Y:S01]  /*a530*/  STS.U8 [R110+UR13+0x8580], R146 ;  /* 0x008580926e007988 */ /* 0x0001e2000800000d */
[----:B-1----:R-:W-:Y:S01]  /*a540*/  SHF.R.U32.HI R123, RZ, 0x6, R123 ;  /* 0x00000006ff7b7819 */ /* 0x002fe2000001167b */
[----:B------:R-:W-:-:S02]  /*a550*/  IMAD R111, R111, UR7, RZ ;  /* 0x000000076f6f7c24 */ /* 0x000fc4000f8e02ff */
[----:B------:R-:W-:Y:S01]  /*a560*/  STS.U8 [R110+UR13+0x8180], R124 ;  /* 0x0081807c6e007988 */ /* 0x000fe2000800000d */
[----:B0-----:R-:W-:-:S03]  /*a570*/  LOP3.LUT R146, R134, 0x7f, RZ, 0xc0, !PT ;  /* 0x0000007f86927812 */ /* 0x001fc600078ec0ff */
[----:B------:R-:W-:Y:S01]  /*a580*/  STS.U8 [R110+UR13+0x8980], R148 ;  /* 0x008980946e007988 */ /* 0x000fe2000800000d */
[----:B------:R-:W-:-:S03]  /*a590*/  SGXT.U32 R123, R123, 0x1 ;  /* 0x000000017b7b781a */ /* 0x000fc60000000000 */
[----:B------:R-:W-:Y:S04]  /*a5a0*/  STS.U8 [R110+UR13+0x8d80], R142 ;  /* 0x008d808e6e007988 */ /* 0x000fe8000800000d */
[----:B------:R-:W-:Y:S04]  /*a5b0*/  STS.U8 [R110+UR13+0x8380], R147 ;  /* 0x008380936e007988 */ /* 0x000fe8000800000d */
[----:B------:R-:W-:Y:S04]  /*a5c0*/  STS.U8 [R110+UR13+0x8780], R150 ;  /* 0x008780966e007988 */ /* 0x000fe8000800000d */
[----:B------:R-:W-:Y:S04]  /*a5d0*/  STS.U8 [R110+UR13+0x8b80], R151 ;  /* 0x008b80976e007988 */ /* 0x000fe8000800000d */
[----:B------:R-:W-:Y:S04]  /*a5e0*/  STS.U8 [R110+UR13+0x8f80], R149 ;  /* 0x008f80956e007988 */ /* 0x000fe8000800000d */
[----:B------:R-:W-:Y:S04]  /*a5f0*/  STS.U8 [R146+UR13], R157 ;  /* 0x0000009d92007988 */ /* 0x000fe8000800000d */
[----:B------:R-:W-:Y:S01]  /*a600*/  STS.U8 [R146+UR13+0x200], R158 ;  /* 0x0002009e92007988 */ /* 0x000fe2000800000d */
[----:B------:R-:W-:-:S03]  /*a610*/  IADD3 R112, P1, PT, R111, R127, RZ ;  /* 0x0000007f6f707210 */ /* 0x000fc60007f3e0ff */
[----:B------:R-:W-:Y:S04]  /*a620*/  STS.U8 [R146+UR13+0x400], R159 ;  /* 0x0004009f92007988 */ /* 0x000fe8000800000d */
[----:B------:R-:W-:Y:S04]  /*a630*/  STS.U8 [R146+UR13+0x600], R163 ;  /* 0x000600a392007988 */ /* 0x000fe8000800000d */
[----:B------:R-:W-:Y:S04]  /*a640*/  STS.U8 [R146+UR13+0x800], R162 ;  /* 0x000800a292007988 */ /* 0x000fe8000800000d */
[----:B------:R-:W-:Y:S04]  /*a650*/  STL [R1+0x1a4], R113 ;  /* 0x0001a47101007387 */ /* 0x000fe80000100800 */
[----:B------:R0:W-:Y:S04]  /*a660*/  STL [R1+0x248], R114 ;  /* 0x0002487201007387 */ /* 0x0001e80000100800 */
[----:B------:R-:W-:Y:S04]  /*a670*/  STS.U8 [R146+UR13+0xa00], R175 ;  /* 0x000a00af92007988 */ /* 0x000fe8000800000d */
[----:B------:R-:W-:Y:S01]  /*a680*/  STS.U8 [R146+UR13+0xc00], R165 ;  /* 0x000c00a592007988 */ /* 0x000fe2000800000d */
[----:B0-----:R-:W-:-:S03]  /*a690*/  LOP3.LUT R114, R133, 0x6, R123, 0xfe, !PT ;  /* 0x0000000685727812 */ /* 0x001fc600078efe7b */
[----:B------:R0:W-:Y:S01]  /*a6a0*/  STS.U8 [R146+UR13+0xe00], R166 ;  /* 0x000e00a692007988 */ /* 0x0001e2000800000d */
[----:B------:R-:W-:Y:S02]  /*a6b0*/  LEA.HI.X.SX32 R113, R111, R126, 0x1, P1 ;  /* 0x0000007e6f717211 */ /* 0x000fe400008f0eff */
[----:B------:R-:W-:Y:S01]  /*a6c0*/  IABS R111, R114 ;  /* 0x00000072006f7213 */ /* 0x000fe20000000000 */
[----:B------:R1:W-:Y:S01]  /*a6d0*/  STL [R1+0x1c0], R112 ;  /* 0x0001c07001007387 */ /* 0x0003e20000100800 */
[----:B0-----:R-:W-:-:S06]  /*a6e0*/  PRMT R166, RZ, 0x7610, R166 ;  /* 0x00007610ffa67816 */ /* 0x001fcc00000000a6 */
[----:B------:R1:W3:Y:S02]  /*a6f0*/  @P0 LDG.E.U8 R166, desc[UR26][R112.64] ;  /* 0x0000001a70a60981 */ /* 0x0002e4000c1e1100 */
[----:B-1----:R-:W-:-:S04]  /*a700*/  IMAD.HI.U32 R112, R138, R111, RZ ;  /* 0x0000006f8a707227 */ /* 0x002fc800078e00ff */
[----:B------:R-:W-:-:S04]  /*a710*/  IMAD.MOV R112, RZ, RZ, -R112 ;  /* 0x000000ffff707224 */ /* 0x000fc800078e0a70 */
[----:B------:R-:W-:-:S05]  /*a720*/  IMAD R111, R139, R112, R111 ;  /* 0x000000708b6f7224 */ /* 0x000fca00078e026f */
[----:B------:R-:W-:Y:S01]  /*a730*/  ISETP.GT.U32.AND P1, PT, R139, R111, PT ;  /* 0x0000006f8b00720c */ /* 0x000fe20003f24070 */
[----:B------:R-:W-:Y:S01]  /*a740*/  STL [R1+0x1bc], R113 ;  /* 0x0001bc7101007387 */ /* 0x000fe20000100800 */
[----:B------:R-:W-:-:S03]  /*a750*/  ISETP.GE.AND P2, PT, R114, RZ, PT ;  /* 0x000000ff7200720c */ /* 0x000fc60003f46270 */
[----:B------:R0:W-:Y:S08]  /*a760*/  STL [R1+0x224], R114 ;  /* 0x0002247201007387 */ /* 0x0001f00000100800 */
[----:B------:R-:W-:Y:S01]  /*a770*/  @!P1 IMAD.IADD R111, R111, 0x1, -R139 ;  /* 0x000000016f6f9824 */ /* 0x000fe200078e0a8b */
[----:B0-----:R-:W0:Y:S04]  /*a780*/  S2R R114, SR_TID.X ;  /* 0x0000000000727919 */ /* 0x001e280000002100 */
[----:B------:R-:W-:-:S13]  /*a790*/  ISETP.GT.U32.AND P1, PT, R139, R111, PT ;  /* 0x0000006f8b00720c */ /* 0x000fda0003f24070 */
[----:B------:R-:W-:-:S04]  /*a7a0*/  @!P1 IMAD.IADD R111, R111, 0x1, -R139 ;  /* 0x000000016f6f9824 */ /* 0x000fc800078e0a8b */
[----:B------:R-:W-:-:S05]  /*a7b0*/  @!P2 IMAD.MOV R111, RZ, RZ, -R111 ;  /* 0x000000ffff6fa224 */ /* 0x000fca00078e0a6f */
[----:B------:R-:W-:-:S05]  /*a7c0*/  SEL R111, R168, R111, !P4 ;  /* 0x0000006fa86f7207 */ /* 0x000fca0006000000 */
[----:B------:R-:W-:Y:S01]  /*a7d0*/  IMAD R112, R111, UR7, RZ ;  /* 0x000000076f707c24 */ /* 0x000fe2000f8e02ff */
[----:B0-----:R-:W-:-:S04]  /*a7e0*/  LEA.HI R118, R114, 0xe, RZ, 0x1a ;  /* 0x0000000e72767811 */ /* 0x001fc800078fd0ff */
[----:B------:R-:W-:Y:S01]  /*a7f0*/  IADD3 R111, P1, PT, R112, R127, RZ ;  /* 0x0000007f706f7210 */ /* 0x000fe20007f3e0ff */
[----:B------:R-:W-:-:S03]  /*a800*/  IMAD.IADD R116, R133, 0x1, R118 ;  /* 0x0000000185747824 */ /* 0x000fc600078e0276 */
[----:B------:R-:W-:Y:S01]  /*a810*/  LEA.HI.X.SX32 R112, R112, R126, 0x1, P1 ;  /* 0x0000007e70707211 */ /* 0x000fe200008f0eff */
[----:B------:R-:W-:Y:S01]  /*a820*/  @P0 IMAD.MOV.U32 R114, RZ, RZ, R111 ;  /* 0x000000ffff720224 */ /* 0x000fe200078e006f */
[----:B------:R-:W-:Y:S02]  /*a830*/  PRMT R165, RZ, 0x7610, R165 ;  /* 0x00007610ffa57816 */ /* 0x000fe400000000a5 */
[----:B------:R-:W-:Y:S01]  /*a840*/  IABS R113, R116 ;  /* 0x0000007400717213 */ /* 0x000fe20000000000 */
[----:B------:R-:W-:-:S05]  /*a850*/  @P0 IMAD.MOV.U32 R115, RZ, RZ, R112 ;  /* 0x000000ffff730224 */ /* 0x000fca00078e0070 */
        /* <DEDUP_REMOVED lines=11> */
[----:B------:R-:W-:-:S05]  /*a910*/  IMAD R114, R113, UR7, RZ ;  /* 0x0000000771727c24 */ /* 0x000fca000f8e02ff */
[C---:B------:R-:W-:Y:S01]  /*a920*/  IADD3 R113, P1, PT, R114.reuse, R127, RZ ;  /* 0x0000007f72717210 */ /* 0x040fe20007f3e0ff */
[----:B------:R0:W-:Y:S01]  /*a930*/  STS.U8 [R146+UR13+0x1000], R164 ;  /* 0x001000a492007988 */ /* 0x0001e2000800000d */
[----:B------:R-:W-:Y:S02]  /*a940*/  LOP3.LUT R118, R133, 0x16, R123, 0xfe, !PT ;  /* 0x0000001685767812 */ /* 0x000fe400078efe7b */
[----:B------:R-:W-:Y:S01]  /*a950*/  LEA.HI.X.SX32 R114, R114, R126, 0x1, P1 ;  /* 0x0000007e72727211 */ /* 0x000fe200008f0eff */
[----:B------:R1:W-:Y:S01]  /*a960*/  STL [R1+0x220], R116 ;  /* 0x0002207401007387 */ /* 0x0003e20000100800 */
[----:B------:R-:W-:-:S03]  /*a970*/  IABS R115, R118 ;  /* 0x0000007600737213 */ /* 0x000fc60000000000 */
[----:B------:R-:W-:Y:S01]  /*a980*/  @P0 IMAD.MOV.U32 R117, RZ, RZ, R114 ;  /* 0x000000ffff750224 */ /* 0x000fe200078e0072 */
[----:B0-----:R-:W-:Y:S01]  /*a990*/  PRMT R164, RZ, 0x7610, R164 ;  /* 0x00007610ffa47816 */ /* 0x001fe200000000a4 */
[----:B-1----:R-:W-:-:S05]  /*a9a0*/  @P0 IMAD.MOV.U32 R116, RZ, RZ, R113 ;  /* 0x000000ffff740224 */ /* 0x002fca00078e0071 */
[----:B------:R0:W2:Y:S02]  /*a9b0*/  @P0 LDG.E.U8 R164, desc[UR26][R116.64] ;  /* 0x0000001a74a40981 */ /* 0x0000a4000c1e1100 */
[----:B0-----:R-:W-:-:S04]  /*a9c0*/  IMAD.HI.U32 R116, R138, R115, RZ ;  /* 0x000000738a747227 */ /* 0x001fc800078e00ff */
[----:B------:R-:W-:-:S04]  /*a9d0*/  IMAD.MOV R116, RZ, RZ, -R116 ;  /* 0x000000ffff747224 */ /* 0x000fc800078e0a74 */
[----:B------:R-:W-:-:S05]  /*a9e0*/  IMAD R115, R139, R116, R115 ;  /* 0x000000748b737224 */ /* 0x000fca00078e0273 */
[----:B------:R-:W-:Y:S01]  /*a9f0*/  ISETP.GT.U32.AND P1, PT, R139, R115, PT ;  /* 0x000000738b00720c */ /* 0x000fe20003f24070 */
[----:B------:R0:W-:Y:S01]  /*aa00*/  STL [R1+0x218], R118 ;  /* 0x0002187601007387 */ /* 0x0001e20000100800 */
[----:B------:R-:W-:-:S11]  /*aa10*/  ISETP.GE.AND P2, PT, R118, RZ, PT ;  /* 0x000000ff7600720c */ /* 0x000fd60003f46270 */
        /* <DEDUP_REMOVED lines=27> */
[C---:B------:R-:W-:Y:S02]  /*abd0*/  IADD3 R117, P1, PT, R118.reuse, R127, RZ ;  /* 0x0000007f76757210 */ /* 0x040fe40007f3e0ff */
[----:B------:R-:W-:Y:S02]  /*abe0*/  LOP3.LUT R122, R133, 0x26, R123, 0xfe, !PT ;  /* 0x00000026857a7812 */ /* 0x000fe400078efe7b */
[----:B------:R-:W-:Y:S01]  /*abf0*/  LEA.HI.X.SX32 R118, R118, R126, 0x1, P1 ;  /* 0x0000007e76767211 */ /* 0x000fe200008f0eff */
[----:B------:R0:W-:Y:S01]  /*ac00*/  STL [R1+0x214], R120 ;  /* 0x0002147801007387 */ /* 0x0001e20000100800 */
[----:B------:R-:W-:Y:S02]  /*ac10*/  PRMT R163, RZ, 0x7610, R163 ;  /* 0x00007610ffa37816 */ /* 0x000fe400000000a3 */
[----:B------:R-:W-:Y:S01]  /*ac20*/  IABS R119, R122 ;  /* 0x0000007a00777213 */ /* 0x000fe20000000000 */
[----:B------:R-:W-:Y:S02]  /*ac30*/  @P0 IMAD.MOV.U32 R121, RZ, RZ, R118 ;  /* 0x000000ffff790224 */ /* 0x000fe400078e0076 */
[----:B0-----:R-:W-:-:S05]  /*ac40*/  @P0 IMAD.MOV.U32 R120, RZ, RZ, R117 ;  /* 0x000000ffff780224 */ /* 0x001fca00078e0075 */
[----:B------:R0:W2:Y:S02]  /*ac50*/  @P0 LDG.E.U8 R163, desc[UR26][R120.64] ;  /* 0x0000001a78a30981 */ /* 0x0000a4000c1e1100 */
[----:B0-----:R-:W-:-:S04]  /*ac60*/  IMAD.HI.U32 R120, R138, R119, RZ ;  /* 0x000000778a787227 */ /* 0x001fc800078e00ff */
[----:B------:R-:W-:Y:S01]  /*ac70*/  IMAD.MOV R120, RZ, RZ, -R120 ;  /* 0x000000ffff787224 */ /* 0x000fe200078e0a78 */
[----:B------:R-:W-:Y:S03]  /*ac80*/  STL [R1+0x20c], R122 ;  /* 0x00020c7a01007387 */ /* 0x000fe60000100800 */
[C---:B------:R-:W-:Y:S01]  /*ac90*/  IMAD R119, R139.reuse, R120, R119 ;  /* 0x000000788b777224 */ /* 0x040fe200078e0277 */
[----:B------:R-:W2:Y:S04]  /*aca0*/  LDL.LU R142, [R1+0x24] ;  /* 0x00002400018e7983 */ /* 0x000ea80000300800 */
[----:B------:R-:W-:Y:S01]  /*acb0*/  ISETP.GT.U32.AND P1, PT, R139, R119, PT ;  /* 0x000000778b00720c */ /* 0x000fe20003f24070 */
[----:B------:R-:W3:Y:S01]  /*acc0*/  LDL.LU R124, [R1+0x4] ;  /* 0x00000400017c7983 */ /* 0x000ee20000300800 */
[----:B------:R-:W-:-:S02]  /*acd0*/  ISETP.GE.AND P2, PT, R122, RZ, PT ;  /* 0x000000ff7a00720c */ /* 0x000fc40003f46270 */
[----:B------:R-:W-:Y:S01]  /*ace0*/  LEA.HI R134, R134, 0x2e, RZ, 0x1a ;  /* 0x0000002e86867811 */ /* 0x000fe200078fd0ff */
[----:B------:R-:W3:Y:S08]  /*acf0*/  LDL.LU R143, [R1+0x8] ;  /* 0x00000800018f7983 */ /* 0x000ef00000300800 */
[----:B------:R-:W-:-:S05]  /*ad00*/  @!P1 IMAD.IADD R119, R119, 0x1, -R139 ;  /* 0x0000000177779824 */ /* 0x000fca00078e0a8b */
[----:B------:R-:W-:Y:S01]  /*ad10*/  ISETP.GT.U32.AND P1, PT, R139, R119, PT ;  /* 0x000000778b00720c */ /* 0x000fe20003f24070 */
[----:B------:R-:W-:-:S05]  /*ad20*/  IMAD.IADD R134, R133, 0x1, R134 ;  /* 0x0000000185867824 */ /* 0x000fca00078e0286 */
[----:B------:R0:W-:Y:S01]  /*ad30*/  STL [R1+0x208], R134 ;  /* 0x0002088601007387 */ /* 0x0001e20000100800 */
[----:B------:R-:W-:-:S03]  /*ad40*/  IABS R121, R134 ;  /* 0x0000008600797213 */ /* 0x000fc60000000000 */
[----:B------:R-:W4:Y:S03]  /*ad50*/  LDL.LU R175, [R1+0x64] ;  /* 0x0000640001af7983 */ /* 0x000f260000300800 */
[----:B------:R-:W-:-:S04]  /*ad60*/  @!P1 IMAD.IADD R119, R119, 0x1, -R139 ;  /* 0x0000000177779824 */ /* 0x000fc800078e0a8b */
[----:B------:R-:W-:Y:S01]  /*ad70*/  @!P2 IMAD.MOV R119, RZ, RZ, -R119 ;  /* 0x000000ffff77a224 */ /* 0x000fe200078e0a77 */
[----:B------:R-:W-:Y:S02]  /*ad80*/  ISETP.GE.AND P2, PT, R134, RZ, PT ;  /* 0x000000ff8600720c */ /* 0x000fe40003f46270 */
[----:B0-----:R-:W4:Y:S04]  /*ad90*/  LDL.LU R134, [R1+0x44] ;  /* 0x0000440001867983 */ /* 0x001f280000300800 */
[----:B------:R-:W4:Y:S04]  /*ada0*/  LDL.LU R147, [R1+0x28] ;  /* 0x0000280001937983 */ /* 0x000f280000300800 */
[----:B------:R-:W-:Y:S04]  /*adb0*/  STS.U8 [R146+UR13+0x1200], R176 ;  /* 0x001200b092007988 */ /* 0x000fe8000800000d */
        /* <DEDUP_REMOVED lines=19> */
[----:B------:R-:W-:Y:S01]  /*aef0*/  STS.U8 [R146+UR13+0x3a00], R246 ;  /* 0x003a00f692007988 */ /* 0x000fe2000800000d */
[----:B------:R-:W-:Y:S01]  /*af00*/  SEL R119, R168, R119, !P4 ;  /* 0x00000077a8777207 */ /* 0x000fe20006000000 */
[----:B------:R-:W-:-:S04]  /*af10*/  IMAD.HI.U32 R122, R138, R121, RZ ;  /* 0x000000798a7a7227 */ /* 0x000fc800078e00ff */
[----:B------:R-:W-:Y:S02]  /*af20*/  IMAD R120, R119, UR7, RZ ;  /* 0x0000000777787c24 */ /* 0x000fe4000f8e02ff */
[----:B------:R-:W-:-:S03]  /*af30*/  IMAD.MOV R122, RZ, RZ, -R122 ;  /* 0x000000ffff7a7224 */ /* 0x000fc600078e0a7a */
[----:B------:R-:W-:Y:S01]  /*af40*/  IADD3 R119, P1, PT, R120, R127, RZ ;  /* 0x0000007f78777210 */ /* 0x000fe20007f3e0ff */
[----:B------:R-:W-:-:S03]  /*af50*/  IMAD R121, R139, R122, R121 ;  /* 0x0000007a8b797224 */ /* 0x000fc600078e0279 */
[----:B------:R-:W-:Y:S02]  /*af60*/  LEA.HI.X.SX32 R120, R120, R126, 0x1, P1 ;  /* 0x0000007e78787211 */ /* 0x000fe400008f0eff */
[----:B------:R-:W-:-:S13]  /*af70*/  ISETP.GT.U32.AND P1, PT, R139, R121, PT ;  /* 0x000000798b00720c */ /* 0x000fda0003f24070 */
[----:B------:R-:W-:-:S05]  /*af80*/  @!P1 IMAD.IADD R121, R121, 0x1, -R139 ;  /* 0x0000000179799824 */ /* 0x000fca00078e0a8b */
[----:B------:R-:W-:-:S13]  /*af90*/  ISETP.GT.U32.AND P1, PT, R139, R121, PT ;  /* 0x000000798b00720c */ /* 0x000fda0003f24070 */
[----:B------:R-:W-:-:S04]  /*afa0*/  @!P1 IMAD.IADD R121, R121, 0x1, -R139 ;  /* 0x0000000179799824 */ /* 0x000fc800078e0a8b */
[----:B------:R-:W-:Y:S01]  /*afb0*/  @!P2 IMAD.MOV R121, RZ, RZ, -R121 ;  /* 0x000000ffff79a224 */ /* 0x000fe200078e0a79 */
[----:B--2---:R0:W-:Y:S04]  /*afc0*/  STS.U8 [R146+UR13+0x3c00], R142 ;  /* 0x003c008e92007988 */ /* 0x0041e8000800000d */
[----:B0-----:R-:W2:Y:S04]  /*afd0*/  LDL.LU R142, [R1+0x84] ;  /* 0x00008400018e7983 */ /* 0x001ea80000300800 */
[----:B---3--:R-:W-:Y:S04]  /*afe0*/  STS.U8 [R146+UR13+0x3e00], R124 ;  /* 0x003e007c92007988 */ /* 0x008fe8000800000d */
[----:B----4-:R0:W-:Y:S02]  /*aff0*/  STS.U8 [R108+UR13+0x480], R134 ;  /* 0x000480866c007988 */ /* 0x0101e4000800000d */
[----:B0-----:R-:W0:Y:S02]  /*b000*/  S2R R134, SR_TID.X ;  /* 0x0000000000867919 */ /* 0x001e240000002100 */
[----:B------:R1:W-:Y:S04]  /*b010*/  STS.U8 [R108+UR13+0x80], R143 ;  /* 0x0000808f6c007988 */ /* 0x0003e8000800000d */
[----:B------:R-:W-:Y:S01]  /*b020*/  STS.U8 [R108+UR13+0x680], R147 ;  /* 0x000680936c007988 */ /* 0x000fe2000800000d */
[----:B-1----:R-:W-:-:S03]  /*b030*/  LOP3.LUT R143, R133, 0x36, R123, 0xfe, !PT ;  /* 0x00000036858f7812 */ /* 0x002fc600078efe7b */
[----:B------:R-:W-:Y:S01]  /*b040*/  STS.U8 [R108+UR13+0x280], R175 ;  /* 0x000280af6c007988 */ /* 0x000fe2000800000d */
[----:B------:R-:W-:-:S03]  /*b050*/  IABS R123, R143 ;  /* 0x0000008f007b7213 */ /* 0x000fc60000000000 */
[----:B------:R1:W-:Y:S01]  /*b060*/  STL [R1+0x204], R143 ;  /* 0x0002048f01007387 */ /* 0x0003e20000100800 */
[----:B------:R-:W-:-:S03]  /*b070*/  ISETP.GE.AND P2, PT, R143, RZ, PT ;  /* 0x000000ff8f00720c */ /* 0x000fc60003f46270 */
[----:B------:R-:W3:Y:S04]  /*b080*/  LDL.LU R146, [R1+0x68] ;  /* 0x0000680001927983 */ /* 0x000ee80000300800 */
[----:B-1----:R-:W4:Y:S01]  /*b090*/  LDL.LU R143, [R1+0x48] ;  /* 0x00004800018f7983 */ /* 0x002f220000300800 */
[----:B0-----:R-:W-:-:S05]  /*b0a0*/  LEA.HI R134, R134, 0x3e, RZ, 0x1a ;  /* 0x0000003e86867811 */ /* 0x001fca00078fd0ff */
[----:B------:R-:W-:-:S05]  /*b0b0*/  IMAD.IADD R147, R133, 0x1, R134 ;  /* 0x0000000185937824 */ /* 0x000fca00078e0286 */
[----:B------:R-:W-:Y:S04]  /*b0c0*/  STL [R1+0x1fc], R147 ;  /* 0x0001fc9301007387 */ /* 0x000fe80000100800 */
[----:B------:R-:W3:Y:S01]  /*b0d0*/  LDL.LU R175, [R1+0x2d0] ;  /* 0x0002d00001af7983 */ /* 0x000ee20000300800 */
        /* <DEDUP_REMOVED lines=9> */
[----:B------:R-:W-:Y:S02]  /*b170*/  ISETP.GT.U32.AND P1, PT, R139, R123, PT ;  /* 0x0000007b8b00720c */ /* 0x000fe40003f24070 */
[----:B------:R-:W-:-:S11]  /*b180*/  IABS R133, R147 ;  /* 0x0000009300857213 */ /* 0x000fd60000000000 */
[----:B------:R-:W-:-:S04]  /*b190*/  @!P1 IMAD.IADD R123, R123, 0x1, -R139 ;  /* 0x000000017b7b9824 */ /* 0x000fc800078e0a8b */
[----:B------:R-:W-:Y:S02]  /*b1a0*/  @!P2 IMAD.MOV R123, RZ, RZ, -R123 ;  /* 0x000000ffff7ba224 */ /* 0x000fe400078e0a7b */
[----:B------:R-:W-:-:S03]  /*b1b0*/  IMAD.HI.U32 R134, R138, R133, RZ ;  /* 0x000000858a867227 */ /* 0x000fc600078e00ff */
[----:B------:R-:W-:Y:S01]  /*b1c0*/  SEL R123, R168, R123, !P4 ;  /* 0x0000007ba87b7207 */ /* 0x000fe20006000000 */
[----:B------:R-:W-:-:S04]  /*b1d0*/  IMAD.MOV R134, RZ, RZ, -R134 ;  /* 0x000000ffff867224 */ /* 0x000fc800078e0a86 */
[----:B------:R-:W-:Y:S02]  /*b1e0*/  IMAD R124, R123, UR7, RZ ;  /* 0x000000077b7c7c24 */ /* 0x000fe4000f8e02ff */
[----:B------:R-:W-:-:S03]  /*b1f0*/  IMAD R133, R139, R134, R133 ;  /* 0x000000868b857224 */ /* 0x000fc600078e0285 */
[----:B------:R-:W-:-:S04]  /*b200*/  IADD3 R123, P1, PT, R124, R127, RZ ;  /* 0x0000007f7c7b7210 */ /* 0x000fc80007f3e0ff */
[----:B------:R-:W-:Y:S02]  /*b210*/  LEA.HI.X.SX32 R124, R124, R126, 0x1, P1 ;  /* 0x0000007e7c7c7211 */ /* 0x000fe400008f0eff */
[----:B------:R-:W-:Y:S02]  /*b220*/  ISETP.GT.U32.AND P1, PT, R139, R133, PT ;  /* 0x000000858b00720c */ /* 0x000fe40003f24070 */
[----:B------:R-:W-:-:S11]  /*b230*/  ISETP.GE.AND P2, PT, R147, RZ, PT ;  /* 0x000000ff9300720c */ /* 0x000fd60003f46270 */
[----:B------:R-:W-:-:S05]  /*b240*/  @!P1 IMAD.IADD R133, R133, 0x1, -R139 ;  /* 0x0000000185859824 */ /* 0x000fca00078e0a8b */
[----:B------:R-:W-:Y:S01]  /*b250*/  ISETP.GT.U32.AND P1, PT, R139, R133, PT ;  /* 0x000000858b00720c */ /* 0x000fe20003f24070 */
[----:B------:R-:W-:Y:S01]  /*b260*/  @P0 IMAD.MOV.U32 R140, RZ, RZ, R119 ;  /* 0x000000ffff8c0224 */ /* 0x000fe200078e0077 */
[----:B------:R-:W-:Y:S01]  /*b270*/  PRMT R162, RZ, 0x7610, R162 ;  /* 0x00007610ffa27816 */ /* 0x000fe200000000a2 */
[----:B------:R-:W-:Y:S01]  /*b280*/  @P0 IMAD.MOV.U32 R141, RZ, RZ, R120 ;  /* 0x000000ffff8d0224 */ /* 0x000fe200078e0078 */
[----:B------:R-:W-:-:S04]  /*b290*/  PRMT R145, RZ, 0x7610, R145 ;  /* 0x00007610ff917816 */ /* 0x000fc80000000091 */
[----:B------:R0:W4:Y:S05]  /*b2a0*/  @P0 LDG.E.U8 R162, desc[UR26][R140.64] ;  /* 0x0000001a8ca20981 */ /* 0x00012a000c1e1100 */
[----:B------:R-:W-:-:S04]  /*b2b0*/  @!P1 IMAD.IADD R133, R133, 0x1, -R139 ;  /* 0x0000000185859824 */ /* 0x000fc800078e0a8b */
[----:B------:R-:W-:-:S05]  /*b2c0*/  @!P2 IMAD.MOV R133, RZ, RZ, -R133 ;  /* 0x000000ffff85a224 */ /* 0x000fca00078e0a85 */
[----:B------:R-:W-:Y:S01]  /*b2d0*/  SEL R133, R168, R133, !P4 ;  /* 0x00000085a8857207 */ /* 0x000fe20006000000 */
[----:B0-----:R-:W-:Y:S02]  /*b2e0*/  @P0 IMAD.MOV.U32 R140, RZ, RZ, R121 ;  /* 0x000000ffff8c0224 */ /* 0x001fe400078e0079 */
[----:B------:R-:W-:Y:S02]  /*b2f0*/  @P0 IMAD.MOV.U32 R141, RZ, RZ, R122 ;  /* 0x000000ffff8d0224 */ /* 0x000fe400078e007a */
[----:B------:R-:W-:Y:S01]  /*b300*/  IMAD R133, R133, UR7, RZ ;  /* 0x0000000785857c24 */ /* 0x000fe2000f8e02ff */
[----:B------:R-:W-:Y:S02]  /*b310*/  PRMT R158, RZ, 0x7610, R158 ;  /* 0x00007610ff9e7816 */ /* 0x000fe4000000009e */
[----:B------:R0:W4:Y:S02]  /*b320*/  @P0 LDG.E.U8 R145, desc[UR26][R140.64] ;  /* 0x0000001a8c910981 */ /* 0x000124000c1e1100 */
[----:B------:R-:W-:-:S04]  /*b330*/  IADD3 R134, P1, PT, R133, R127, RZ ;  /* 0x0000007f85867210 */ /* 0x000fc80007f3e0ff */
[----:B------:R-:W-:Y:S01]  /*b340*/  LEA.HI.X.SX32 R133, R133, R126, 0x1, P1 ;  /* 0x0000007e85857211 */ /* 0x000fe200008f0eff */
[----:B0-----:R-:W-:Y:S02]  /*b350*/  @P0 IMAD.MOV.U32 R140, RZ, RZ, R123 ;  /* 0x000000ffff8c0224 */ /* 0x001fe400078e007b */
[----:B------:R-:W-:Y:S01]  /*b360*/  @P0 IMAD.MOV.U32 R141, RZ, RZ, R124 ;  /* 0x000000ffff8d0224 */ /* 0x000fe200078e007c */
[----:B------:R-:W-:-:S04]  /*b370*/  PRMT R157, RZ, 0x7610, R157 ;  /* 0x00007610ff9d7816 */ /* 0x000fc8000000009d */
[----:B------:R0:W4:Y:S02]  /*b380*/  @P0 LDG.E.U8 R158, desc[UR26][R140.64] ;  /* 0x0000001a8c9e0981 */ /* 0x000124000c1e1100 */
[----:B0-----:R-:W-:Y:S02]  /*b390*/  @P0 IMAD.MOV.U32 R140, RZ, RZ, R134 ;  /* 0x000000ffff8c0224 */ /* 0x001fe400078e0086 */
[----:B------:R-:W-:-:S05]  /*b3a0*/  @P0 IMAD.MOV.U32 R141, RZ, RZ, R133 ;  /* 0x000000ffff8d0224 */ /* 0x000fca00078e0085 */
[----:B------:R0:W4:Y:S04]  /*b3b0*/  @P0 LDG.E.U8 R157, desc[UR26][R140.64] ;  /* 0x0000001a8c9d0981 */ /* 0x000128000c1e1100 */
[----:B--2---:R1:W-:Y:S02]  /*b3c0*/  STS.U8 [R108+UR13+0x880], R142 ;  /* 0x0008808e6c007988 */ /* 0x0043e4000800000d */
[----:B-1----:R-:W-:-:S04]  /*b3d0*/  LOP3.LUT R142, R0, 0x46, RZ, 0xfc, !PT ;  /* 0x00000046008e7812 */ /* 0x002fc800078efcff */
[----:B0-----:R-:W-:-:S05]  /*b3e0*/  IABS R140, R142 ;  /* 0x0000008e008c7213 */ /* 0x001fca0000000000 */
[----:B------:R-:W-:-:S04]  /*b3f0*/  IMAD.HI.U32 R141, R138, R140, RZ ;  /* 0x0000008c8a8d7227 */ /* 0x000fc800078e00ff */
        /* <DEDUP_REMOVED lines=10> */
[----:B------:R-:W-:-:S04]  /*b4a0*/  IADD3 R183, P1, PT, R140, R127, RZ ;  /* 0x0000007f8cb77210 */ /* 0x000fc80007f3e0ff */
[----:B------:R-:W-:Y:S01]  /*b4b0*/  LEA.HI.X.SX32 R182, R140, R126, 0x1, P1 ;  /* 0x0000007e8cb67211 */ /* 0x000fe200008f0eff */
[----:B------:R3:W-:Y:S01]  /*b4c0*/  STL [R1+0x244], R142 ;  /* 0x0002448e01007387 */ /* 0x0007e20000100800 */
[----:B------:R-:W-:Y:S01]  /*b4d0*/  PRMT R156, RZ, 0x7610, R156 ;  /* 0x00007610ff9c7816 */ /* 0x000fe2000000009c */
[----:B------:R-:W-:Y:S02]  /*b4e0*/  @P0 IMAD.MOV.U32 R140, RZ, RZ, R183 ;  /* 0x000000ffff8c0224 */ /* 0x000fe400078e00b7 */
[----:B------:R-:W-:-:S05]  /*b4f0*/  @P0 IMAD.MOV.U32 R141, RZ, RZ, R182 ;  /* 0x000000ffff8d0224 */ /* 0x000fca00078e00b6 */
[----:B------:R0:W2:Y:S01]  /*b500*/  @P0 LDG.E.U8 R156, desc[UR26][R140.64] ;  /* 0x0000001a8c9c0981 */ /* 0x0000a2000c1e1100 */
[----:B---3--:R-:W-:-:S05]  /*b510*/  VIADD R142, R175, 0x4e ;  /* 0x0000004eaf8e7836 */ /* 0x008fca0000000000 */
        /* <DEDUP_REMOVED lines=13> */
[----:B------:R0:W-:Y:S03]  /*b5f0*/  STS.U8 [R108+UR13+0xe80], R25 ;  /* 0x000e80196c007988 */ /* 0x0001e6000800000d */
[----:B------:R-:W-:Y:S01]  /*b600*/  LEA.HI.X.SX32 R190, R140, R126, 0x1, P1 ;  /* 0x0000007e8cbe7211 */ /* 0x000fe200008f0eff */
[----:B------:R1:W-:Y:S01]  /*b610*/  STS.U8 [R108+UR13+0x1080], R28 ;  /* 0x0010801c6c007988 */ /* 0x0003e2000800000d */
[----:B------:R-:W-:Y:S01]  /*b620*/  PRMT R144, RZ, 0x7610, R144 ;  /* 0x00007610ff907816 */ /* 0x000fe20000000090 */
[----:B------:R-:W-:Y:S02]  /*b630*/  @P0 IMAD.MOV.U32 R140, RZ, RZ, R191 ;  /* 0x000000ffff8c0224 */ /* 0x000fe400078e00bf */
[----:B------:R3:W-:Y:S01]  /*b640*/  STS.U8 [R108+UR13+0x1280], R23 ;  /* 0x001280176c007988 */ /* 0x0007e2000800000d */
[----:B------:R-:W-:-:S03]  /*b650*/  @P0 IMAD.MOV.U32 R141, RZ, RZ, R190 ;  /* 0x000000ffff8d0224 */ /* 0x000fc600078e00be */
[----:B0-----:R-:W5:Y:S04]  /*b660*/  LDL.LU R25, [R1+0x490] ;  /* 0x0004900001197983 */ /* 0x001f680000300800 */
[----:B-1----:R-:W5:Y:S04]  /*b670*/  LDL.LU R28, [R1+0x48c] ;  /* 0x00048c00011c7983 */ /* 0x002f680000300800 */
[----:B---3--:R-:W5:Y:S04]  /*b680*/  LDL.LU R23, [R1+0x488] ;  /* 0x0004880001177983 */ /* 0x008f680000300800 */
[----:B------:R0:W-:Y:S04]  /*b690*/  STS.U8 [R108+UR13+0x1480], R26 ;  /* 0x0014801a6c007988 */ /* 0x0001e8000800000d */
[----:B------:R1:W3:Y:S04]  /*b6a0*/  @P0 LDG.E.U8 R144, desc[UR26][R140.64] ;  /* 0x0000001a8c900981 */ /* 0x0002e8000c1e1100 */
[----:B0-----:R-:W5:Y:S04]  /*b6b0*/  LDL.LU R26, [R1+0x484] ;  /* 0x00048400011a7983 */ /* 0x001f680000300800 */
[----:B------:R0:W-:Y:S02]  /*b6c0*/  STL [R1+0x1f8], R142 ;  /* 0x0001f88e01007387 */ /* 0x0001e40000100800 */
[----:B0-----:R-:W-:-:S04]  /*b6d0*/  LOP3.LUT R142, R0, 0x56, RZ, 0xfc, !PT ;  /* 0x00000056008e7812 */ /* 0x001fc800078efcff */
[----:B-1----:R-:W-:-:S05]  /*b6e0*/  IABS R140, R142 ;  /* 0x0000008e008c7213 */ /* 0x002fca0000000000 */
        /* <DEDUP_REMOVED lines=11> */
[----:B------:R-:W-:-:S04]  /*b7a0*/  PRMT R174, RZ, 0x7610, R174 ;  /* 0x00007610ffae7816 */ /* 0x000fc800000000ae */
[C---:B------:R-:W-:Y:S01]  /*b7b0*/  IADD3 R199, P1, PT, R140.reuse, R127, RZ ;  /* 0x0000007f8cc77210 */ /* 0x040fe20007f3e0ff */
[----:B------:R0:W-:Y:S03]  /*b7c0*/  STS.U8 [R108+UR13+0x1680], R21 ;  /* 0x001680156c007988 */ /* 0x0001e6000800000d */
[----:B------:R-:W-:Y:S01]  /*b7d0*/  LEA.HI.X.SX32 R198, R140, R126, 0x1, P1 ;  /* 0x0000007e8cc67211 */ /* 0x000fe200008f0eff */
[----:B------:R1:W-:Y:S01]  /*b7e0*/  STS.U8 [R108+UR13+0x1880], R24 ;  /* 0x001880186c007988 */ /* 0x0003e2000800000d */
[----:B------:R-:W-:-:S03]  /*b7f0*/  @P0 IMAD.MOV.U32 R140, RZ, RZ, R199 ;  /* 0x000000ffff8c0224 */ /* 0x000fc600078e00c7 */
[----:B------:R4:W-:Y:S04]  /*b800*/  STS.U8 [R108+UR13+0x1a80], R19 ;  /* 0x001a80136c007988 */ /* 0x0009e8000800000d */
[----:B0-----:R-:W5:Y:S01]  /*b810*/  LDL.LU R21, [R1+0x480] ;  /* 0x0004800001157983 */ /* 0x001f620000300800 */
[----:B------:R-:W-:-:S03]  /*b820*/  @P0 IMAD.MOV.U32 R141, RZ, RZ, R198 ;  /* 0x000000ffff8d0224 */ /* 0x000fc600078e00c6 */
[----:B-1----:R-:W5:Y:S04]  /*b830*/  LDL.LU R24, [R1+0x47c] ;  /* 0x00047c0001187983 */ /* 0x002f680000300800 */
[----:B------:R0:W2:Y:S04]  /*b840*/  @P0 LDG.E.U8 R174, desc[UR26][R154.64] ;  /* 0x0000001a9aae0981 */ /* 0x0000a8000c1e1100 */
[----:B----4-:R-:W5:Y:S04]  /*b850*/  LDL.LU R19, [R1+0x478] ;  /* 0x0004780001137983 */ /* 0x010f680000300800 */
[----:B------:R1:W-:Y:S01]  /*b860*/  STS.U8 [R108+UR13+0x1c80], R22 ;  /* 0x001c80166c007988 */ /* 0x0003e2000800000d */
[----:B0-----:R-:W-:-:S06]  /*b870*/  PRMT R155, RZ, 0x7610, R155 ;  /* 0x00007610ff9b7816 */ /* 0x001fcc000000009b */
[----:B------:R0:W4:Y:S04]  /*b880*/  @P0 LDG.E.U8 R155, desc[UR26][R140.64] ;  /* 0x0000001a8c9b0981 */ /* 0x000128000c1e1100 */
[----:B-1----:R-:W5:Y:S04]  /*b890*/  LDL.LU R22, [R1+0x474] ;  /* 0x0004740001167983 */ /* 0x002f680000300800 */
[----:B------:R1:W-:Y:S02]  /*b8a0*/  STL [R1+0x240], R142 ;  /* 0x0002408e01007387 */ /* 0x0003e40000100800 */
[----:B-1----:R-:W-:-:S05]  /*b8b0*/  VIADD R142, R175, 0x5e ;  /* 0x0000005eaf8e7836 */ /* 0x002fca0000000000 */
        /* <DEDUP_REMOVED lines=22> */
[----:B------:R-:W5:Y:S04]  /*ba20*/  LDL.LU R16, [R1+0x468] ;  /* 0x0004680001107983 */ /* 0x000f680000300800 */
[----:B------:R0:W-:Y:S04]  /*ba30*/  STS.U8 [R108+UR13+0x2480], R18 ;  /* 0x002480126c007988 */ /* 0x0001e8000800000d */
[----:B------:R1:W2:Y:S04]  /*ba40*/  @P0 LDG.E.U8 R154, desc[UR26][R140.64] ;  /* 0x0000001a8c9a0981 */ /* 0x0002a8000c1e1100 */
        /* <DEDUP_REMOVED lines=15> */
[----:B------:R0:W-:Y:S04]  /*bb40*/  STS.U8 [R108+UR13+0x2680], R249 ;  /* 0x002680f96c007988 */ /* 0x0001e8000800000d */
[C---:B------:R-:W-:Y:S01]  /*bb50*/  IADD3 R215, P1, PT, R140.reuse, R127, RZ ;  /* 0x0000007f8cd77210 */ /* 0x040fe20007f3e0ff */
[----:B------:R1:W-:Y:S03]  /*bb60*/  STS.U8 [R108+UR13+0x2880], R248 ;  /* 0x002880f86c007988 */ /* 0x0003e6000800000d */
[----:B------:R-:W-:Y:S01]  /*bb70*/  LEA.HI.X.SX32 R214, R140, R126, 0x1, P1 ;  /* 0x0000007e8cd67211 */ /* 0x000fe200008f0eff */
[----:B------:R3:W-:Y:S01]  /*bb80*/  STS.U8 [R108+UR13+0x2a80], R241 ;  /* 0x002a80f16c007988 */ /* 0x0007e2000800000d */
[----:B------:R-:W-:-:S03]  /*bb90*/  PRMT R153, RZ, 0x7610, R153 ;  /* 0x00007610ff997816 */ /* 0x000fc60000000099 */
[----:B0-----:R-:W5:Y:S01]  /*bba0*/  LDL.LU R249, [R1+0x460] ;  /* 0x0004600001f97983 */ /* 0x001f620000300800 */
[----:B------:R-:W-:-:S03]  /*bbb0*/  @P0 IMAD.MOV.U32 R140, RZ, RZ, R215 ;  /* 0x000000ffff8c0224 */ /* 0x000fc600078e00d7 */
[----:B-1----:R-:W5:Y:S01]  /*bbc0*/  LDL.LU R248, [R1+0x45c] ;  /* 0x00045c0001f87983 */ /* 0x002f620000300800 */
[----:B------:R-:W-:-:S03]  /*bbd0*/  @P0 IMAD.MOV.U32 R141, RZ, RZ, R214 ;  /* 0x000000ffff8d0224 */ /* 0x000fc600078e00d6 */
[----:B---3--:R-:W5:Y:S04]  /*bbe0*/  LDL.LU R241, [R1+0x458] ;  /* 0x0004580001f17983 */ /* 0x008f680000300800 */
[----:B------:R0:W-:Y:S04]  /*bbf0*/  STS.U8 [R108+UR13+0x2c80], R240 ;  /* 0x002c80f06c007988 */ /* 0x0001e8000800000d */
[----:B------:R1:W3:Y:S04]  /*bc00*/  @P0 LDG.E.U8 R153, desc[UR26][R140.64] ;  /* 0x0000001a8c990981 */ /* 0x0002e8000c1e1100 */
[----:B0-----:R-:W5:Y:S04]  /*bc10*/  LDL.LU R240, [R1+0x454] ;  /* 0x0004540001f07983 */ /* 0x001f680000300800 */
[----:B------:R0:W-:Y:S02]  /*bc20*/  STL [R1+0x23c], R142 ;  /* 0x00023c8e01007387 */ /* 0x0001e40000100800 */
[----:B0-----:R-:W-:-:S05]  /*bc30*/  VIADD R142, R175, 0x6e ;  /* 0x0000006eaf8e7836 */ /* 0x001fca0000000000 */
        /* <DEDUP_REMOVED lines=16> */
[----:B------:R4:W-:Y:S04]  /*bd40*/  STS.U8 [R108+UR13+0xa80], R146 ;  /* 0x000a80926c007988 */ /* 0x0009e8000800000d */
[----:B0-----:R-:W5:Y:S01]  /*bd50*/  LDL.LU R233, [R1+0x450] ;  /* 0x0004500001e97983 */ /* 0x001f620000300800 */
[----:B------:R-:W-:-:S03]  /*bd60*/  PRMT R141, RZ, 0x7610, R141 ;  /* 0x00007610ff8d7816 */ /* 0x000fc6000000008d */
[----:B-1----:R-:W5:Y:S01]  /*bd70*/  LDL.LU R232, [R1+0x44c] ;  /* 0x00044c0001e87983 */ /* 0x002f620000300800 */
[----:B----4-:R-:W-:-:S03]  /*bd80*/  LOP3.LUT R146, R0, 0x76, RZ, 0xfc, !PT ;  /* 0x0000007600927812 */ /* 0x010fc600078efcff */
[----:B------:R0:W-:Y:S04]  /*bd90*/  STS.U8 [R108+UR13+0x3280], R225 ;  /* 0x003280e16c007988 */ /* 0x0001e8000800000d */
[----:B------:R1:W-:Y:S01]  /*bda0*/  STS.U8 [R108+UR13+0x3480], R224 ;  /* 0x003480e06c007988 */ /* 0x0003e2000800000d */
[----:B------:R-:W-:-:S03]  /*bdb0*/  IABS R140, R146 ;  /* 0x00000092008c7213 */ /* 0x000fc60000000000 */
[----:B------:R4:W-:Y:S04]  /*bdc0*/  STS.U8 [R108+UR13+0xc80], R143 ;  /* 0x000c808f6c007988 */ /* 0x0009e8000800000d */
[----:B0-----:R-:W5:Y:S04]  /*bdd0*/  LDL.LU R225, [R1+0x448] ;  /* 0x0004480001e17983 */ /* 0x001f680000300800 */
[----:B-1----:R-:W5:Y:S01]  /*bde0*/  LDL.LU R224, [R1+0x444] ;  /* 0x0004440001e07983 */ /* 0x002f620000300800 */
[----:B----4-:R-:W-:-:S03]  /*bdf0*/  @P0 IMAD.MOV.U32 R143, RZ, RZ, R222 ;  /* 0x000000ffff8f0224 */ /* 0x010fc600078e00de */
[----:B------:R0:W-:Y:S02]  /*be00*/  STL [R1+0x1ec], R142 ;  /* 0x0001ec8e01007387 */ /* 0x0001e40000100800 */
[----:B0-----:R-:W-:-:S05]  /*be10*/  @P0 IMAD.MOV.U32 R142, RZ, RZ, R223 ;  /* 0x000000ffff8e0224 */ /* 0x001fca00078e00df */
        /* <DEDUP_REMOVED lines=11> */
[----:B------:R0:W-:Y:S04]  /*bed0*/  STS.U8 [R108+UR13+0x3680], R217 ;  /* 0x003680d96c007988 */ /* 0x0001e8000800000d */
[----:B------:R-:W-:Y:S01]  /*bee0*/  IMAD R140, R140, UR7, RZ ;  /* 0x000000078c8c7c24 */ /* 0x000fe2000f8e02ff */
[----:B------:R1:W-:Y:S04]  /*bef0*/  STS.U8 [R108+UR13+0x3880], R216 ;  /* 0x003880d86c007988 */ /* 0x0003e8000800000d */
[C---:B------:R-:W-:Y:S01]  /*bf00*/  IADD3 R231, P1, PT, R140.reuse, R127, RZ ;  /* 0x0000007f8ce77210 */ /* 0x040fe20007f3e0ff */
[----:B0-----:R-:W5:Y:S04]  /*bf10*/  LDL.LU R217, [R1+0x440] ;  /* 0x0004400001d97983 */ /* 0x001f680000300800 */
[----:B------:R0:W-:Y:S01]  /*bf20*/  STS.U8 [R108+UR13+0x3a80], R209 ;  /* 0x003a80d16c007988 */ /* 0x0001e2000800000d */
[----:B------:R-:W-:-:S03]  /*bf30*/  LEA.HI.X.SX32 R230, R140, R126, 0x1, P1 ;  /* 0x0000007e8ce67211 */ /* 0x000fc600008f0eff */
[----:B-1----:R-:W5:Y:S04]  /*bf40*/  LDL.LU R216, [R1+0x43c] ;  /* 0x00043c0001d87983 */ /* 0x002f680000300800 */
[----:B------:R1:W-:Y:S04]  /*bf50*/  STS.U8 [R108+UR13+0x3c80], R208 ;  /* 0x003c80d06c007988 */ /* 0x0003e8000800000d */
[----:B0-----:R-:W5:Y:S01]  /*bf60*/  LDL.LU R209, [R1+0x438] ;  /* 0x0004380001d17983 */ /* 0x001f620000300800 */
[----:B------:R-:W-:-:S03]  /*bf70*/  PRMT R152, RZ, 0x7610, R152 ;  /* 0x00007610ff987816 */ /* 0x000fc60000000098 */
[----:B-1----:R-:W5:Y:S04]  /*bf80*/  LDL.LU R208, [R1+0x434] ;  /* 0x0004340001d07983 */ /* 0x002f680000300800 */
[----:B------:R0:W-:Y:S01]  /*bf90*/  STL [R1+0x238], R146 ;  /* 0x0002389201007387 */ /* 0x0001e20000100800 */
[----:B------:R-:W-:Y:S02]  /*bfa0*/  @P0 IMAD.MOV.U32 R142, RZ, RZ, R231 ;  /* 0x000000ffff8e0224 */ /* 0x000fe400078e00e7 */
[----:B------:R-:W-:-:S05]  /*bfb0*/  @P0 IMAD.MOV.U32 R143, RZ, RZ, R230 ;  /* 0x000000ffff8f0224 */ /* 0x000fca00078e00e6 */
[----:B------:R1:W2:Y:S01]  /*bfc0*/  @P0 LDG.E.U8 R152, desc[UR26][R142.64] ;  /* 0x0000001a8e980981 */ /* 0x0002a2000c1e1100 */
[----:B0-----:R-:W-:-:S05]  /*bfd0*/  VIADD R146, R175, 0x7e ;  /* 0x0000007eaf927836 */ /* 0x001fca0000000000 */
[----:B------:R-:W-:-:S05]  /*bfe0*/  IABS R140, R146 ;  /* 0x00000092008c7213 */ /* 0x000fca0000000000 */
        /* <DEDUP_REMOVED lines=13> */
[----:B------:R1:W-:Y:S04]  /*c0c0*/  STS.U8 [R109+UR13+0x100], R200 ;  /* 0x000100c86d007988 */ /* 0x0003e8000800000d */
[----:B------:R3:W-:Y:S01]  /*c0d0*/  STS.U8 [R109+UR13+0x300], R193 ;  /* 0x000300c16d007988 */ /* 0x0007e2000800000d */
[----:B------:R-:W-:-:S03]  /*c0e0*/  LEA.HI.X.SX32 R238, R140, R126, 0x1, P1 ;  /* 0x0000007e8cee7211 */ /* 0x000fc600008f0eff */
[----:B0-----:R-:W5:Y:S04]  /*c0f0*/  LDL.LU R201, [R1+0x430] ;  /* 0x0004300001c97983 */ /* 0x001f680000300800 */
[----:B-1----:R-:W5:Y:S04]  /*c100*/  LDL.LU R200, [R1+0x42c] ;  /* 0x00042c0001c87983 */ /* 0x002f680000300800 */
[----:B---3--:R-:W5:Y:S04]  /*c110*/  LDL.LU R193, [R1+0x428] ;  /* 0x0004280001c17983 */ /* 0x008f680000300800 */
[----:B------:R0:W-:Y:S01]  /*c120*/  STS.U8 [R109+UR13+0x500], R192 ;  /* 0x000500c06d007988 */ /* 0x0001e2000800000d */
[----:B------:R-:W-:Y:S01]  /*c130*/  PRMT R151, RZ, 0x7610, R151 ;  /* 0x00007610ff977816 */ /* 0x000fe20000000097 */
[----:B------:R-:W-:-:S02]  /*c140*/  @P0 IMAD.MOV.U32 R142, RZ, RZ, R239 ;  /* 0x000000ffff8e0224 */ /* 0x000fc400078e00ef */
[----:B------:R-:W-:-:S05]  /*c150*/  @P0 IMAD.MOV.U32 R143, RZ, RZ, R238 ;  /* 0x000000ffff8f0224 */ /* 0x000fca00078e00ee */
[----:B------:R1:W3:Y:S04]  /*c160*/  @P0 LDG.E.U8 R151, desc[UR26][R142.64] ;  /* 0x0000001a8e970981 */ /* 0x0002e8000c1e1100 */
[----:B0-----:R-:W5:Y:S04]  /*c170*/  LDL.LU R192, [R1+0x424] ;  /* 0x0004240001c07983 */ /* 0x001f680000300800 */
[----:B------:R0:W-:Y:S02]  /*c180*/  STL [R1+0x1e8], R146 ;  /* 0x0001e89201007387 */ /* 0x0001e40000100800 */
[----:B0-----:R-:W-:-:S04]  /*c190*/  LOP3.LUT R146, R0, 0x86, RZ, 0xfc, !PT ;  /* 0x0000008600927812 */ /* 0x001fc800078efcff */
        /* <DEDUP_REMOVED lines=41> */
[----:B------:R1:W-:Y:S01]  /*c430*/  STS.U8 [R109+UR13+0x1100], R125 ;  /* 0x0011007d6d007988 */ /* 0x0003e2000800000d */
[----:B------:R-:W-:-:S03]  /*c440*/  LOP3.LUT R176, R0, 0x96, RZ, 0xfc, !PT ;  /* 0x0000009600b07812 */ /* 0x000fc600078efcff */
[----:B------:R4:W-:Y:S01]  /*c450*/  STS.U8 [R109+UR13+0x1300], R13 ;  /* 0x0013000d6d007988 */ /* 0x0009e2000800000d */
[----:B------:R-:W-:-:S03]  /*c460*/  IADD3 R142, P1, PT, R140, R127, RZ ;  /* 0x0000007f8c8e7210 */ /* 0x000fc60007f3e0ff */
[----:B0-----:R-:W5:Y:S04]  /*c470*/  LDL.LU R128, [R1+0x410] ;  /* 0x0004100001807983 */ /* 0x001f680000300800 */
[----:B-1----:R-:W5:Y:S04]  /*c480*/  LDL.LU R125, [R1+0x40c] ;  /* 0x00040c00017d7983 */ /* 0x002f680000300800 */
[----:B----4-:R-:W5:Y:S04]  /*c490*/  LDL.LU R13, [R1+0x408] ;  /* 0x00040800010d7983 */ /* 0x010f680000300800 */
[----:B------:R0:W-:Y:S04]  /*c4a0*/  STS.U8 [R109+UR13+0x1500], R15 ;  /* 0x0015000f6d007988 */ /* 0x0001e8000800000d */
[----:B------:R1:W-:Y:S04]  /*c4b0*/  STS.U8 [R109+UR13+0x1700], R11 ;  /* 0x0017000b6d007988 */ /* 0x0003e8000800000d */
[----:B------:R4:W-:Y:S04]  /*c4c0*/  STS.U8 [R109+UR13+0x1900], R14 ;  /* 0x0019000e6d007988 */ /* 0x0009e8000800000d */
[----:B0-----:R-:W5:Y:S04]  /*c4d0*/  LDL.LU R15, [R1+0x404] ;  /* 0x00040400010f7983 */ /* 0x001f680000300800 */
[----:B------:R0:W-:Y:S04]  /*c4e0*/  STL [R1+0x1e4], R146 ;  /* 0x0001e49201007387 */ /* 0x0001e80000100800 */
[----:B-1----:R-:W5:Y:S04]  /*c4f0*/  LDL.LU R11, [R1+0x400] ;  /* 0x00040000010b7983 */ /* 0x002f680000300800 */
[----:B----4-:R-:W5:Y:S01]  /*c500*/  LDL.LU R14, [R1+0x3fc] ;  /* 0x0003fc00010e7983 */ /* 0x010f620000300800 */
[----:B0-----:R-:W-:-:S03]  /*c510*/  LEA.HI.X.SX32 R146, R140, R126, 0x1, P1 ;  /* 0x0000007e8c927211 */ /* 0x001fc600008f0eff */
[----:B------:R0:W-:Y:S01]  /*c520*/  STS.U8 [R109+UR13+0x1b00], R9 ;  /* 0x001b00096d007988 */ /* 0x0001e2000800000d */
[----:B------:R-:W-:-:S03]  /*c530*/  IABS R140, R176 ;  /* 0x000000b0008c7213 */ /* 0x000fc60000000000 */
[----:B------:R1:W-:Y:S01]  /*c540*/  STS.U8 [R109+UR13+0x1d00], R12 ;  /* 0x001d000c6d007988 */ /* 0x0003e2000800000d */
[----:B------:R-:W-:-:S03]  /*c550*/  @P0 IMAD.MOV.U32 R147, RZ, RZ, R146 ;  /* 0x000000ffff930224 */ /* 0x000fc600078e0092 */
[----:B0-----:R-:W5:Y:S04]  /*c560*/  LDL.LU R9, [R1+0x3f8] ;  /* 0x0003f80001097983 */ /* 0x001f680000300800 */
[----:B-1----:R-:W5:Y:S04]  /*c570*/  LDL.LU R12, [R1+0x3f4] ;  /* 0x0003f400010c7983 */ /* 0x002f680000300800 */
[----:B------:R-:W-:Y:S04]  /*c580*/  STL [R1+0x8], R142 ;  /* 0x0000088e01007387 */ /* 0x000fe80000100800 */
[----:B------:R0:W-:Y:S02]  /*c590*/  STL [R1+0x4], R146 ;  /* 0x0000049201007387 */ /* 0x0001e40000100800 */
[----:B0-----:R-:W-:-:S02]  /*c5a0*/  @P0 IMAD.MOV.U32 R146, RZ, RZ, R142 ;  /* 0x000000ffff920224 */ /* 0x001fc400078e008e */
        /* <DEDUP_REMOVED lines=9> */
[----:B------:R-:W-:Y:S02]  /*c640*/  SEL R140, R168, R140, !P4 ;  /* 0x0000008ca88c7207 */ /* 0x000fe40006000000 */
[----:B------:R-:W-:-:S03]  /*c650*/  PRMT R143, RZ, 0x7610, R143 ;  /* 0x00007610ff8f7816 */ /* 0x000fc6000000008f */
[----:B------:R-:W-:Y:S01]  /*c660*/  IMAD R140, R140, UR7, RZ ;  /* 0x000000078c8c7c24 */ /* 0x000fe2000f8e02ff */
[----:B------:R0:W-:Y:S04]  /*c670*/  STL [R1+0x230], R176 ;  /* 0x000230b001007387 */ /* 0x0001e80000100800 */
[----:B------:R-:W-:Y:S01]  /*c680*/  IADD3 R142, P1, PT, R140, R127, RZ ;  /* 0x0000007f8c8e7210 */ /* 0x000fe20007f3e0ff */
[----:B------:R1:W4:Y:S01]  /*c690*/  @P0 LDG.E.U8 R143, desc[UR26][R146.64] ;  /* 0x0000001a928f0981 */ /* 0x000322000c1e1100 */
[----:B0-----:R-:W-:-:S03]  /*c6a0*/  VIADD R176, R175, 0x9e ;  /* 0x0000009eafb07836 */ /* 0x001fc60000000000 */
[----:B------:R0:W-:Y:S04]  /*c6b0*/  STS.U8 [R109+UR13+0x1f00], R7 ;  /* 0x001f00076d007988 */ /* 0x0001e8000800000d */
[----:B------:R3:W-:Y:S01]  /*c6c0*/  STS.U8 [R109+UR13+0x2100], R10 ;  /* 0x0021000a6d007988 */ /* 0x0007e2000800000d */
[----:B-1----:R-:W-:Y:S02]  /*c6d0*/  LEA.HI.X.SX32 R146, R140, R126, 0x1, P1 ;  /* 0x0000007e8c927211 */ /* 0x002fe400008f0eff */
[----:B------:R-:W-:Y:S01]  /*c6e0*/  IABS R140, R176 ;  /* 0x000000b0008c7213 */ /* 0x000fe20000000000 */
[----:B------:R1:W-:Y:S04]  /*c6f0*/  STS.U8 [R109+UR13+0x2300], R5 ;  /* 0x002300056d007988 */ /* 0x0003e8000800000d */
[----:B0-----:R-:W5:Y:S04]  /*c700*/  LDL.LU R7, [R1+0x3f0] ;  /* 0x0003f00001077983 */ /* 0x001f680000300800 */
[----:B---3--:R-:W5:Y:S01]  /*c710*/  LDL.LU R10, [R1+0x3ec] ;  /* 0x0003ec00010a7983 */ /* 0x008f620000300800 */
[----:B------:R-:W-:-:S03]  /*c720*/  @P0 IMAD.MOV.U32 R147, RZ, RZ, R146 ;  /* 0x000000ffff930224 */ /* 0x000fc600078e0092 */
[----:B-1----:R-:W5:Y:S04]  /*c730*/  LDL.LU R5, [R1+0x3e8] ;  /* 0x0003e80001057983 */ /* 0x002f680000300800 */
[----:B------:R0:W-:Y:S04]  /*c740*/  STS.U8 [R109+UR13+0x2500], R8 ;  /* 0x002500086d007988 */ /* 0x0001e8000800000d */
[----:B0-----:R-:W5:Y:S04]  /*c750*/  LDL.LU R8, [R1+0x3e4] ;  /* 0x0003e40001087983 */ /* 0x001f680000300800 */
        /* <DEDUP_REMOVED lines=15> */
[----:B--2---:R0:W-:Y:S04]  /*c850*/  STS.U8 [R109+UR13+0x2d00], R174 ;  /* 0x002d00ae6d007988 */ /* 0x0041e8000800000d */
[----:B------:R-:W-:Y:S01]  /*c860*/  IADD3 R142, P1, PT, R140, R127, RZ ;  /* 0x0000007f8c8e7210 */ /* 0x000fe20007f3e0ff */
[----:B------:R1:W2:Y:S01]  /*c870*/  @P0 LDG.E.U8 R149, desc[UR26][R146.64] ;  /* 0x0000001a92950981 */ /* 0x0002a2000c1e1100 */
[----:B0-----:R-:W-:-:S03]  /*c880*/  LOP3.LUT R174, R0, 0xa6, RZ, 0xfc, !PT ;  /* 0x000000a600ae7812 */ /* 0x001fc600078efcff */
[----:B------:R-:W-:Y:S04]  /*c890*/  STL [R1+0x1e0], R176 ;  /* 0x0001e0b001007387 */ /* 0x000fe80000100800 */
[----:B------:R0:W-:Y:S01]  /*c8a0*/  STS.U8 [R109+UR13+0x2700], R3 ;  /* 0x002700036d007988 */ /* 0x0001e2000800000d */
[----:B-1----:R-:W-:Y:S02]  /*c8b0*/  LEA.HI.X.SX32 R146, R140, R126, 0x1, P1 ;  /* 0x0000007e8c927211 */ /* 0x002fe400008f0eff */
[----:B------:R-:W-:Y:S01]  /*c8c0*/  IABS R140, R174 ;  /* 0x000000ae008c7213 */ /* 0x000fe20000000000 */
[----:B------:R1:W-:Y:S04]  /*c8d0*/  STS.U8 [R109+UR13+0x2900], R6 ;  /* 0x002900066d007988 */ /* 0x0003e8000800000d */
[----:B------:R3:W-:Y:S04]  /*c8e0*/  STS.U8 [R109+UR13+0x2b00], R2 ;  /* 0x002b00026d007988 */ /* 0x0007e8000800000d */
[----:B0-----:R-:W5:Y:S01]  /*c8f0*/  LDL.LU R3, [R1+0x3e0] ;  /* 0x0003e00001037983 */ /* 0x001f620000300800 */
[----:B------:R-:W-:-:S03]  /*c900*/  @P0 IMAD.MOV.U32 R147, RZ, RZ, R146 ;  /* 0x000000ffff930224 */ /* 0x000fc600078e0092 */
[----:B-1----:R-:W5:Y:S04]  /*c910*/  LDL.LU R6, [R1+0x3dc] ;  /* 0x0003dc0001067983 */ /* 0x002f680000300800 */
[----:B---3--:R-:W5:Y:S04]  /*c920*/  LDL.LU R2, [R1+0x3d8] ;  /* 0x0003d80001027983 */ /* 0x008f680000300800 */
        /* <DEDUP_REMOVED lines=14> */
[----:B------:R-:W-:-:S03]  /*ca10*/  IMAD R140, R140, UR7, RZ ;  /* 0x000000078c8c7c24 */ /* 0x000fc6000f8e02ff */
[----:B------:R0:W3:Y:S02]  /*ca20*/  @P0 LDG.E.U8 R148, desc[UR26][R146.64] ;  /* 0x0000001a92940981 */ /* 0x0000e4000c1e1100 */
[C---:B------:R-:W-:Y:S02]  /*ca30*/  IADD3 R142, P1, PT, R140.reuse, R127, RZ ;  /* 0x0000007f8c8e7210 */ /* 0x040fe40007f3e0ff */
[----:B------:R-:W-:Y:S02]  /*ca40*/  STL [R1+0x22c], R174 ;  /* 0x00022cae01007387 */ /* 0x000fe40000100800 */
[----:B0-----:R-:W-:Y:S02]  /*ca50*/  LEA.HI.X.SX32 R146, R140, R126, 0x1, P1 ;  /* 0x0000007e8c927211 */ /* 0x001fe400008f0eff */
[----:B------:R0:W-:Y:S04]  /*ca60*/  STS.U8 [R109+UR13+0x3300], R161 ;  /* 0x003300a16d007988 */ /* 0x0001e8000800000d */
[----:B------:R-:W-:Y:S04]  /*ca70*/  STL [R1+0x68], R142 ;  /* 0x0000688e01007387 */ /* 0x000fe80000100800 */
[----:B------:R1:W-:Y:S01]  /*ca80*/  STL [R1+0x64], R146 ;  /* 0x0000649201007387 */ /* 0x0003e20000100800 */
[----:B0-----:R-:W-:-:S02]  /*ca90*/  @P0 IMAD.MOV.U32 R161, RZ, RZ, R146 ;  /* 0x000000ffffa10224 */ /* 0x001fc400078e0092 */
[----:B-1----:R-:W-:Y:S01]  /*caa0*/  VIADD R146, R175, 0xae ;  /* 0x000000aeaf927836 */ /* 0x002fe20000000000 */
[----:B------:R0:W-:Y:S04]  /*cab0*/  STS.U8 [R109+UR13+0x3500], R160 ;  /* 0x003500a06d007988 */ /* 0x0001e8000800000d */
[----:B------:R-:W-:Y:S01]  /*cac0*/  IABS R140, R146 ;  /* 0x00000092008c7213 */ /* 0x000fe20000000000 */
[----:B0-----:R-:W-:-:S04]  /*cad0*/  @P0 IMAD.MOV.U32 R160, RZ, RZ, R142 ;  /* 0x000000ffffa00224 */ /* 0x001fc800078e008e */
        /* <DEDUP_REMOVED lines=13> */
[----:B------:R1:W-:Y:S04]  /*cbb0*/  STS.U8 [R109+UR13+0x3d00], R167 ;  /* 0x003d00a76d007988 */ /* 0x0003e8000800000d */
[----:B------:R4:W2:Y:S01]  /*cbc0*/  @P0 LDG.E.U8 R147, desc[UR26][R160.64] ;  /* 0x0000001aa0930981 */ /* 0x0008a2000c1e1100 */
[----:B0-----:R-:W-:-:S02]  /*cbd0*/  IADD3 R146, P1, PT, R140, R127, RZ ;  /* 0x0000007f8c927210 */ /* 0x001fc40007f3e0ff */
[----:B-1----:R-:W-:Y:S02]  /*cbe0*/  LOP3.LUT R167, R0, 0xb6, RZ, 0xfc, !PT ;  /* 0x000000b600a77812 */ /* 0x002fe400078efcff */
[----:B----4-:R-:W-:Y:S02]  /*cbf0*/  LEA.HI.X.SX32 R160, R140, R126, 0x1, P1 ;  /* 0x0000007e8ca07211 */ /* 0x010fe400008f0eff */
[----:B------:R-:W-:Y:S01]  /*cc00*/  IABS R140, R167 ;  /* 0x000000a7008c7213 */ /* 0x000fe20000000000 */
[----:B------:R-:W-:Y:S02]  /*cc10*/  STL [R1+0x88], R146 ;  /* 0x0000889201007387 */ /* 0x000fe40000100800 */
[----:B------:R-:W-:Y:S02]  /*cc20*/  @P0 IMAD.MOV.U32 R161, RZ, RZ, R160 ;  /* 0x000000ffffa10224 */ /* 0x000fe400078e00a0 */
        /* <DEDUP_REMOVED lines=10> */
[----:B------:R-:W-:Y:S01]  /*ccd0*/  @!P2 IMAD.MOV R140, RZ, RZ, -R140 ;  /* 0x000000ffff8ca224 */ /* 0x000fe200078e0a8c */
[----:B------:R-:W-:-:S04]  /*cce0*/  PRMT R142, RZ, 0x7610, R142 ;  /* 0x00007610ff8e7816 */ /* 0x000fc8000000008e */
[----:B------:R-:W-:Y:S01]  /*ccf0*/  SEL R140, R168, R140, !P4 ;  /* 0x0000008ca88c7207 */ /* 0x000fe20006000000 */
[----:B------:R-:W-:Y:S04]  /*cd00*/  STS.U8 [R109+UR13+0x2f00], R173 ;  /* 0x002f00ad6d007988 */ /* 0x000fe8000800000d */
[----:B------:R-:W-:Y:S01]  /*cd10*/  IMAD R140, R140, UR7, RZ ;  /* 0x000000078c8c7c24 */ /* 0x000fe2000f8e02ff */
[----:B------:R-:W-:Y:S04]  /*cd20*/  STS.U8 [R109+UR13+0x3100], R172 ;  /* 0x003100ac6d007988 */ /* 0x000fe8000800000d */
[----:B------:R-:W-:Y:S04]  /*cd30*/  STS.U8 [R109+UR13+0x3700], R171 ;  /* 0x003700ab6d007988 */ /* 0x000fe8000800000d */
[----:B------:R-:W-:Y:S04]  /*cd40*/  STS.U8 [R109+UR13+0x3900], R170 ;  /* 0x003900aa6d007988 */ /* 0x000fe8000800000d */
[----:B------:R-:W-:Y:S04]  /*cd50*/  STS.U8 [R109+UR13+0x3b00], R169 ;  /* 0x003b00a96d007988 */ /* 0x000fe8000800000d */
[----:B------:R-:W-:Y:S04]  /*cd60*/  STS.U8 [R109+UR13+0x3f00], R166 ;  /* 0x003f00a66d007988 */ /* 0x000fe8000800000d */
[----:B------:R0:W4:Y:S04]  /*cd70*/  @P0 LDG.E.U8 R142, desc[UR26][R160.64] ;  /* 0x0000001aa08e0981 */ /* 0x000128000c1e1100 */
[----:B------:R1:W-:Y:S01]  /*cd80*/  STS.U8 [R110+UR13+0x380], R164 ;  /* 0x000380a46e007988 */ /* 0x0003e2000800000d */
[----:B0-----:R-:W-:Y:S01]  /*cd90*/  IADD3 R160, P1, PT, R140, R127, RZ ;  /* 0x0000007f8ca07210 */ /* 0x001fe20007f3e0ff */
[----:B-1----:R-:W-:-:S03]  /*cda0*/  VIADD R164, R175, 0xbe ;  /* 0x000000beafa47836 */ /* 0x002fc60000000000 */
[----:B------:R-:W-:Y:S02]  /*cdb0*/  LEA.HI.X.SX32 R161, R140, R126, 0x1, P1 ;  /* 0x0000007e8ca17211 */ /* 0x000fe400008f0eff */
        /* <DEDUP_REMOVED lines=14> */
[----:B------:R-:W-:Y:S04]  /*cea0*/  STL [R1+0x228], R167 ;  /* 0x000228a701007387 */ /* 0x000fe80000100800 */
[C---:B------:R-:W-:Y:S01]  /*ceb0*/  IADD3 R159, P1, PT, R140.reuse, R127, RZ ;  /* 0x0000007f8c9f7210 */ /* 0x040fe20007f3e0ff */
[----:B------:R0:W-:Y:S04]  /*cec0*/  STS.U8 [R110+UR13+0x3f80], R4 ;  /* 0x003f80046e007988 */ /* 0x0001e8000800000d */
[----:B------:R1:W2:Y:S04]  /*ced0*/  @P0 LDG.E.U8 R146, desc[UR26][R160.64] ;  /* 0x0000001aa0920981 */ /* 0x0002a8000c1e1100 */
[----:B0-----:R-:W5:Y:S04]  /*cee0*/  LDL.LU R4, [R1+0x3d4] ;  /* 0x0003d40001047983 */ /* 0x001f680000300800 */
[----:B------:R1:W-:Y:S04]  /*cef0*/  STL [R1+0xb0], R160 ;  /* 0x0000b0a001007387 */ /* 0x0003e80000100800 */
[----:B------:R0:W-:Y:S01]  /*cf00*/  STL [R1+0xac], R161 ;  /* 0x0000aca101007387 */ /* 0x0001e20000100800 */
[----:B-1----:R-:W-:-:S03]  /*cf10*/  LEA.HI.X.SX32 R160, R140, R126, 0x1, P1 ;  /* 0x0000007e8ca07211 */ /* 0x002fc600008f0eff */
[----:B------:R-:W-:Y:S04]  /*cf20*/  STL [R1+0x1d8], R164 ;  /* 0x0001d8a401007387 */ /* 0x000fe80000100800 */
[----:B------:R-:W-:Y:S01]  /*cf30*/  STL [R1+0xd0], R159 ;  /* 0x0000d09f01007387 */ /* 0x000fe20000100800 */
[----:B0-----:R-:W-:-:S03]  /*cf40*/  @P0 IMAD.MOV.U32 R161, RZ, RZ, R160 ;  /* 0x000000ffffa10224 */ /* 0x001fc600078e00a0 */
[----:B------:R0:W-:Y:S02]  /*cf50*/  STL [R1+0xcc], R160 ;  /* 0x0000cca001007387 */ /* 0x0001e40000100800 */
[----:B0-----:R-:W-:Y:S01]  /*cf60*/  @P0 IMAD.MOV.U32 R160, RZ, RZ, R159 ;  /* 0x000000ffffa00224 */ /* 0x001fe200078e009f */
[----:B------:R-:W-:-:S04]  /*cf70*/  LOP3.LUT R159, R0, 0xc6, RZ, 0xfc, !PT ;  /* 0x000000c6009f7812 */ /* 0x000fc800078efcff */
        /* <DEDUP_REMOVED lines=14> */
[C---:B------:R-:W-:Y:S01]  /*d060*/  IADD3 R158, P1, PT, R140.reuse, R127, RZ ;  /* 0x0000007f8c9e7210 */ /* 0x040fe20007f3e0ff */
[----:B------:R1:W-:Y:S04]  /*d070*/  STS.U8 [R110+UR13+0x1180], R156 ;  /* 0x0011809c6e007988 */ /* 0x0003e8000800000d */
[----:B------:R3:W-:Y:S01]  /*d080*/  STL [R1+0xf0], R158 ;  /* 0x0000f09e01007387 */ /* 0x0007e20000100800 */
[----:B0-----:R-:W-:Y:S01]  /*d090*/  LEA.HI.X.SX32 R159, R140, R126, 0x1, P1 ;  /* 0x0000007e8c9f7211 */ /* 0x001fe200008f0eff */
[----:B-1----:R-:W-:-:S02]  /*d0a0*/  @P0 IMAD.MOV.U32 R156, RZ, RZ, R158 ;  /* 0x000000ffff9c0224 */ /* 0x002fc400078e009e */
[----:B---3--:R-:W-:Y:S01]  /*d0b0*/  VIADD R158, R175, 0xce ;  /* 0x000000ceaf9e7836 */ /* 0x008fe20000000000 */
[----:B------:R0:W-:Y:S04]  /*d0c0*/  STS.U8 [R110+UR13+0x1580], R155 ;  /* 0x0015809b6e007988 */ /* 0x0001e8000800000d */
[----:B------:R-:W-:-:S05]  /*d0d0*/  IABS R140, R158 ;  /* 0x0000009e008c7213 */ /* 0x000fca0000000000 */
        /* <DEDUP_REMOVED lines=13> */
[----:B0-----:R-:W-:-:S03]  /*d1b0*/  PRMT R144, RZ, 0x7610, R144 ;  /* 0x00007610ff907816 */ /* 0x001fc60000000090 */
[C---:B------:R-:W-:Y:S01]  /*d1c0*/  IADD3 R155, P1, PT, R140.reuse, R127, RZ ;  /* 0x0000007f8c9b7210 */ /* 0x040fe20007f3e0ff */
[----:B-1----:R-:W-:Y:S01]  /*d1d0*/  @P0 IMAD.MOV.U32 R157, RZ, RZ, R159 ;  /* 0x000000ffff9d0224 */ /* 0x002fe200078e009f */
[----:B------:R-:W-:Y:S04]  /*d1e0*/  STL [R1+0xec], R159 ;  /* 0x0000ec9f01007387 */ /* 0x000fe80000100800 */
[----:B------:R0:W3:Y:S04]  /*d1f0*/  @P0 LDG.E.U8 R144, desc[UR26][R156.64] ;  /* 0x0000001a9c900981 */ /* 0x0000e8000c1e1100 */
[----:B------:R-:W-:Y:S01]  /*d200*/  STL [R1+0x1d4], R158 ;  /* 0x0001d49e01007387 */ /* 0x000fe20000100800 */
[----:B0-----:R-:W-:-:S03]  /*d210*/  LEA.HI.X.SX32 R156, R140, R126, 0x1, P1 ;  /* 0x0000007e8c9c7211 */ /* 0x001fc600008f0eff */
[----:B------:R0:W-:Y:S04]  /*d220*/  STS.U8 [R110+UR13+0x1780], R154 ;  /* 0x0017809a6e007988 */ /* 0x0001e8000800000d */
[----:B------:R1:W-:Y:S04]  /*d230*/  STS.U8 [R110+UR13+0x1b80], R141 ;  /* 0x001b808d6e007988 */ /* 0x0003e8000800000d */
[----:B------:R4:W-:Y:S01]  /*d240*/  STS.U8 [R110+UR13+0xb80], R145 ;  /* 0x000b80916e007988 */ /* 0x0009e2000800000d */
[----:B0-----:R-:W-:-:S03]  /*d250*/  @P0 IMAD.MOV.U32 R154, RZ, RZ, R155 ;  /* 0x000000ffff9a0224 */ /* 0x001fc600078e009b */
[----:B------:R0:W-:Y:S01]  /*d260*/  STL [R1+0x110], R155 ;  /* 0x0001109b01007387 */ /* 0x0001e20000100800 */
[----:B-1----:R-:W-:Y:S02]  /*d270*/  PRMT R141, RZ, 0x7610, R141 ;  /* 0x00007610ff8d7816 */ /* 0x002fe4000000008d */
[----:B----4-:R-:W-:Y:S01]  /*d280*/  PRMT R145, RZ, 0x7610, R145 ;  /* 0x00007610ff917816 */ /* 0x010fe20000000091 */
[----:B0-----:R-:W-:-:S05]  /*d290*/  @P0 IMAD.MOV.U32 R155, RZ, RZ, R156 ;  /* 0x000000ffff9b0224 */ /* 0x001fca00078e009c */
[----:B------:R-:W4:Y:S04]  /*d2a0*/  @P0 LDG.E.U8 R145, desc[UR26][R160.64] ;  /* 0x0000001aa0910981 */ /* 0x000f28000c1e1100 */
[----:B------:R-:W3:Y:S04]  /*d2b0*/  @P0 LDG.E.U8 R141, desc[UR26][R154.64] ;  /* 0x0000001a9a8d0981 */ /* 0x000ee8000c1e1100 */
[----:B------:R0:W-:Y:S02]  /*d2c0*/  STS.U8 [R110+UR13+0x1980], R153 ;  /* 0x001980996e007988 */ /* 0x0001e4000800000d */
[----:B0-----:R-:W-:-:S04]  /*d2d0*/  LOP3.LUT R153, R0, 0xd6, RZ, 0xfc, !PT ;  /* 0x000000d600997812 */ /* 0x001fc800078efcff */
        /* <DEDUP_REMOVED lines=13> */
[----:B------:R-:W-:Y:S04]  /*d3b0*/  STL [R1+0x10c], R156 ;  /* 0x00010c9c01007387 */ /* 0x000fe80000100800 */
[----:B------:R-:W-:Y:S01]  /*d3c0*/  IADD3 R152, P1, PT, R140, R127, RZ ;  /* 0x0000007f8c987210 */ /* 0x000fe20007f3e0ff */
[----:B------:R-:W-:Y:S04]  /*d3d0*/  STL [R1+0x210], R153 ;  /* 0x0002109901007387 */ /* 0x000fe80000100800 */
[----:B------:R0:W-:Y:S04]  /*d3e0*/  STS.U8 [R110+UR13+0x2180], R150 ;  /* 0x002180966e007988 */ /* 0x0001e8000800000d */
[----:B------:R1:W-:Y:S01]  /*d3f0*/  STL [R1+0x130], R152 ;  /* 0x0001309801007387 */ /* 0x0003e20000100800 */
[----:B0-----:R-:W-:-:S02]  /*d400*/  @P0 IMAD.MOV.U32 R150, RZ, RZ, R152 ;  /* 0x000000ffff960224 */ /* 0x001fc400078e0098 */
[----:B-1----:R-:W-:Y:S01]  /*d410*/  VIADD R152, R175, 0xde ;  /* 0x000000deaf987836 */ /* 0x002fe20000000000 */
[----:B------:R-:W-:-:S04]  /*d420*/  LEA.HI.X.SX32 R153, R140, R126, 0x1, P1 ;  /* 0x0000007e8c997211 */ /* 0x000fc800008f0eff */
[----:B------:R-:W-:Y:S01]  /*d430*/  IABS R140, R152 ;  /* 0x00000098008c7213 */ /* 0x000fe20000000000 */
[----:B--2---:R0:W-:Y:S04]  /*d440*/  STS.U8 [R110+UR13+0x2580], R149 ;  /* 0x002580956e007988 */ /* 0x0041e8000800000d */
        /* <DEDUP_REMOVED lines=17> */
[----:B------:R0:W2:Y:S04]  /*d560*/  @P0 LDG.E.U8 R143, desc[UR26][R150.64] ;  /* 0x0000001a968f0981 */ /* 0x0000a8000c1e1100 */
        /* <DEDUP_REMOVED lines=8> */
[----:B------:R-:W-:Y:S01]  /*d5f0*/  LOP3.LUT R147, R0, 0xe6, RZ, 0xfc, !PT ;  /* 0x000000e600937812 */ /* 0x000fe200078efcff */
[----:B0-----:R-:W-:-:S03]  /*d600*/  @P0 IMAD.MOV.U32 R149, RZ, RZ, R150 ;  /* 0x000000ffff950224 */ /* 0x001fc600078e0096 */
[----:B------:R-:W-:Y:S01]  /*d610*/  IABS R140, R147 ;  /* 0x00000093008c7213 */ /* 0x000fe20000000000 */
[----:B------:R0:W-:Y:S04]  /*d620*/  STS.U8 [R110+UR13+0x2d80], R146 ;  /* 0x002d80926e007988 */ /* 0x0001e8000800000d */
[----:B------:R-:W2:Y:S01]  /*d630*/  @P0 LDG.E.U8 R142, desc[UR26][R148.64] ;  /* 0x0000001a948e0981 */ /* 0x000ea2000c1e1100 */
        /* <DEDUP_REMOVED lines=12> */
[C---:B------:R-:W-:Y:S01]  /*d700*/  IADD3 R146, P1, PT, R140.reuse, R127, RZ ;  /* 0x0000007f8c927210 */ /* 0x040fe20007f3e0ff */
[----:B------:R0:W-:Y:S04]  /*d710*/  STL [R1+0x200], R147 ;  /* 0x0002009301007387 */ /* 0x0001e80000100800 */
[----:B---3--:R1:W-:Y:S01]  /*d720*/  STS.U8 [R110+UR13+0x3380], R141 ;  /* 0x0033808d6e007988 */ /* 0x0083e2000800000d */
[----:B0-----:R-:W-:-:S03]  /*d730*/  LEA.HI.X.SX32 R147, R140, R126, 0x1, P1 ;  /* 0x0000007e8c937211 */ /* 0x001fc600008f0eff */
[----:B----4-:R0:W-:Y:S01]  /*d740*/  STS.U8 [R110+UR13+0x2f80], R145 ;  /* 0x002f80916e007988 */ /* 0x0101e2000800000d */
[----:B-1----:R-:W-:-:S03]  /*d750*/  PRMT R141, RZ, 0x7610, R141 ;  /* 0x00007610ff8d7816 */ /* 0x002fc6000000008d */
[----:B------:R1:W-:Y:S01]  /*d760*/  STS.U8 [R110+UR13+0x3180], R144 ;  /* 0x003180906e007988 */ /* 0x0003e2000800000d */
[----:B0-----:R-:W-:Y:S02]  /*d770*/  @P0 IMAD.MOV.U32 R145, RZ, RZ, R147 ;  /* 0x000000ffff910224 */ /* 0x001fe400078e0093 */
[----:B-1----:R-:W-:-:S05]  /*d780*/  @P0 IMAD.MOV.U32 R144, RZ, RZ, R146 ;  /* 0x000000ffff900224 */ /* 0x002fca00078e0092 */
[----:B------:R0:W3:Y:S04]  /*d790*/  @P0 LDG.E.U8 R141, desc[UR26][R144.64] ;  /* 0x0000001a908d0981 */ /* 0x0000e8000c1e1100 */
[----:B------:R1:W-:Y:S02]  /*d7a0*/  STL [R1+0x14c], R146 ;  /* 0x00014c9201007387 */ /* 0x0003e40000100800 */
[----:B-1----:R-:W-:-:S05]  /*d7b0*/  VIADD R146, R175, 0xee ;  /* 0x000000eeaf927836 */ /* 0x002fca0000000000 */
        /* <DEDUP_REMOVED lines=14> */
[----:B------:R-:W-:Y:S04]  /*d8a0*/  STL [R1+0x1cc], R146 ;  /* 0x0001cc9201007387 */ /* 0x000fe80000100800 */
[----:B------:R-:W-:Y:S01]  /*d8b0*/  STL [R1+0x154], R144 ;  /* 0x0001549001007387 */ /* 0x000fe20000100800 */
[----:B------:R-:W-:-:S03]  /*d8c0*/  LEA.HI.X.SX32 R145, R140, R126, 0x1, P1 ;  /* 0x0000007e8c917211 */ /* 0x000fc600008f0eff */
[----:B--2---:R0:W-:Y:S02]  /*d8d0*/  STS.U8 [R110+UR13+0x3780], R142 ;  /* 0x0037808e6e007988 */ /* 0x0041e4000800000d */
[----:B0-----:R-:W-:Y:S01]  /*d8e0*/  @P0 IMAD.MOV.U32 R142, RZ, RZ, R144 ;  /* 0x000000ffff8e0224 */ /* 0x001fe200078e0090 */
[----:B------:R-:W-:-:S04]  /*d8f0*/  LOP3.LUT R144, R0, 0xf6, RZ, 0xfc, !PT ;  /* 0x000000f600907812 */ /* 0x000fc800078efcff */
[----:B------:R-:W-:-:S05]  /*d900*/  IABS R140, R144 ;  /* 0x00000090008c7213 */ /* 0x000fca0000000000 */
        /* <DEDUP_REMOVED lines=13> */
[----:B------:R0:W-:Y:S01]  /*d9e0*/  STS.U8 [R110+UR13+0x3580], R143 ;  /* 0x0035808f6e007988 */ /* 0x0001e2000800000d */
[----:B------:R-:W-:Y:S01]  /*d9f0*/  PRMT R126, RZ, 0x7610, R126 ;  /* 0x00007610ff7e7816 */ /* 0x000fe2000000007e */
[----:B------:R-:W-:Y:S02]  /*da00*/  @P0 IMAD.MOV.U32 R138, RZ, RZ, R127 ;  /* 0x000000ffff8a0224 */ /* 0x000fe400078e007f */
[----:B------:R-:W-:-:S05]  /*da10*/  @P0 IMAD.MOV.U32 R139, RZ, RZ, R140 ;  /* 0x000000ffff8b0224 */ /* 0x000fca00078e008c */
[----:B------:R-:W2:Y:S01]  /*da20*/  @P0 LDG.E.U8 R126, desc[UR26][R138.64] ;  /* 0x0000001a8a7e0981 */ /* 0x000ea2000c1e1100 */
[----:B0-----:R-:W-:-:S03]  /*da30*/  @P0 IMAD.MOV.U32 R143, RZ, RZ, R145 ;  /* 0x000000ffff8f0224 */ /* 0x001fc600078e0091 */
[----:B---3--:R0:W-:Y:S02]  /*da40*/  STS.U8 [R110+UR13+0x3980], R141 ;  /* 0x0039808d6e007988 */ /* 0x0081e4000800000d */
[----:B0-----:R-:W-:-:S06]  /*da50*/  PRMT R141, RZ, 0x7610, R141 ;  /* 0x00007610ff8d7816 */ /* 0x001fcc000000008d */
[----:B------:R-:W3:Y:S04]  /*da60*/  @P0 LDG.E.U8 R141, desc[UR26][R142.64] ;  /* 0x0000001a8e8d0981 */ /* 0x000ee8000c1e1100 */
[----:B------:R0:W-:Y:S04]  /*da70*/  STS.U8 [R110+UR13+0x180], R165 ;  /* 0x000180a56e007988 */ /* 0x0001e8000800000d */
[----:B------:R0:W-:Y:S04]  /*da80*/  STS.U8 [R110+UR13+0x780], R163 ;  /* 0x000780a36e007988 */ /* 0x0001e8000800000d */
[----:B------:R0:W-:Y:S04]  /*da90*/  STS.U8 [R110+UR13+0x980], R162 ;  /* 0x000980a26e007988 */ /* 0x0001e8000800000d */
[----:B------:R0:W-:Y:S04]  /*daa0*/  STL [R1+0x150], R145 ;  /* 0x0001509101007387 */ /* 0x0001e80000100800 */
[----:B------:R0:W-:Y:S04]  /*dab0*/  STL [R1+0x1f4], R144 ;  /* 0x0001f49001007387 */ /* 0x0001e80000100800 */
[----:B------:R0:W-:Y:S04]  /*dac0*/  STL [R1+0xa0], R127 ;  /* 0x0000a07f01007387 */ /* 0x0001e80000100800 */
[----:B------:R0:W-:Y:S01]  /*dad0*/  STL [R1+0x9c], R140 ;  /* 0x00009c8c01007387 */ /* 0x0001e20000100800 */
[----:B------:R-:W-:-:S04]  /*dae0*/  UISETP.NE.U32.AND UP1, UPT, UR6, URZ, UPT ;  /* 0x000000ff0600728c */ /* 0x000fc8000bf25070 */
[----:B------:R-:W-:Y:S02]  /*daf0*/  UISETP.LT.OR UP2, UPT, UR33, 0x40, UP1 ;  /* 0x000000402100788c */ /* 0x000fe40008f41670 */
[----:B------:R-:W-:Y:S01]  /*db00*/  UISETP.GE.AND UP3, UPT, UR33, 0x80, UPT ;  /* 0x000000802100788c */ /* 0x000fe2000bf66270 */
[----:B--2---:R0:W-:Y:S04]  /*db10*/  STS.U8 [R110+UR13+0x3d80], R126 ;  /* 0x003d807e6e007988 */ /* 0x0041e8000800000d */
[----:B---3--:R0:W-:Y:S01]  /*db20*/  STS.U8 [R110+UR13+0x3b80], R141 ;  /* 0x003b808d6e007988 */ /* 0x0081e2000800000d */
[----:B------:R1:W-:Y:S06]  /*db30*/  MEMBAR.ALL.CTA ;  /* 0x0000000000007992 */ /* 0x0003ec0000008000 */
[----:B-1----:R-:W1:Y:S02]  /*db40*/  FENCE.VIEW.ASYNC.S ;  /* 0x00000000000073c6 */ /* 0x002e640000000000 */
[----:B-1----:R-:W-:Y:S06]  /*db50*/  BAR.SYNC.DEFER_BLOCKING 0x0 ;  /* 0x0000000000007b1d */ /* 0x002fec0000010000 */
[----:B------:R-:W-:Y:S05]  /*db60*/  BRA.U UP2, `(.L_x_6) ;  /* 0x0000000102687547 */ /* 0x000fea000b800000 */
[----:B------:R-:W-:Y:S02]  /*db70*/  UIADD3 UR4, UPT, UPT, UR13, 0x8000, URZ ;  /* 0x000080000d047890 */ /* 0x000fe4000fffe0ff */
[----:B------:R-:W-:Y:S02]  /*db80*/  USHF.R.U32.HI UR8, URZ, 0x4, UR13 ;  /* 0x00000004ff087899 */ /* 0x000fe4000801160d */
[----:B------:R-:W-:Y:S02]  /*db90*/  USHF.R.U32.HI UR4, URZ, 0x4, UR4 ;  /* 0x00000004ff047899 */ /* 0x000fe40008011604 */
[----:B------:R-:W-:Y:S02]  /*dba0*/  USGXT.U32 UR8, UR8, 0xe ;  /* 0x0000000e0808789a */ /* 0x000fe40008000000 */
[----:B------:R-:W-:Y:S01]  /*dbb0*/  USGXT.U32 UR6, UR4, 0xe ;  /* 0x0000000e0406789a */ /* 0x000fe20008000000 */
[----:B------:R-:W-:Y:S01]  /*dbc0*/  UMOV UR16, 0xffffff80 ;  /* 0xffffff8000107882 */ /* 0x000fe20000000000 */
[----:B------:R-:W-:Y:S01]  /*dbd0*/  UMOV UR17, 0x7fffbfdf ;  /* 0x7fffbfdf00117882 */ /* 0x000fe20000000000 */
[----:B------:R-:W-:Y:S01]  /*dbe0*/  UMOV UR18, 0xfffffffe ;  /* 0xfffffffe00127882 */ /* 0x000fe20000000000 */
[----:B------:R-:W-:Y:S01]  /*dbf0*/  UMOV UR19, 0x7fffbfdf ;  /* 0x7fffbfdf00137882 */ /* 0x000fe20000000000 */
[----:B------:R-:W-:Y:S01]  /*dc00*/  UMOV UR9, URZ ;  /* 0x000000ff00097c82 */ /* 0x000fe20008000000 */
[----:B------:R-:W-:Y:S01]  /*dc10*/  UMOV UR7, URZ ;  /* 0x000000ff00077c82 */ /* 0x000fe20008000000 */
[----:B------:R-:W-:-:S02]  /*dc20*/  UIADD3.64 UR18, UPT, UPT, UR8, -UR18, URZ ;  /* 0x8000001208127297 */ /* 0x000fc4000fffe0ff */
[----:B------:R-:W-:Y:S01]  /*dc30*/  UIADD3.64 UR16, UPT, UPT, UR6, -UR16, URZ ;  /* 0x8000001006107297 */ /* 0x000fe2000fffe0ff */
[----:B------:R-:W-:Y:S01]  /*dc40*/  UMOV UR20, 0x0 ;  /* 0x0000000000147882 */ /* 0x000fe20000000000 */
[----:B------:R-:W-:Y:S01]  /*dc50*/  UMOV UR21, 0x4408010 ;  /* 0x0440801000157882 */ /* 0x000fe20000000000 */
[----:B------:R-:W-:Y:S01]  /*dc60*/  UMOV UR4, UR15 ;  /* 0x0000000f00047c82 */ /* 0x000fe20008000000 */
[----:B------:R-:W-:Y:S01]  /*dc70*/  UMOV UR5, URZ ;  /* 0x000000ff00057c82 */ /* 0x000fe20008000000 */
[----:B------:R-:W-:Y:S01]  /*dc80*/  UMOV UR9, 0x80004020 ;  /* 0x8000402000097882 */ /* 0x000fe20000000000 */
[----:B------:R-:W-:Y:S01]  /*dc90*/  UMOV UR7, 0x80004020 ;  /* 0x8000402000077882 */ /* 0x000fe20000000000 */
[----:B------:R-:W-:Y:S01]  /*dca0*/  UMOV UR22, 0x0 ;  /* 0x0000000000167882 */ /* 0x000fe20000000000 */
[----:B------:R-:W-:Y:S01]  /*dcb0*/  UMOV UR23, 0x4408010 ;  /* 0x0440801000177882 */ /* 0x000fe20000000000 */
[----:B------:R-:W-:Y:S01]  /*dcc0*/  UMOV UR4, UR4 ;  /* 0x0000000400047c82 */ /* 0x000fe20008000000 */
[----:B------:R1:W-:Y:S01]  /*dcd0*/  UTCQMMA gdesc[UR6], gdesc[UR8], tmem[UR12], tmem[UR20], idesc[UR21], !UPT ;  /* 0x00ff1408060075ea */ /* 0x0003e2000f80030c */
[----:B------:R1:W-:Y:S01]  /*dce0*/  UTCQMMA gdesc[UR16], gdesc[UR18], tmem[UR12], tmem[UR22], idesc[UR23], UPT ;  /* 0x00ff1612100075ea */ /* 0x0003e2000b80030c */
[----:B------:R1:W-:Y:S01]  /*dcf0*/  UTCBAR [UR4], URZ ;  /* 0x000000ff040073e9 */ /* 0x0003e200080000ff */
[----:B------:R-:W-:Y:S01]  /*dd00*/  NOP ;  /* 0x0000000000007918 */ /* 0x000fe20000000000 */
.L_x_6:
[----:B-1----:R-:W-:Y:S01]  /*dd10*/  UMOV UR4, URZ ;  /* 0x000000ff00047c82 */ /* 0x002fe20008000000 */
[----:B------:R-:W-:Y:S05]  /*dd20*/  BRA.U !UP3, `(.L_x_7) ;  /* 0x000000690b147547 */ /* 0x000fea000b800000 */
[----:B------:R-:W-:Y:S01]  /*dd30*/  USHF.R.S32.HI UR4, URZ, 0x1f, UR33 ;  /* 0x0000001fff047899 */ /* 0x000fe20008011421 */
[----:B0-----:R-:W-:Y:S01]  /*dd40*/  IMAD.MOV.U32 R126, RZ, RZ, RZ ;  /* 0x000000ffff7e7224 */ /* 0x001fe200078e00ff */
[----:B------:R-:W-:Y:S02]  /*dd50*/  UIADD3 UR5, UPT, UPT, UR13, 0x9000, URZ ;  /* 0x000090000d057890 */ /* 0x000fe4000fffe0ff */
[----:B------:R-:W-:Y:S02]  /*dd60*/  ULEA.HI UR4, UR4, UR33, URZ, 0x6 ;  /* 0x0000002104047291 */ /* 0x000fe4000f8f30ff */
[----:B------:R-:W-:Y:S02]  /*dd70*/  UIADD3 UR6, UPT, UPT, UR13, 0x4000, URZ ;  /* 0x000040000d067890 */ /* 0x000fe4000fffe0ff */
[----:B------:R-:W-:Y:S02]  /*dd80*/  USHF.R.S32.HI UR4, URZ, 0x6, UR4 ;  /* 0x00000006ff047899 */ /* 0x000fe40008011404 */
[----:B------:R-:W-:-:S02]  /*dd90*/  USHF.R.U32.HI UR5, URZ, 0x4, UR5 ;  /* 0x00000004ff057899 */ /* 0x000fc40008011605 */
[----:B------:R-:W-:Y:S02]  /*dda0*/  USHF.R.U32.HI UR8, URZ, 0x4, UR6 ;  /* 0x00000004ff087899 */ /* 0x000fe40008011606 */
[----:B------:R-:W-:Y:S02]  /*ddb0*/  UISETP.LT.AND UP2, UPT, UR4, 0x2, UPT ;  /* 0x000000020400788c */ /* 0x000fe4000bf41270 */
[----:B------:R-:W-:Y:S02]  /*ddc0*/  USHF.L.U32 UR28, UR10, 0x6, URZ ;  /* 0x000000060a1c7899 */ /* 0x000fe400080006ff */
[----:B------:R-:W-:Y:S02]  /*ddd0*/  USHF.L.U32 UR29, UR11, 0x6, URZ ;  /* 0x000000060b1d7899 */ /* 0x000fe400080006ff */
[----:B------:R-:W-:Y:S02]  /*dde0*/  USGXT.U32 UR6, UR5, 0xe ;  /* 0x0000000e0506789a */ /* 0x000fe40008000000 */
[----:B------:R-:W-:-:S02]  /*ddf0*/  USGXT.U32 UR8, UR8, 0xe ;  /* 0x0000000e0808789a */ /* 0x000fc40008000000 */
[----:B------:R-:W-:Y:S01]  /*de00*/  USEL UR4, UR4, 0x2, !UP2 ;  /* 0x0000000204047887 */ /* 0x000fe2000d000000 */
[----:B------:R-:W-:Y:S01]  /*de10*/  UMOV UR16, 0xffffff80 ;  /* 0xffffff8000107882 */ /* 0x000fe20000000000 */
[----:B------:R-:W-:Y:S01]  /*de20*/  UMOV UR17, 0x7fffbfdf ;  /* 0x7fffbfdf00117882 */ /* 0x000fe20000000000 */
[----:B------:R-:W-:Y:S01]  /*de30*/  UMOV UR18, 0xfffffffe ;  /* 0xfffffffe00127882 */ /* 0x000fe20000000000 */
[----:B------:R-:W-:Y:S01]  /*de40*/  UMOV UR19, 0x7fffbfdf ;  /* 0x7fffbfdf00137882 */ /* 0x000fe20000000000 */
[----:B------:R-:W-:Y:S01]  /*de50*/  UMOV UR7, URZ ;  /* 0x000000ff00077c82 */ /* 0x000fe20008000000 */
[----:B------:R-:W-:Y:S01]  /*de60*/  UMOV UR9, URZ ;  /* 0x000000ff00097c82 */ /* 0x000fe20008000000 */
[----:B------:R-:W-:Y:S02]  /*de70*/  UIADD3 UR31, UPT, UPT, UR31, -0x40, URZ ;  /* 0xffffffc01f1f7890 */ /* 0x000fe4000fffe0ff */
[----:B------:R-:W-:Y:S02]  /*de80*/  USHF.R.S32.HI UR34, URZ, 0x1f, UR28 ;  /* 0x0000001fff227899 */ /* 0x000fe4000801141c */
[----:B------:R-:W-:-:S02]  /*de90*/  USHF.R.S32.HI UR35, URZ, 0x1f, UR29 ;  /* 0x0000001fff237899 */ /* 0x000fc4000801141d */
[----:B------:R-:W-:Y:S02]  /*dea0*/  UIADD3.64 UR16, UPT, UPT, UR6, -UR16, URZ ;  /* 0x8000001006107297 */ /* 0x000fe4000fffe0ff */
[----:B------:R-:W-:Y:S02]  /*deb0*/  UIADD3.64 UR18, UPT, UPT, UR8, -UR18, URZ ;  /* 0x8000001208127297 */ /* 0x000fe4000fffe0ff */
[----:B------:R-:W-:Y:S01]  /*dec0*/  UIADD3 UR30, UPT, UPT, UR4, -0x1, URZ ;  /* 0xffffffff041e7890 */ /* 0x000fe2000fffe0ff */
[----:B------:R-:W-:Y:S01]  /*ded0*/  UMOV UR32, 0x1 ;  /* 0x0000000100207882 */ /* 0x000fe20000000000 */
[----:B------:R-:W-:-:S10]  /*dee0*/  UMOV UR5, URZ ;  /* 0x000000ff00057c82 */ /* 0x000fd40008000000 */
.L_x_10:
[----:B0-----:R-:W2:Y:S04]  /*def0*/  LDL.LU R161, [R1+0x1c8] ;  /* 0x0001c80001a17983 */ /* 0x001ea80000300800 */
[----:B------:R-:W3:Y:S04]  /*df00*/  LDL.LU R160, [R1+0x1c0] ;  /* 0x0001c00001a07983 */ /* 0x000ee80000300800 */
[----:B------:R-:W4:Y:S04]  /*df10*/  LDL.LU R159, [R1+0x1b8] ;  /* 0x0001b800019f7983 */ /* 0x000f280000300800 */
        /* <DEDUP_REMOVED lines=12> */
[----:B------:R-:W4:Y:S01]  /*dfe0*/  LDL.LU R146, [R1+0x1a4] ;  /* 0x0001a40001927983 */ /* 0x000f220000300800 */
[----:B------:R-:W0:Y:S03]  /*dff0*/  S2R R138, SR_TID.X ;  /* 0x00000000008a7919 */ /* 0x000e260000002100 */
[----:B------:R-:W4:Y:S04]  /*e000*/  LDL.LU R145, [R1+0x188] ;  /* 0x0001880001917983 */ /* 0x000f280000300800 */
[----:B------:R-:W4:Y:S04]  /*e010*/  LDL.LU R143, [R1+0x19c] ;  /* 0x00019c00018f7983 */ /* 0x000f280000300800 */
[----:B------:R-:W4:Y:S04]  /*e020*/  LDL.LU R142, [R1+0x180] ;  /* 0x00018000018e7983 */ /* 0x000f280000300800 */
[----:B------:R-:W4:Y:S04]  /*e030*/  LDL.LU R141, [R1+0x194] ;  /* 0x00019400018d7983 */ /* 0x000f280000300800 */
[----:B------:R-:W4:Y:S04]  /*e040*/  LDL.LU R140, [R1+0x14c] ;  /* 0x00014c00018c7983 */ /* 0x000f280000300800 */
[----:B------:R-:W4:Y:S01]  /*e050*/  LDL.LU R139, [R1+0x150] ;  /* 0x00015000018b7983 */ /* 0x000f220000300800 */
[----:B------:R-:W-:Y:S01]  /*e060*/  IMAD.U32 R126, R126, -0x80000000, RZ ;  /* 0x800000007e7e7824 */ /* 0x000fe200078e00ff */
[----:B0-----:R-:W-:-:S04]  /*e070*/  SHF.R.U32.HI R127, RZ, 0x6, R138 ;  /* 0x00000006ff7f7819 */ /* 0x001fc8000001168a */
[----:B------:R-:W-:-:S04]  /*e080*/  SGXT.U32 R127, R127, 0x1 ;  /* 0x000000017f7f781a */ /* 0x000fc80000000000 */
[----:B------:R-:W-:Y:S02]  /*e090*/  ISETP.GE.AND P0, PT, R127, UR31, PT ;  /* 0x0000001f7f007c0c */ /* 0x000fe4000bf06270 */
[----:B--2---:R-:W-:Y:S02]  /*e0a0*/  IADD3 R161, P2, PT, R161, UR29, RZ ;  /* 0x0000001da1a17c10 */ /* 0x004fe4000ff5e0ff */
[----:B---3--:R-:W-:-:S03]  /*e0b0*/  IADD3 R160, P4, PT, R160, UR29, RZ ;  /* 0x0000001da0a07c10 */ /* 0x008fc6000ff9e0ff */
[----:B------:R-:W-:Y:S01]  /*e0c0*/  STL [R1+0x1c8], R161 ;  /* 0x0001c8a101007387 */ /* 0x000fe20000100800 */
[----:B----4-:R-:W-:-:S03]  /*e0d0*/  IADD3 R159, P5, PT, R159, UR29, RZ ;  /* 0x0000001d9f9f7c10 */ /* 0x010fc6000ffbe0ff */
[----:B------:R-:W-:Y:S01]  /*e0e0*/  STL [R1+0x1c0], R160 ;  /* 0x0001c0a001007387 */ /* 0x000fe20000100800 */
[----:B------:R-:W-:-:S03]  /*e0f0*/  IADD3 R158, P6, PT, R158, UR29, RZ ;  /* 0x0000001d9e9e7c10 */ /* 0x000fc6000ffde0ff */
[----:B------:R-:W-:Y:S01]  /*e100*/  STL [R1+0x1b8], R159 ;  /* 0x0001b89f01007387 */ /* 0x000fe20000100800 */
[----:B------:R-:W-:-:S03]  /*e110*/  IADD3 R157, P1, PT, R157, UR29, RZ ;  /* 0x0000001d9d9d7c10 */ /* 0x000fc6000ff3e0ff */
[----:B------:R-:W-:Y:S01]  /*e120*/  STL [R1+0x1b0], R158 ;  /* 0x0001b09e01007387 */ /* 0x000fe20000100800 */
[----:B------:R-:W-:-:S03]  /*e130*/  IADD3.X R156, PT, PT, R156, UR35, RZ, P2, !PT ;  /* 0x000000239c9c7c10 */ /* 0x000fc600097fe4ff */
        /* <DEDUP_REMOVED lines=20> */
[----:B------:R-:W-:Y:S04]  /*e280*/  STL [R1+0x190], R147 ;  /* 0x0001909301007387 */ /* 0x000fe80000100800 */
[----:B------:R-:W-:Y:S01]  /*e290*/  STL [R1+0x1a4], R146 ;  /* 0x0001a49201007387 */ /* 0x000fe20000100800 */
[----:B------:R-:W-:-:S03]  /*e2a0*/  IADD3 R145, P2, PT, R145, UR29, RZ ;  /* 0x0000001d91917c10 */ /* 0x000fc6000ff5e0ff */
[----:B------:R-:W2:Y:S01]  /*e2b0*/  LDL.LU R127, [R1+0x178] ;  /* 0x00017800017f7983 */ /* 0x000ea20000300800 */
[----:B------:R-:W-:-:S03]  /*e2c0*/  IADD3.X R143, PT, PT, R143, UR35, RZ, P4, !PT ;  /* 0x000000238f8f7c10 */ /* 0x000fc6000a7fe4ff */
[----:B------:R-:W-:Y:S01]  /*e2d0*/  STL [R1+0x188], R145 ;  /* 0x0001889101007387 */ /* 0x000fe20000100800 */
[----:B------:R-:W-:Y:S02]  /*e2e0*/  IADD3 R142, P4, PT, R142, UR29, RZ ;  /* 0x0000001d8e8e7c10 */ /* 0x000fe4000ff9e0ff */
[----:B------:R-:W-:Y:S01]  /*e2f0*/  IADD3.X R141, PT, PT, R141, UR35, RZ, P5, !PT ;  /* 0x000000238d8d7c10 */ /* 0x000fe2000affe4ff */
[----:B------:R-:W-:Y:S01]  /*e300*/  STL [R1+0x19c], R143 ;  /* 0x00019c8f01007387 */ /* 0x000fe20000100800 */
[----:B------:R-:W-:-:S03]  /*e310*/  IADD3 R140, P5, PT, R140, UR29, RZ ;  /* 0x0000001d8c8c7c10 */ /* 0x000fc6000ffbe0ff */
[----:B------:R0:W-:Y:S04]  /*e320*/  STL [R1+0x194], R141 ;  /* 0x0001948d01007387 */ /* 0x0001e80000100800 */
[----:B------:R-:W-:Y:S01]  /*e330*/  STL [R1+0x180], R142 ;  /* 0x0001808e01007387 */ /* 0x000fe20000100800 */
[----:B------:R-:W-:-:S03]  /*e340*/  IADD3.X R139, PT, PT, R139, UR35, RZ, P6, !PT ;  /* 0x000000238b8b7c10 */ /* 0x000fc6000b7fe4ff */
[----:B0-----:R-:W3:Y:S04]  /*e350*/  LDL.LU R141, [R1+0x18c] ;  /* 0x00018c00018d7983 */ /* 0x001ee80000300800 */
[----:B------:R0:W-:Y:S04]  /*e360*/  STL [R1+0x14c], R140 ;  /* 0x00014c8c01007387 */ /* 0x0001e80000100800 */
[----:B0-----:R-:W4:Y:S04]  /*e370*/  LDL.LU R140, [R1+0x170] ;  /* 0x00017000018c7983 */ /* 0x001f280000300800 */
[----:B------:R-:W4:Y:S04]  /*e380*/  LDL.LU R166, [R1+0x184] ;  /* 0x0001840001a67983 */ /* 0x000f280000300800 */
[----:B------:R-:W4:Y:S04]  /*e390*/  LDL.LU R165, [R1+0x168] ;  /* 0x0001680001a57983 */ /* 0x000f280000300800 */
[----:B------:R-:W4:Y:S04]  /*e3a0*/  LDL.LU R164, [R1+0x17c] ;  /* 0x00017c0001a47983 */ /* 0x000f280000300800 */
[----:B------:R0:W-:Y:S04]  /*e3b0*/  STL [R1+0x150], R139 ;  /* 0x0001508b01007387 */ /* 0x0001e80000100800 */
        /* <DEDUP_REMOVED lines=21> */
[----:B0-----:R-:W4:Y:S01]  /*e510*/  LDL.LU R139, [R1+0x11c] ;  /* 0x00011c00018b7983 */ /* 0x001f220000300800 */
[----:B--2---:R-:W-:-:S05]  /*e520*/  IADD3 R127, P6, PT, R127, UR29, RZ ;  /* 0x0000001d7f7f7c10 */ /* 0x004fca000ffde0ff */
[----:B------:R0:W-:Y:S04]  /*e530*/  STL [R1+0x178], R127 ;  /* 0x0001787f01007387 */ /* 0x0001e80000100800 */
[----:B0-----:R-:W2:Y:S01]  /*e540*/  LDL.LU R127, [R1+0xf8] ;  /* 0x0000f800017f7983 */ /* 0x001ea20000300800 */
[----:B---3--:R-:W-:-:S05]  /*e550*/  IADD3.X R141, PT, PT, R141, UR35, RZ, P1, !PT ;  /* 0x000000238d8d7c10 */ /* 0x008fca0008ffe4ff */
[----:B------:R0:W-:Y:S01]  /*e560*/  STL [R1+0x18c], R141 ;  /* 0x00018c8d01007387 */ /* 0x0001e20000100800 */
[----:B----4-:R-:W-:-:S03]  /*e570*/  IADD3 R140, P1, PT, R140, UR29, RZ ;  /* 0x0000001d8c8c7c10 */ /* 0x010fc6000ff3e0ff */
[----:B0-----:R-:W3:Y:S01]  /*e580*/  LDL.LU R141, [R1+0x114] ;  /* 0x00011400018d7983 */ /* 0x001ee20000300800 */
[----:B------:R-:W-:-:S03]  /*e590*/  IADD3.X R166, PT, PT, R166, UR35, RZ, P2, !PT ;  /* 0x00000023a6a67c10 */ /* 0x000fc600097fe4ff */
[----:B------:R0:W-:Y:S01]  /*e5a0*/  STL [R1+0x170], R140 ;  /* 0x0001708c01007387 */ /* 0x0001e20000100800 */
[----:B------:R-:W-:Y:S02]  /*e5b0*/  IADD3 R165, P2, PT, R165, UR29, RZ ;  /* 0x0000001da5a57c10 */ /* 0x000fe4000ff5e0ff */
[----:B------:R-:W-:Y:S01]  /*e5c0*/  IADD3.X R164, PT, PT, R164, UR35, RZ, P4, !PT ;  /* 0x00000023a4a47c10 */ /* 0x000fe2000a7fe4ff */
[----:B0-----:R-:W4:Y:S01]  /*e5d0*/  LDL.LU R140, [R1+0xf0] ;  /* 0x0000f000018c7983 */ /* 0x001f220000300800 */
        /* <DEDUP_REMOVED lines=44> */
[----:B------:R0:W-:Y:S04]  /*e8a0*/  STL [R1+0x11c], R139 ;  /* 0x00011c8b01007387 */ /* 0x0001e80000100800 */
[----:B------:R-:W-:Y:S04]  /*e8b0*/  STL [R1+0x124], R143 ;  /* 0x0001248f01007387 */ /* 0x000fe80000100800 */
[----:B0-----:R-:W4:Y:S04]  /*e8c0*/  LDL.LU R139, [R1+0x10c] ;  /* 0x00010c00018b7983 */ /* 0x001f280000300800 */
[----:B------:R-:W-:Y:S01]  /*e8d0*/  STL [R1+0x100], R142 ;  /* 0x0001008e01007387 */ /* 0x000fe20000100800 */
[----:B--2---:R-:W-:-:S05]  /*e8e0*/  IADD3 R127, P5, PT, R127, UR29, RZ ;  /* 0x0000001d7f7f7c10 */ /* 0x004fca000ffbe0ff */
[----:B------:R0:W-:Y:S04]  /*e8f0*/  STL [R1+0xf8], R127 ;  /* 0x0000f87f01007387 */ /* 0x0001e80000100800 */
[----:B0-----:R-:W2:Y:S01]  /*e900*/  LDL.LU R127, [R1+0xe8] ;  /* 0x0000e800017f7983 */ /* 0x001ea20000300800 */
[----:B---3--:R-:W-:-:S05]  /*e910*/  IADD3.X R141, PT, PT, R141, UR35, RZ, P6, !PT ;  /* 0x000000238d8d7c10 */ /* 0x008fca000b7fe4ff */
[----:B------:R0:W-:Y:S01]  /*e920*/  STL [R1+0x114], R141 ;  /* 0x0001148d01007387 */ /* 0x0001e20000100800 */
[----:B----4-:R-:W-:-:S03]  /*e930*/  IADD3 R140, P6, PT, R140, UR29, RZ ;  /* 0x0000001d8c8c7c10 */ /* 0x010fc6000ffde0ff */
[----:B0-----:R-:W3:Y:S04]  /*e940*/  LDL.LU R141, [R1+0x104] ;  /* 0x00010400018d7983 */ /* 0x001ee80000300800 */
        /* <DEDUP_REMOVED lines=25> */
[----:B------:R-:W-:-:S03]  /*eae0*/  IADD3.X R139, PT, PT, R139, UR35, RZ, P1, !PT ;  /* 0x000000238b8b7c10 */ /* 0x000fc60008ffe4ff */
[----:B0-----:R-:W4:Y:S04]  /*eaf0*/  LDL.LU R140, [R1+0x78] ;  /* 0x00007800018c7983 */ /* 0x001f280000300800 */
[----:B------:R0:W-:Y:S04]  /*eb00*/  STL [R1+0x10c], R139 ;  /* 0x00010c8b01007387 */ /* 0x0001e80000100800 */
[----:B0-----:R-:W4:Y:S01]  /*eb10*/  LDL.LU R139, [R1+0x94] ;  /* 0x00009400018b7983 */ /* 0x001f220000300800 */
[----:B--2---:R-:W-:-:S05]  /*eb20*/  IADD3 R127, P1, PT, R127, UR29, RZ ;  /* 0x0000001d7f7f7c10 */ /* 0x004fca000ff3e0ff */
[----:B------:R0:W-:Y:S04]  /*eb30*/  STL [R1+0xe8], R127 ;  /* 0x0000e87f01007387 */ /* 0x0001e80000100800 */
[----:B0-----:R-:W2:Y:S01]  /*eb40*/  LDL.LU R127, [R1+0x70] ;  /* 0x00007000017f7983 */ /* 0x001ea20000300800 */
[----:B---3--:R-:W-:Y:S02]  /*eb50*/  IADD3.X R141, PT, PT, R141, UR35, RZ, P2, !PT ;  /* 0x000000238d8d7c10 */ /* 0x008fe400097fe4ff */
[----:B----4-:R-:W-:-:S03]  /*eb60*/  IADD3 R166, P2, PT, R166, UR29, RZ ;  /* 0x0000001da6a67c10 */ /* 0x010fc6000ff5e0ff */
[----:B------:R0:W-:Y:S01]  /*eb70*/  STL [R1+0x104], R141 ;  /* 0x0001048d01007387 */ /* 0x0001e20000100800 */
[----:B------:R-:W-:Y:S02]  /*eb80*/  IADD3.X R165, PT, PT, R165, UR35, RZ, P4, !PT ;  /* 0x00000023a5a57c10 */ /* 0x000fe4000a7fe4ff */
[----:B------:R-:W-:Y:S01]  /*eb90*/  IADD3 R164, P4, PT, R164, UR29, RZ ;  /* 0x0000001da4a47c10 */ /* 0x000fe2000ff9e0ff */
[----:B0-----:R-:W3:Y:S01]  /*eba0*/  LDL.LU R141, [R1+0x8c] ;  /* 0x00008c00018d7983 */ /* 0x001ee20000300800 */
        /* <DEDUP_REMOVED lines=43> */
[----:B------:R-:W-:Y:S04]  /*ee60*/  STL [R1+0xac], R145 ;  /* 0x0000ac9101007387 */ /* 0x000fe80000100800 */
[----:B------:R0:W-:Y:S04]  /*ee70*/  STL [R1+0x78], R140 ;  /* 0x0000788c01007387 */ /* 0x0001e80000100800 */
[----:B------:R-:W-:Y:S01]  /*ee80*/  STL [R1+0x80], R143 ;  /* 0x0000808f01007387 */ /* 0x000fe20000100800 */
[----:B------:R-:W-:-:S03]  /*ee90*/  IADD3.X R139, PT, PT, R139, UR35, RZ, P6, !PT ;  /* 0x000000238b8b7c10 */ /* 0x000fc6000b7fe4ff */
[----:B0-----:R-:W4:Y:S04]  /*eea0*/  LDL.LU R140, [R1+0x68] ;  /* 0x00006800018c7983 */ /* 0x001f280000300800 */
[----:B------:R-:W-:Y:S04]  /*eeb0*/  STL [R1+0xa4], R142 ;  /* 0x0000a48e01007387 */ /* 0x000fe80000100800 */
[----:B------:R0:W-:Y:S04]  /*eec0*/  STL [R1+0x94], R139 ;  /* 0x0000948b01007387 */ /* 0x0001e80000100800 */
[----:B0-----:R-:W4:Y:S01]  /*eed0*/  LDL.LU R139, [R1+0x84] ;  /* 0x00008400018b7983 */ /* 0x001f220000300800 */
[----:B--2---:R-:W-:-:S05]  /*eee0*/  IADD3 R127, P6, PT, R127, UR29, RZ ;  /* 0x0000001d7f7f7c10 */ /* 0x004fca000ffde0ff */
[----:B------:R0:W-:Y:S04]  /*eef0*/  STL [R1+0x70], R127 ;  /* 0x0000707f01007387 */ /* 0x0001e80000100800 */
[----:B0-----:R-:W2:Y:S04]  /*ef00*/  LDL.LU R127, [R1+0x60] ;  /* 0x00006000017f7983 */ /* 0x001ea80000300800 */
[----:B------:R-:W2:Y:S04]  /*ef10*/  LDL.LU R166, [R1+0x7c] ;  /* 0x00007c0001a67983 */ /* 0x000ea80000300800 */
[----:B------:R-:W2:Y:S01]  /*ef20*/  LDL.LU R165, [R1+0x58] ;  /* 0x0000580001a57983 */ /* 0x000ea20000300800 */
[----:B---3--:R-:W-:-:S03]  /*ef30*/  IADD3.X R141, PT, PT, R141, UR35, RZ, P1, !PT ;  /* 0x000000238d8d7c10 */ /* 0x008fc60008ffe4ff */
[----:B------:R-:W3:Y:S04]  /*ef40*/  LDL.LU R164, [R1+0x74] ;  /* 0x0000740001a47983 */ /* 0x000ee80000300800 */
[----:B------:R0:W-:Y:S04]  /*ef50*/  STL [R1+0x8c], R141 ;  /* 0x00008c8d01007387 */ /* 0x0001e80000100800 */
[----:B------:R-:W3:Y:S04]  /*ef60*/  LDL.LU R163, [R1+0x50] ;  /* 0x0000500001a37983 */ /* 0x000ee80000300800 */
        /* <DEDUP_REMOVED lines=19> */
[----:B------:R-:W3:Y:S04]  /*f0a0*/  LDL.LU R142, [R1] ;  /* 0x00000000018e7983 */ /* 0x000ee80000300800 */
[----:B0-----:R-:W3:Y:S01]  /*f0b0*/  LDL.LU R141, [R1+0x1c] ;  /* 0x00001c00018d7983 */ /* 0x001ee20000300800 */
[----:B----4-:R-:W-:-:S05]  /*f0c0*/  IADD3 R140, P1, PT, R140, UR29, RZ ;  /* 0x0000001d8c8c7c10 */ /* 0x010fca000ff3e0ff */
[----:B------:R0:W-:Y:S04]  /*f0d0*/  STL [R1+0x68], R140 ;  /* 0x0000688c01007387 */ /* 0x0001e80000100800 */
[----:B0-----:R-:W4:Y:S01]  /*f0e0*/  LDL.LU R140, [R1+0x14] ;  /* 0x00001400018c7983 */ /* 0x001f220000300800 */
[----:B------:R-:W-:-:S05]  /*f0f0*/  IADD3.X R139, PT, PT, R139, UR35, RZ, P2, !PT ;  /* 0x000000238b8b7c10 */ /* 0x000fca00097fe4ff */
[----:B------:R0:W-:Y:S04]  /*f100*/  STL [R1+0x84], R139 ;  /* 0x0000848b01007387 */ /* 0x0001e80000100800 */
[----:B0-----:R-:W4:Y:S01]  /*f110*/  LDL.LU R139, [R1+0xc] ;  /* 0x00000c00018b7983 */ /* 0x001f220000300800 */
[----:B--2---:R-:W-:-:S05]  /*f120*/  IADD3 R127, P2, PT, R127, UR29, RZ ;  /* 0x0000001d7f7f7c10 */ /* 0x004fca000ff5e0ff */
[----:B------:R0:W-:Y:S04]  /*f130*/  STL [R1+0x60], R127 ;  /* 0x0000607f01007387 */ /* 0x0001e80000100800 */
[----:B0-----:R-:W2:Y:S01]  /*f140*/  LDL.LU R127, [R1+0x4] ;  /* 0x00000400017f7983 */ /* 0x001ea20000300800 */
[----:B------:R-:W-:Y:S02]  /*f150*/  IADD3.X R166, PT, PT, R166, UR35, RZ, P4, !PT ;  /* 0x00000023a6a67c10 */ /* 0x000fe4000a7fe4ff */
[----:B------:R-:W-:Y:S02]  /*f160*/  IADD3 R165, P4, PT, R165, UR29, RZ ;  /* 0x0000001da5a57c10 */ /* 0x000fe4000ff9e0ff */
[----:B---3--:R-:W-:Y:S02]  /*f170*/  IADD3.X R164, PT, PT, R164, UR35, RZ, P5, !PT ;  /* 0x00000023a4a47c10 */ /* 0x008fe4000affe4ff */
[----:B------:R-:W-:-:S02]  /*f180*/  IADD3 R163, P5, PT, R163, UR29, RZ ;  /* 0x0000001da3a37c10 */ /* 0x000fc4000ffbe0ff */
[----:B------:R-:W-:Y:S02]  /*f190*/  IADD3.X R156, PT, PT, R156, UR35, RZ, P4, !PT ;  /* 0x000000239c9c7c10 */ /* 0x000fe4000a7fe4ff */
[----:B------:R-:W-:Y:S02]  /*f1a0*/  IADD3 R155, P4, PT, R155, UR29, RZ ;  /* 0x0000001d9b9b7c10 */ /* 0x000fe4000ff9e0ff */
[----:B------:R-:W-:Y:S02]  /*f1b0*/  IADD3.X R160, PT, PT, R160, UR35, RZ, P1, !PT ;  /* 0x00000023a0a07c10 */ /* 0x000fe40008ffe4ff */
[----:B------:R-:W-:Y:S02]  /*f1c0*/  IADD3 R159, P1, PT, R159, UR29, RZ ;  /* 0x0000001d9f9f7c10 */ /* 0x000fe4000ff3e0ff */
[----:B------:R-:W-:Y:S02]  /*f1d0*/  IADD3.X R162, PT, PT, R162, UR35, RZ, P6, !PT ;  /* 0x00000023a2a27c10 */ /* 0x000fe4000b7fe4ff */
[----:B------:R-:W-:-:S02]  /*f1e0*/  IADD3 R161, P6, PT, R161, UR29, RZ ;  /* 0x0000001da1a17c10 */ /* 0x000fc4000ffde0ff */
[----:B------:R-:W-:Y:S02]  /*f1f0*/  IADD3.X R158, PT, PT, R158, UR35, RZ, P2, !PT ;  /* 0x000000239e9e7c10 */ /* 0x000fe400097fe4ff */
[----:B------:R-:W-:Y:S02]  /*f200*/  IADD3.X R154, PT, PT, R154, UR35, RZ, P5, !PT ;  /* 0x000000239a9a7c10 */ /* 0x000fe4000affe4ff */
[----:B------:R-:W-:Y:S02]  /*f210*/  IADD3.X R146, PT, PT, R146, UR35, RZ, P4, !PT ;  /* 0x0000002392927c10 */ /* 0x000fe4000a7fe4ff */
[----:B------:R-:W-:Y:S02]  /*f220*/  IADD3 R145, P4, PT, R145, UR29, RZ ;  /* 0x0000001d91917c10 */ /* 0x000fe4000ff9e0ff */
[----:B------:R-:W-:Y:S02]  /*f230*/  IADD3.X R150, PT, PT, R150, UR35, RZ, P1, !PT ;  /* 0x0000002396967c10 */ /* 0x000fe40008ffe4ff */
[----:B------:R-:W-:-:S02]  /*f240*/  IADD3 R157, P2, PT, R157, UR29, RZ ;  /* 0x0000001d9d9d7c10 */ /* 0x000fc4000ff5e0ff */
[----:B------:R-:W-:Y:S02]  /*f250*/  IADD3 R153, P5, PT, R153, UR29, RZ ;  /* 0x0000001d99997c10 */ /* 0x000fe4000ffbe0ff */
[----:B------:R-:W-:Y:S02]  /*f260*/  IADD3 R149, P1, PT, R149, UR29, RZ ;  /* 0x0000001d95957c10 */ /* 0x000fe4000ff3e0ff */
[----:B------:R-:W-:Y:S02]  /*f270*/  IADD3.X R152, PT, PT, R152, UR35, RZ, P6, !PT ;  /* 0x0000002398987c10 */ /* 0x000fe4000b7fe4ff */
[----:B------:R-:W-:Y:S02]  /*f280*/  IADD3 R151, P6, PT, R151, UR29, RZ ;  /* 0x0000001d97977c10 */ /* 0x000fe4000ffde0ff */
[----:B------:R-:W-:Y:S02]  /*f290*/  IADD3.X R148, PT, PT, R148, UR35, RZ, P2, !PT ;  /* 0x0000002394947c10 */ /* 0x000fe400097fe4ff */
[----:B------:R-:W-:-:S02]  /*f2a0*/  IADD3.X R143, PT, PT, R143, UR35, RZ, P5, !PT ;  /* 0x000000238f8f7c10 */ /* 0x000fc4000affe4ff */
[----:B------:R-:W-:Y:S02]  /*f2b0*/  IADD3 R147, P2, PT, R147, UR29, RZ ;  /* 0x0000001d93937c10 */ /* 0x000fe4000ff5e0ff */
[----:B------:R-:W-:Y:S02]  /*f2c0*/  IADD3 R142, P5, PT, R142, UR29, RZ ;  /* 0x0000001d8e8e7c10 */ /* 0x000fe4000ffbe0ff */
[----:B------:R-:W-:Y:S02]  /*f2d0*/  IADD3.X R141, PT, PT, R141, UR35, RZ, P6, !PT ;  /* 0x000000238d8d7c10 */ /* 0x000fe4000b7fe4ff */
[----:B------:R-:W-:Y:S02]  /*f2e0*/  IADD3 R251, P6, PT, R251, UR29, RZ ;  /* 0x0000001dfbfb7c10 */ /* 0x000fe4000ffde0ff */
[----:B------:R-:W-:Y:S02]  /*f2f0*/  IADD3.X R252, PT, PT, R252, UR35, RZ, P5, !PT ;  /* 0x00000023fcfc7c10 */ /* 0x000fe4000affe4ff */
[----:B------:R-:W-:-:S02]  /*f300*/  IADD3 R243, P5, PT, R243, UR29, RZ ;  /* 0x0000001df3f37c10 */ /* 0x000fc4000ffbe0ff */
[----:B----4-:R-:W-:Y:S02]  /*f310*/  IADD3.X R140, PT, PT, R140, UR35, RZ, P1, !PT ;  /* 0x000000238c8c7c10 */ /* 0x010fe40008ffe4ff */
[----:B-----5:R-:W-:-:S04]  /*f320*/  IADD3 R249, P1, PT, R249, UR29, RZ ;  /* 0x0000001df9f97c10 */ /* 0x020fc8000ff3e0ff */
        /* <DEDUP_REMOVED lines=10> */
[----:B------:R-:W-:Y:S02]  /*f3d0*/  IADD3 R233, P5, PT, R233, UR29, RZ ;  /* 0x0000001de9e97c10 */ /* 0x000fe4000ffbe0ff */
[----:B------:R-:W-:-:S02]  /*f3e0*/  IADD3 R229, P1, PT, R229, UR29, RZ ;  /* 0x0000001de5e57c10 */ /* 0x000fc4000ff3e0ff */
[----:B------:R-:W-:Y:S02]  /*f3f0*/  IADD3.X R240, PT, PT, R240, UR35, RZ, P6, !PT ;  /* 0x00000023f0f07c10 */ /* 0x000fe4000b7fe4ff */
[----:B------:R-:W-:Y:S02]  /*f400*/  IADD3 R231, P6, PT, R231, UR29, RZ ;  /* 0x0000001de7e77c10 */ /* 0x000fe4000ffde0ff */
[----:B------:R-:W-:Y:S02]  /*f410*/  IADD3.X R236, PT, PT, R236, UR35, RZ, P2, !PT ;  /* 0x00000023ecec7c10 */ /* 0x000fe400097fe4ff */
[----:B------:R-:W-:Y:S02]  /*f420*/  IADD3.X R232, PT, PT, R232, UR35, RZ, P5, !PT ;  /* 0x00000023e8e87c10 */ /* 0x000fe4000affe4ff */
        /* <DEDUP_REMOVED lines=8> */
[----:B------:R-:W-:Y:S02]  /*f4b0*/  IADD3.X R218, PT, PT, R218, UR35, RZ, P1, !PT ;  /* 0x00000023dada7c10 */ /* 0x000fe40008ffe4ff */
[----:B------:R-:W-:Y:S02]  /*f4c0*/  IADD3 R217, P2, PT, R217, UR29, RZ ;  /* 0x0000001dd9d97c10 */ /* 0x000fe4000ff5e0ff */
[----:B------:R-:W-:Y:S02]  /*f4d0*/  IADD3 R213, P5, PT, R213, UR29, RZ ;  /* 0x0000001dd5d57c10 */ /* 0x000fe4000ffbe0ff */
        /* <DEDUP_REMOVED lines=30> */
[----:B--2---:R-:W-:Y:S02]  /*f6c0*/  IADD3.X R127, PT, PT, R127, UR35, RZ, P4, !PT ;  /* 0x000000237f7f7c10 */ /* 0x004fe4000a7fe4ff */
[----:B------:R-:W-:-:S04]  /*f6d0*/  IADD3 R245, P4, PT, R245, UR29, RZ ;  /* 0x0000001df5f57c10 */ /* 0x000fc8000ff9e0ff */
[----:B------:R-:W-:Y:S02]  /*f6e0*/  IADD3.X R244, PT, PT, R244, UR35, RZ, P4, !PT ;  /* 0x00000023f4f47c10 */ /* 0x000fe4000a7fe4ff */
        /* <DEDUP_REMOVED lines=22> */
[----:B------:R-:W-:Y:S02]  /*f850*/  IADD3 R31, P4, PT, R31, UR29, RZ ;  /* 0x0000001d1f1f7c10 */ /* 0x000fe4000ff9e0ff */
[----:B------:R-:W-:Y:S02]  /*f860*/  IADD3 R136, P2, PT, R136, UR29, RZ ;  /* 0x0000001d88887c10 */ /* 0x000fe4000ff5e0ff */
[----:B------:R-:W-:Y:S02]  /*f870*/  IADD3 R132, P5, PT, R132, UR29, RZ ;  /* 0x0000001d84847c10 */ /* 0x000fe4000ffbe0ff */
[----:B------:R-:W-:Y:S02]  /*f880*/  IADD3 R128, P1, PT, R128, UR29, RZ ;  /* 0x0000001d80807c10 */ /* 0x000fe4000ff3e0ff */
[----:B------:R-:W-:-:S02]  /*f890*/  IADD3.X R34, PT, PT, R34, UR35, RZ, P4, !PT ;  /* 0x0000002322227c10 */ /* 0x000fc4000a7fe4ff */
[----:B------:R-:W-:Y:S02]  /*f8a0*/  IADD3.X R180, PT, PT, R180, UR35, RZ, P6, !PT ;  /* 0x00000023b4b47c10 */ /* 0x000fe4000b7fe4ff */
[----:B------:R-:W-:Y:S02]  /*f8b0*/  IADD3 R16, P4, PT, R16, UR29, RZ ;  /* 0x0000001d10107c10 */ /* 0x000fe4000ff9e0ff */
[----:B------:R-:W-:Y:S02]  /*f8c0*/  IADD3 R130, P6, PT, R130, UR29, RZ ;  /* 0x0000001d82827c10 */ /* 0x000fe4000ffde0ff */
[----:B------:R-:W-:Y:S02]  /*f8d0*/  IADD3.X R135, PT, PT, R135, UR35, RZ, P2, !PT ;  /* 0x0000002387877c10 */ /* 0x000fe400097fe4ff */
[----:B------:R-:W-:Y:S02]  /*f8e0*/  IADD3.X R131, PT, PT, R131, UR35, RZ, P5, !PT ;  /* 0x0000002383837c10 */ /* 0x000fe4000affe4ff */
[----:B------:R-:W-:-:S02]  /*f8f0*/  IADD3.X R125, PT, PT, R125, UR35, RZ, P1, !PT ;  /* 0x000000237d7d7c10 */ /* 0x000fc40008ffe4ff */
[----:B------:R-:W-:Y:S02]  /*f900*/  IADD3 R123, P2, PT, R123, UR29, RZ ;  /* 0x0000001d7b7b7c10 */ /* 0x000fe4000ff5e0ff */
[----:B------:R-:W-:Y:S02]  /*f910*/  IADD3 R27, P5, PT, R27, UR29, RZ ;  /* 0x0000001d1b1b7c10 */ /* 0x000fe4000ffbe0ff */
[----:B------:R-:W-:Y:S02]  /*f920*/  IADD3 R121, P1, PT, R121, UR29, RZ ;  /* 0x0000001d79797c10 */ /* 0x000fe4000ff3e0ff */
[----:B------:R-:W-:Y:S02]  /*f930*/  IADD3.X R18, PT, PT, R18, UR35, RZ, P4, !PT ;  /* 0x0000002312127c10 */ /* 0x000fe4000a7fe4ff */
[----:B------:R-:W-:Y:S02]  /*f940*/  IADD3.X R129, PT, PT, R129, UR35, RZ, P6, !PT ;  /* 0x0000002381817c10 */ /* 0x000fe4000b7fe4ff */
[----:B------:R-:W-:-:S02]  /*f950*/  IADD3 R58, P4, PT, R58, UR28, RZ ;  /* 0x0000001c3a3a7c10 */ /* 0x000fc4000ff9e0ff */
[----:B------:R-:W-:Y:S02]  /*f960*/  IADD3 R13, P6, PT, R13, UR29, RZ ;  /* 0x0000001d0d0d7c10 */ /* 0x000fe4000ffde0ff */
[----:B------:R-:W-:Y:S02]  /*f970*/  IADD3.X R124, PT, PT, R124, UR35, RZ, P2, !PT ;  /* 0x000000237c7c7c10 */ /* 0x000fe400097fe4ff */
[----:B------:R-:W-:Y:S02]  /*f980*/  IADD3.X R29, PT, PT, R29, UR35, RZ, P5, !PT ;  /* 0x000000231d1d7c10 */ /* 0x000fe4000affe4ff */
[----:B------:R-:W-:Y:S02]  /*f990*/  IADD3.X R122, PT, PT, R122, UR35, RZ, P1, !PT ;  /* 0x000000237a7a7c10 */ /* 0x000fe40008ffe4ff */
[----:B------:R-:W-:Y:S02]  /*f9a0*/  IADD3 R39, P2, PT, R39, UR29, RZ ;  /* 0x0000001d27277c10 */ /* 0x000fe4000ff5e0ff */
[----:B------:R-:W-:-:S02]  /*f9b0*/  IADD3 R11, P5, PT, R11, UR29, RZ ;  /* 0x0000001d0b0b7c10 */ /* 0x000fc4000ffbe0ff */
[----:B------:R-:W-:Y:S02]  /*f9c0*/  IADD3 R37, P1, PT, R37, UR29, RZ ;  /* 0x0000001d25257c10 */ /* 0x000fe4000ff3e0ff */
[----:B------:R-:W-:Y:S02]  /*f9d0*/  IADD3.X R59, PT, PT, R59, UR34, RZ, P4, !PT ;  /* 0x000000223b3b7c10 */ /* 0x000fe4000a7fe4ff */
[----:B------:R-:W-:Y:S02]  /*f9e0*/  IADD3.X R15, PT, PT, R15, UR35, RZ, P6, !PT ;  /* 0x000000230f0f7c10 */ /* 0x000fe4000b7fe4ff */
[----:B------:R-:W-:Y:S02]  /*f9f0*/  IADD3 R104, P4, PT, R104, UR28, RZ ;  /* 0x0000001c68687c10 */ /* 0x000fe4000ff9e0ff */
[----:B------:R-:W-:Y:S02]  /*fa00*/  IADD3 R119, P6, PT, R119, UR29, RZ ;  /* 0x0000001d77777c10 */ /* 0x000fe4000ffde0ff */
[----:B------:R-:W-:-:S02]  /*fa10*/  IADD3.X R42, PT, PT, R42, UR35, RZ, P2, !PT ;  /* 0x000000232a2a7c10 */ /* 0x000fc400097fe4ff */
[----:B------:R-:W-:Y:S02]  /*fa20*/  IADD3.X R14, PT, PT, R14, UR35, RZ, P5, !PT ;  /* 0x000000230e0e7c10 */ /* 0x000fe4000affe4ff */
[----:B------:R-:W-:Y:S02]  /*fa30*/  IADD3.X R40, PT, PT, R40, UR35, RZ, P1, !PT ;  /* 0x0000002328287c10 */ /* 0x000fe40008ffe4ff */
        /* <DEDUP_REMOVED lines=14> */
[----:B------:R-:W-:Y:S02]  /*fb20*/  IADD3 R19, P6, PT, R19, UR29, RZ ;  /* 0x0000001d13137c10 */ /* 0x000fe4000ffde0ff */
[----:B------:R-:W-:-:S02]  /*fb30*/  IADD3.X R10, PT, PT, R10, UR35, RZ, P2, !PT ;  /* 0x000000230a0a7c10 */ /* 0x000fc400097fe4ff */
[----:B------:R-:W-:Y:S02]  /*fb40*/  IADD3.X R36, PT, PT, R36, UR35, RZ, P5, !PT ;  /* 0x0000002324247c10 */ /* 0x000fe4000affe4ff */
[----:B------:R-:W-:Y:S02]  /*fb50*/  IADD3.X R8, PT, PT, R8, UR35, RZ, P1, !PT ;  /* 0x0000002308087c10 */ /* 0x000fe40008ffe4ff */
[----:B------:R-:W-:Y:S02]  /*fb60*/  IADD3 R113, P2, PT, R113, UR29, RZ ;  /* 0x0000001d71717c10 */ /* 0x000fe4000ff5e0ff */
[----:B------:R-:W-:Y:S02]  /*fb70*/  IADD3 R17, P5, PT, R17, UR29, RZ ;  /* 0x0000001d11117c10 */ /* 0x000fe4000ffbe0ff */
[----:B------:R-:W-:Y:S01]  /*fb80*/  IADD3 R111, P1, PT, R111, UR29, RZ ;  /* 0x0000001d6f6f7c10 */ /* 0x000fe2000ff3e0ff */
[----:B------:R-:W-:Y:S01]  /*fb90*/  STL [R1+0x7c], R166 ;  /* 0x00007ca601007387 */ /* 0x000fe20000100800 */
[----:B------:R-:W-:-:S02]  /*fba0*/  IADD3.X R22, PT, PT, R22, UR35, RZ, P6, !PT ;  /* 0x0000002316167c10 */ /* 0x000fc4000b7fe4ff */
[----:B------:R-:W-:Y:S01]  /*fbb0*/  IADD3 R3, P6, PT, R3, UR29, RZ ;  /* 0x0000001d03037c10 */ /* 0x000fe2000ffde0ff */
[----:B------:R-:W-:Y:S01]  /*fbc0*/  STL [R1+0x58], R165 ;  /* 0x000058a501007387 */ /* 0x000fe20000100800 */
[----:B------:R-:W-:Y:S02]  /*fbd0*/  IADD3.X R114, PT, PT, R114, UR35, RZ, P2, !PT ;  /* 0x0000002372727c10 */ /* 0x000fe400097fe4ff */
[----:B------:R-:W-:Y:S02]  /*fbe0*/  IADD3.X R20, PT, PT, R20, UR35, RZ, P5, !PT ;  /* 0x0000002314147c10 */ /* 0x000fe4000affe4ff */
[----:B------:R-:W-:Y:S02]  /*fbf0*/  IADD3.X R112, PT, PT, R112, UR35, RZ, P1, !PT ;  /* 0x0000002370707c10 */ /* 0x000fe40008ffe4ff */
[----:B------:R-:W-:Y:S01]  /*fc00*/  IADD3.X R85, PT, PT, R85, UR34, RZ, P4, !PT ;  /* 0x0000002255557c10 */ /* 0x000fe2000a7fe4ff */
[----:B------:R-:W0:Y:S01]  /*fc10*/  SYNCS.PHASECHK.TRANS64.TRYWAIT P4, [UR15], R126 ;  /* 0x0000007eff0075a7 */ /* 0x000e22000808110f */
[----:B------:R-:W-:Y:S01]  /*fc20*/  IADD3 R30, P2, PT, R30, UR29, RZ ;  /* 0x0000001d1e1e7c10 */ /* 0x000fe2000ff5e0ff */
[----:B------:R-:W-:Y:S01]  /*fc30*/  STL [R1+0x74], R164 ;  /* 0x000074a401007387 */ /* 0x000fe20000100800 */
[----:B------:R-:W-:-:S02]  /*fc40*/  IADD3 R2, P5, PT, R2, UR29, RZ ;  /* 0x0000001d02027c10 */ /* 0x000fc4000ffbe0ff */
[----:B------:R-:W-:Y:S01]  /*fc50*/  IADD3 R90, P1, PT, R90, UR28, RZ ;  /* 0x0000001c5a5a7c10 */ /* 0x000fe2000ff3e0ff */
[----:B------:R-:W-:Y:S01]  /*fc60*/  STL [R1+0x50], R163 ;  /* 0x000050a301007387 */ /* 0x000fe20000100800 */
[----:B------:R-:W-:Y:S02]  /*fc70*/  IADD3.X R6, PT, PT, R6, UR35, RZ, P6, !PT ;  /* 0x0000002306067c10 */ /* 0x000fe4000b7fe4ff */
[----:B------:R-:W-:Y:S01]  /*fc80*/  IADD3 R106, P6, PT, R106, UR28, RZ ;  /* 0x0000001c6a6a7c10 */ /* 0x000fe2000ffde0ff */
[----:B------:R-:W-:Y:S01]  /*fc90*/  STL [R1+0x6c], R162 ;  /* 0x00006ca201007387 */ /* 0x000fe20000100800 */
[----:B------:R-:W-:Y:S02]  /*fca0*/  IADD3.X R32, PT, PT, R32, UR35, RZ, P2, !PT ;  /* 0x0000002320207c10 */ /* 0x000fe400097fe4ff */
[----:B------:R-:W-:Y:S01]  /*fcb0*/  IADD3.X R4, PT, PT, R4, UR35, RZ, P5, !PT ;  /* 0x0000002304047c10 */ /* 0x000fe2000affe4ff */
[----:B------:R-:W-:Y:S01]  /*fcc0*/  STL [R1+0x48], R161 ;  /* 0x000048a101007387 */ /* 0x000fe20000100800 */
[----:B------:R-:W-:-:S02]  /*fcd0*/  IADD3.X R91, PT, PT, R91, UR34, RZ, P1, !PT ;  /* 0x000000225b5b7c10 */ /* 0x000fc40008ffe4ff */
[----:B------:R-:W-:Y:S01]  /*fce0*/  IADD3 R74, P2, PT, R74, UR28, RZ ;  /* 0x0000001c4a4a7c10 */ /* 0x000fe2000ff5e0ff */
[----:B------:R-:W-:Y:S01]  /*fcf0*/  STL [R1+0x64], R160 ;  /* 0x000064a001007387 */ /* 0x000fe20000100800 */
[----:B------:R-:W-:Y:S02]  /*fd00*/  IADD3 R98, P5, PT, R98, UR28, RZ ;  /* 0x0000001c62627c10 */ /* 0x000fe4000ffbe0ff */
[----:B------:R-:W-:Y:S01]  /*fd10*/  IADD3 R72, P1, PT, R72, UR28, RZ ;  /* 0x0000001c48487c10 */ /* 0x000fe2000ff3e0ff */
[----:B------:R-:W-:Y:S01]  /*fd20*/  STL [R1+0x40], R159 ;  /* 0x0000409f01007387 */ /* 0x000fe20000100800 */
[----:B------:R-:W-:-:S03]  /*fd30*/  IADD3.X R107, PT, PT, R107, UR34, RZ, P6, !PT ;  /* 0x000000226b6b7c10 */ /* 0x000fc6000b7fe4ff */
[----:B------:R-:W-:Y:S01]  /*fd40*/  STL [R1+0x5c], R158 ;  /* 0x00005c9e01007387 */ /* 0x000fe20000100800 */
[----:B------:R-:W-:Y:S02]  /*fd50*/  IADD3 R88, P6, PT, R88, UR28, RZ ;  /* 0x0000001c58587c10 */ /* 0x000fe4000ffde0ff */
[----:B------:R-:W-:Y:S01]  /*fd60*/  IADD3.X R76, PT, PT, R76, UR34, RZ, P2, !PT ;  /* 0x000000224c4c7c10 */ /* 0x000fe200097fe4ff */
[----:B------:R-:W-:Y:S01]  /*fd70*/  STL [R1+0x38], R157 ;  /* 0x0000389d01007387 */ /* 0x000fe20000100800 */
[----:B------:R-:W-:Y:S02]  /*fd80*/  IADD3.X R99, PT, PT, R99, UR34, RZ, P5, !PT ;  /* 0x0000002263637c10 */ /* 0x000fe4000affe4ff */
[----:B------:R-:W-:Y:S01]  /*fd90*/  IADD3.X R73, PT, PT, R73, UR34, RZ, P1, !PT ;  /* 0x0000002249497c10 */ /* 0x000fe20008ffe4ff */
[----:B------:R-:W-:Y:S01]  /*fda0*/  STL [R1+0x54], R156 ;  /* 0x0000549c01007387 */ /* 0x000fe20000100800 */
[----:B------:R-:W-:Y:S02]  /*fdb0*/  IADD3 R56, P2, PT, R56, UR28, RZ ;  /* 0x0000001c38387c10 */ /* 0x000fe4000ff5e0ff */
[----:B------:R-:W-:Y:S01]  /*fdc0*/  IADD3 R86, P5, PT, R86, UR28, RZ ;  /* 0x0000001c56567c10 */ /* 0x000fe2000ffbe0ff */
[----:B------:R-:W-:Y:S01]  /*fdd0*/  STL [R1+0x30], R155 ;  /* 0x0000309b01007387 */ /* 0x000fe20000100800 */
[----:B------:R-:W-:-:S03]  /*fde0*/  IADD3 R54, P1, PT, R54, UR28, RZ ;  /* 0x0000001c36367c10 */ /* 0x000fc6000ff3e0ff */
        /* <DEDUP_REMOVED lines=28> */
[----:B------:R-:W-:Y:S01]  /*ffb0*/  STL [R1], R142 ;  /* 0x0000008e01007387 */ /* 0x000fe20000100800 */
        /* <DEDUP_REMOVED lines=10> */
[----:B------:R1:W-:Y:S01]  /*10060*/  STL [R1+0x4], R127 ;  /* 0x0000047f01007387 */ /* 0x0003e20000100800 */
[----:B------:R-:W-:Y:S02]  /*10070*/  IADD3.X R51, PT, PT, R51, UR34, RZ, P6, !PT ;  /* 0x0000002233337c10 */ /* 0x000fe4000b7fe4ff */
[----:B------:R-:W-:Y:S02]  /*10080*/  IADD3 R48, P6, PT, R48, UR28, RZ ;  /* 0x0000001c30307c10 */ /* 0x000fe4000ffde0ff */
[----:B------:R-:W-:Y:S02]  /*10090*/  IADD3.X R82, PT, PT, R82, UR34, RZ, P2, !PT ;  /* 0x0000002252527c10 */ /* 0x000fe400097fe4ff */
[----:B------:R-:W-:Y:S02]  /*100a0*/  IADD3.X R65, PT, PT, R65, UR34, RZ, P5, !PT ;  /* 0x0000002241417c10 */ /* 0x000fe4000affe4ff */
[----:B-1----:R-:W-:Y:S02]  /*100b0*/  SHF.R.U32.HI R127, RZ, 0x6, R138 ;  /* 0x00000006ff7f7819 */ /* 0x002fe4000001168a */
[----:B------:R-:W-:-:S02]  /*100c0*/  IADD3.X R101, PT, PT, R101, UR34, RZ, P1, !PT ;  /* 0x0000002265657c10 */ /* 0x000fc40008ffe4ff */
[----:B------:R-:W-:Y:S02]  /*100d0*/  IADD3 R78, P2, PT, R78, UR28, RZ ;  /* 0x0000001c4e4e7c10 */ /* 0x000fe4000ff5e0ff */
[----:B------:R-:W-:Y:S02]  /*100e0*/  IADD3 R62, P5, PT, R62, UR28, RZ ;  /* 0x0000001c3e3e7c10 */ /* 0x000fe4000ffbe0ff */
[----:B------:R-:W-:Y:S02]  /*100f0*/  IADD3 R92, P1, PT, R92, UR28, RZ ;  /* 0x0000001c5c5c7c10 */ /* 0x000fe4000ff3e0ff */
[----:B------:R-:W-:Y:S02]  /*10100*/  SGXT.U32 R127, R127, 0x1 ;  /* 0x000000017f7f781a */ /* 0x000fe40000000000 */
[----:B------:R-:W-:Y:S02]  /*10110*/  IADD3.X R49, PT, PT, R49, UR34, RZ, P6, !PT ;  /* 0x0000002231317c10 */ /* 0x000fe4000b7fe4ff */
[----:B------:R-:W-:-:S02]  /*10120*/  IADD3 R46, P6, PT, R46, UR28, RZ ;  /* 0x0000001c2e2e7c10 */ /* 0x000fc4000ffde0ff */
[----:B------:R-:W-:Y:S02]  /*10130*/  IADD3.X R79, PT, PT, R79, UR34, RZ, P2, !PT ;  /* 0x000000224f4f7c10 */ /* 0x000fe400097fe4ff */
[----:B------:R-:W-:Y:S02]  /*10140*/  IADD3.X R64, PT, PT, R64, UR34, RZ, P5, !PT ;  /* 0x0000002240407c10 */ /* 0x000fe4000affe4ff */
[----:B------:R-:W-:Y:S02]  /*10150*/  IADD3.X R93, PT, PT, R93, UR34, RZ, P1, !PT ;  /* 0x000000225d5d7c10 */ /* 0x000fe40008ffe4ff */
[----:B------:R-:W-:Y:S02]  /*10160*/  IADD3 R75, P2, PT, R75, UR28, RZ ;  /* 0x0000001c4b4b7c10 */ /* 0x000fe4000ff5e0ff */
[----:B------:R-:W-:Y:S02]  /*10170*/  LOP3.LUT R127, R127, 0x8, RZ, 0xfc, !PT ;  /* 0x000000087f7f7812 */ /* 0x000fe400078efcff */
[----:B------:R-:W-:-:S02]  /*10180*/  IADD3 R60, P5, PT, R60, UR28, RZ ;  /* 0x0000001c3c3c7c10 */ /* 0x000fc4000ffbe0ff */
[----:B------:R-:W-:Y:S02]  /*10190*/  IADD3 R44, P1, PT, R44, UR28, RZ ;  /* 0x0000001c2c2c7c10 */ /* 0x000fe4000ff3e0ff */
[----:B------:R-:W-:Y:S02]  /*101a0*/  IADD3.X R47, PT, PT, R47, UR34, RZ, P6, !PT ;  /* 0x000000222f2f7c10 */ /* 0x000fe4000b7fe4ff */
[----:B------:R-:W-:Y:S02]  /*101b0*/  ISETP.GE.AND P6, PT, R127, UR31, PT ;  /* 0x0000001f7f007c0c */ /* 0x000fe4000bfc6270 */
[----:B------:R-:W-:Y:S02]  /*101c0*/  IADD3.X R77, PT, PT, R77, UR34, RZ, P2, !PT ;  /* 0x000000224d4d7c10 */ /* 0x000fe400097fe4ff */
[----:B------:R-:W-:Y:S02]  /*101d0*/  IADD3.X R61, PT, PT, R61, UR34, RZ, P5, !PT ;  /* 0x000000223d3d7c10 */ /* 0x000fe4000affe4ff */
[----:B------:R-:W-:-:S02]  /*101e0*/  IADD3.X R45, PT, PT, R45, UR34, RZ, P1, !PT ;  /* 0x000000222d2d7c10 */ /* 0x000fc40008ffe4ff */
[----:B------:R-:W-:Y:S01]  /*101f0*/  PRMT R144, RZ, 0x7610, R144 ;  /* 0x00007610ff907816 */ /* 0x000fe20000000090 */
[----:B0-----:R-:W-:Y:S06]  /*10200*/  @!P4 BRA `(.L_x_8) ;  /* 0x0000009c00a0c947 */ /* 0x001fec0003800000 */
.L_x_16:
[----:B------:R-:W0:Y:S01]  /*10210*/  S2R R127, SR_TID.X ;  /* 0x00000000007f7919 */ /* 0x000e220000002100 */
[----:B------:R-:W2:Y:S01]  /*10220*/  @!P0 LDG.E.U8 R144, desc[UR26][R44.64] ;  /* 0x0000001a2c908981 */ /* 0x000ea2000c1e1100 */
[--C-:B0-----:R-:W-:Y:S02]  /*10230*/  SHF.R.U32.HI R126, RZ, 0x6, R127.reuse ;  /* 0x00000006ff7e7819 */ /* 0x101fe4000001167f */
[----:B------:R-:W-:Y:S02]  /*10240*/  SHF.R.U32.HI R127, RZ, 0x6, R127 ;  /* 0x00000006ff7f7819 */ /* 0x000fe4000001167f */
[----:B------:R-:W-:Y:S02]  /*10250*/  SGXT.U32 R126, R126, 0x1 ;  /* 0x000000017e7e781a */ /* 0x000fe40000000000 */
[----:B------:R-:W-:Y:S02]  /*10260*/  SGXT.U32 R127, R127, 0x1 ;  /* 0x000000017f7f781a */ /* 0x000fe40000000000 */
[----:B------:R-:W-:-:S02]  /*10270*/  LOP3.LUT R126, R126, 0x10, RZ, 0xfc, !PT ;  /* 0x000000107e7e7812 */ /* 0x000fc400078efcff */
[----:B------:R-:W-:-:S04]  /*10280*/  LOP3.LUT R127, R127, 0x18, RZ, 0xfc, !PT ;  /* 0x000000187f7f7812 */ /* 0x000fc800078efcff */
[----:B------:R-:W-:Y:S02]  /*10290*/  ISETP.GE.AND P1, PT, R127, UR31, PT ;  /* 0x0000001f7f007c0c */ /* 0x000fe4000bf26270 */
[----:B------:R-:W0:Y:S01]  /*102a0*/  S2R R127, SR_TID.X ;  /* 0x00000000007f7919 */ /* 0x000e220000002100 */
[----:B------:R-:W-:Y:S02]  /*102b0*/  ISETP.GE.AND P0, PT, R126, UR31, PT ;  /* 0x0000001f7e007c0c */ /* 0x000fe4000bf06270 */
[----:B------:R-:W-:-:S11]  /*102c0*/  PRMT R142, RZ, 0x7610, R142 ;  /* 0x00007610ff8e7816 */ /* 0x000fd6000000008e */
[----:B------:R-:W3:Y:S01]  /*102d0*/  @!P0 LDG.E.U8 R142, desc[UR26][R48.64] ;  /* 0x0000001a308e8981 */ /* 0x000ee2000c1e1100 */
[--C-:B0-----:R-:W-:Y:S02]  /*102e0*/  SHF.R.U32.HI R126, RZ, 0x6, R127.reuse ;  /* 0x00000006ff7e7819 */ /* 0x101fe4000001167f */
[--C-:B------:R-:W-:Y:S02]  /*102f0*/  SHF.R.U32.HI R108, RZ, 0x6, R127.reuse ;  /* 0x00000006ff6c7819 */ /* 0x100fe4000001167f */
[----:B------:R-:W-:-:S04]  /*10300*/  SHF.R.U32.HI R127, RZ, 0x6, R127 ;  /* 0x00000006ff7f7819 */ /* 0x000fc8000001167f */
[----:B------:R-:W-:-:S04]  /*10310*/  SGXT.U32 R127, R127, 0x1 ;  /* 0x000000017f7f781a */ /* 0x000fc80000000000 */
[----:B------:R-:W-:-:S04]  /*10320*/  LOP3.LUT R127, R127, 0x2, RZ, 0xfc, !PT ;  /* 0x000000027f7f7812 */ /* 0x000fc800078efcff */
[----:B------:R-:W-:Y:S02]  /*10330*/  ISETP.GE.AND P0, PT, R127, UR31, PT ;  /* 0x0000001f7f007c0c */ /* 0x000fe4000bf06270 */
[----:B------:R-:W0:Y:S01]  /*10340*/  S2R R127, SR_TID.X ;  /* 0x00000000007f7919 */ /* 0x000e220000002100 */
[----:B------:R-:W-:-:S04]  /*10350*/  SGXT.U32 R126, R126, 0x1 ;  /* 0x000000017e7e781a */ /* 0x000fc80000000000 */
[----:B------:R-:W-:-:S04]  /*10360*/  LOP3.LUT R126, R126, 0x28, RZ, 0xfc, !PT ;  /* 0x000000287e7e7812 */ /* 0x000fc800078efcff */
[----:B------:R-:W-:Y:S02]  /*10370*/  ISETP.GE.AND P2, PT, R126, UR31, PT ;  /* 0x0000001f7e007c0c */ /* 0x000fe4000bf46270 */
[----:B------:R-:W-:Y:S02]  /*10380*/  SGXT.U32 R108, R108, 0x1 ;  /* 0x000000016c6c781a */ /* 0x000fe40000000000 */
[----:B------:R-:W-:Y:S02]  /*10390*/  PRMT R141, RZ, 0x7610, R141 ;  /* 0x00007610ff8d7816 */ /* 0x000fe4000000008d */
[----:B------:R-:W-:Y:S02]  /*103a0*/  PRMT R139, RZ, 0x7610, R139 ;  /* 0x00007610ff8b7816 */ /* 0x000fe4000000008b */
[----:B------:R-:W-:Y:S02]  /*103b0*/  LOP3.LUT R108, R108, 0x20, RZ, 0xfc, !PT ;  /* 0x000000206c6c7812 */ /* 0x000fe400078efcff */
[----:B------:R-:W4:Y:S02]  /*103c0*/  @!P1 LDG.E.U8 R141, desc[UR26][R50.64] ;  /* 0x0000001a328d9981 */ /* 0x000f24000c1e1100 */
[----:B------:R-:W-:-:S02]  /*103d0*/  ISETP.GE.AND P1, PT, R108, UR31, PT ;  /* 0x0000001f6c007c0c */ /* 0x000fc4000bf26270 */
[----:B------:R-:W5:Y:S01]  /*103e0*/  @!P0 LDG.E.U8 R139, desc[UR26][R60.64] ;  /* 0x0000001a3c8b8981 */ /* 0x000f62000c1e1100 */
[----:B0-----:R-:W-:-:S04]  /*103f0*/  SHF.R.U32.HI R126, RZ, 0x6, R127 ;  /* 0x00000006ff7e7819 */ /* 0x001fc8000001167f */
[----:B------:R-:W-:-:S04]  /*10400*/  SGXT.U32 R126, R126, 0x1 ;  /* 0x000000017e7e781a */ /* 0x000fc80000000000 */
[----:B------:R-:W-:-:S04]  /*10410*/  LOP3.LUT R126, R126, 0x30, RZ, 0xfc, !PT ;  /* 0x000000307e7e7812 */ /* 0x000fc800078efcff */
[----:B------:R-:W-:Y:S02]  /*10420*/  ISETP.GE.AND P0, PT, R126, UR31, PT ;  /* 0x0000001f7e007c0c */ /* 0x000fe4000bf06270 */
[----:B------:R-:W-:Y:S02]  /*10430*/  SHF.R.U32.HI R126, RZ, 0x6, R127 ;  /* 0x00000006ff7e7819 */ /* 0x000fe4000001167f */
[----:B------:R-:W-:Y:S02]  /*10440*/  PRMT R178, RZ, 0x7610, R178 ;  /* 0x00007610ffb27816 */ /* 0x000fe400000000b2 */
[----:B------:R-:W-:-:S04]  /*10450*/  SGXT.U32 R126, R126, 0x1 ;  /* 0x000000017e7e781a */ /* 0x000fc80000000000 */
[----:B------:R-:W-:Y:S01]  /*10460*/  LOP3.LUT R126, R126, 0x38, RZ, 0xfc, !PT ;  /* 0x000000387e7e7812 */ /* 0x000fe200078efcff */
[----:B------:R-:W2:Y:S03]  /*10470*/  @!P1 LDG.E.U8 R178, desc[UR26][R52.64] ;  /* 0x0000001a34b29981 */ /* 0x000ea6000c1e1100 */
        /* <DEDUP_REMOVED lines=11> */
[----:B------:R-:W2:Y:S01]  /*10530*/  @!P1 LDG.E.U8 R169, desc[UR26][R58.64] ;  /* 0x0000001a3aa99981 */ /* 0x000ea2000c1e1100 */
[----:B------:R-:W-:Y:S01]  /*10540*/  PRMT R138, RZ, 0x7610, R138 ;  /* 0x00007610ff8a7816 */ /* 0x000fe2000000008a */
[----:B------:R-:W-:Y:S01]  /*10550*/  @!P0 IMAD.MOV.U32 R127, RZ, RZ, R77 ;  /* 0x000000ffff7f8224 */ /* 0x000fe200078e004d */
[----:B------:R-:W-:Y:S01]  /*10560*/  ISETP.GE.AND P1, PT, R126, UR31, PT ;  /* 0x0000001f7e007c0c */ /* 0x000fe2000bf26270 */
[----:B------:R-:W-:-:S05]  /*10570*/  @!P0 IMAD.MOV.U32 R126, RZ, RZ, R75 ;  /* 0x000000ffff7e8224 */ /* 0x000fca00078e004b */
[----:B------:R0:W2:Y:S02]  /*10580*/  @!P0 LDG.E.U8 R138, desc[UR26][R126.64] ;  /* 0x0000001a7e8a8981 */ /* 0x0000a4000c1e1100 */
[----:B0-----:R-:W0:Y:S01]  /*10590*/  S2R R127, SR_TID.X ;  /* 0x00000000007f7919 */ /* 0x001e220000002100 */
[----:B------:R-:W-:-:S04]  /*105a0*/  PRMT R175, RZ, 0x7610, R175 ;  /* 0x00007610ffaf7816 */ /* 0x000fc800000000af */
[----:B------:R-:W-:Y:S01]  /*105b0*/  @!P1 IMAD.MOV.U32 R126, RZ, RZ, R62 ;  /* 0x000000ffff7e9224 */ /* 0x000fe200078e003e */
[----:B0-----:R-:W-:-:S04]  /*105c0*/  SHF.R.U32.HI R127, RZ, 0x6, R127 ;  /* 0x00000006ff7f7819 */ /* 0x001fc8000001167f */
[----:B------:R-:W-:-:S04]  /*105d0*/  SGXT.U32 R127, R127, 0x1 ;  /* 0x000000017f7f781a */ /* 0x000fc80000000000 */
[----:B------:R-:W-:-:S04]  /*105e0*/  LOP3.LUT R127, R127, 0x12, RZ, 0xfc, !PT ;  /* 0x000000127f7f7812 */ /* 0x000fc800078efcff */
        /* <DEDUP_REMOVED lines=13> */
[----:B------:R-:W-:Y:S02]  /*106c0*/  PRMT R173, RZ, 0x7610, R173 ;  /* 0x00007610ffad7816 */ /* 0x000fe400000000ad */
[----:B------:R-:W-:-:S04]  /*106d0*/  PRMT R172, RZ, 0x7610, R172 ;  /* 0x00007610ffac7816 */ /* 0x000fc800000000ac */
[----:B------:R-:W2:Y:S01]  /*106e0*/  @!P1 LDG.E.U8 R173, desc[UR26][R66.64] ;  /* 0x0000001a42ad9981 */ /* 0x000ea2000c1e1100 */
[----:B0-----:R-:W-:-:S04]  /*106f0*/  SHF.R.U32.HI R126, RZ, 0x6, R127 ;  /* 0x00000006ff7e7819 */ /* 0x001fc8000001167f */
[----:B------:R-:W-:-:S04]  /*10700*/  SGXT.U32 R126, R126, 0x1 ;  /* 0x000000017e7e781a */ /* 0x000fc80000000000 */
[----:B------:R-:W-:Y:S02]  /*10710*/  LOP3.LUT R126, R126, 0x22, RZ, 0xfc, !PT ;  /* 0x000000227e7e7812 */ /* 0x000fe400078efcff */
[----:B------:R-:W-:Y:S02]  /*10720*/  SHF.R.U32.HI R127, RZ, 0x6, R127 ;  /* 0x00000006ff7f7819 */ /* 0x000fe4000001167f */
[----:B------:R-:W-:Y:S02]  /*10730*/  ISETP.GE.AND P0, PT, R126, UR31, PT ;  /* 0x0000001f7e007c0c */ /* 0x000fe4000bf06270 */
[----:B------:R-:W-:-:S04]  /*10740*/  SGXT.U32 R127, R127, 0x1 ;  /* 0x000000017f7f781a */ /* 0x000fc80000000000 */
[----:B------:R-:W-:-:S04]  /*10750*/  LOP3.LUT R127, R127, 0x2a, RZ, 0xfc, !PT ;  /* 0x0000002a7f7f7812 */ /* 0x000fc800078efcff */
[----:B------:R-:W-:-:S03]  /*10760*/  ISETP.GE.AND P1, PT, R127, UR31, PT ;  /* 0x0000001f7f007c0c */ /* 0x000fc6000bf26270 */
[----:B------:R-:W-:Y:S02]  /*10770*/  @!P0 IMAD.MOV.U32 R126, RZ, RZ, R68 ;  /* 0x000000ffff7e8224 */ /* 0x000fe400078e0044 */
[----:B------:R-:W-:-:S05]  /*10780*/  @!P0 IMAD.MOV.U32 R127, RZ, RZ, R70 ;  /* 0x000000ffff7f8224 */ /* 0x000fca00078e0046 */
[----:B------:R0:W2:Y:S02]  /*10790*/  @!P0 LDG.E.U8 R172, desc[UR26][R126.64] ;  /* 0x0000001a7eac8981 */ /* 0x0000a4000c1e1100 */
[----:B0-----:R-:W0:Y:S01]  /*107a0*/  S2R R127, SR_TID.X ;  /* 0x00000000007f7919 */ /* 0x001e220000002100 */
[----:B------:R-:W-:Y:S01]  /*107b0*/  PRMT R171, RZ, 0x7610, R171 ;  /* 0x00007610ffab7816 */ /* 0x000fe200000000ab */
        /* <DEDUP_REMOVED lines=40> */
[----:B------:R-:W-:-:S04]  /*10a40*/  PRMT R166, RZ, 0x7610, R166 ;  /* 0x00007610ffa67816 */ /* 0x000fc800000000a6 */
[----:B------:R-:W2:Y:S01]  /*10a50*/  @!P6 LDG.E.U8 R143, desc[UR26][R46.64] ;  /* 0x0000001a2e8fe981 */ /* 0x000ea2000c1e1100 */
[----:B0-----:R-:W-:-:S04]  /*10a60*/  SHF.R.U32.HI R127, RZ, 0x6, R127 ;  /* 0x00000006ff7f7819 */ /* 0x001fc8000001167f */
[----:B------:R-:W-:-:S04]  /*10a70*/  SGXT.U32 R127, R127, 0x1 ;  /* 0x000000017f7f781a */ /* 0x000fc80000000000 */
[----:B------:R-:W-:-:S04]  /*10a80*/  LOP3.LUT R127, R127, 0x24, RZ, 0xfc, !PT ;  /* 0x000000247f7f7812 */ /* 0x000fc800078efcff */
[----:B------:R-:W-:Y:S01]  /*10a90*/  ISETP.GE.AND P1, PT, R127, UR31, PT ;  /* 0x0000001f7f007c0c */ /* 0x000fe2000bf26270 */
[----:B------:R-:W-:-:S05]  /*10aa0*/  @!P0 IMAD.MOV.U32 R127, RZ, RZ, R83 ;  /* 0x000000ffff7f8224 */ /* 0x000fca00078e0053 */
[----:B------:R0:W2:Y:S02]  /*10ab0*/  @!P0 LDG.E.U8 R166, desc[UR26][R126.64] ;  /* 0x0000001a7ea68981 */ /* 0x0000a4000c1e1100 */
[----:B0-----:R-:W0:Y:S01]  /*10ac0*/  S2R R127, SR_TID.X ;  /* 0x00000000007f7919 */ /* 0x001e220000002100 */
[----:B------:R-:W-:-:S06]  /*10ad0*/  PRMT R165, RZ, 0x7610, R165 ;  /* 0x00007610ffa57816 */ /* 0x000fcc00000000a5 */
[----:B------:R-:W2:Y:S01]  /*10ae0*/  @!P1 LDG.E.U8 R165, desc[UR26][R84.64] ;  /* 0x0000001a54a59981 */ /* 0x000ea2000c1e1100 */
[----:B0-----:R-:W-:-:S04]  /*10af0*/  SHF.R.U32.HI R126, RZ, 0x6, R127 ;  /* 0x00000006ff7e7819 */ /* 0x001fc8000001167f */
[----:B------:R-:W-:-:S04]  /*10b00*/  SGXT.U32 R126, R126, 0x1 ;  /* 0x000000017e7e781a */ /* 0x000fc80000000000 */
[----:B------:R-:W-:-:S04]  /*10b10*/  LOP3.LUT R126, R126, 0x2c, RZ, 0xfc, !PT ;  /* 0x0000002c7e7e7812 */ /* 0x000fc800078efcff */
[----:B------:R-:W-:Y:S02]  /*10b20*/  ISETP.GE.AND P0, PT, R126, UR31, PT ;  /* 0x0000001f7e007c0c */ /* 0x000fe4000bf06270 */
[----:B------:R-:W-:-:S04]  /*10b30*/  SHF.R.U32.HI R126, RZ, 0x6, R127 ;  /* 0x00000006ff7e7819 */ /* 0x000fc8000001167f */
[----:B------:R-:W-:-:S04]  /*10b40*/  SGXT.U32 R126, R126, 0x1 ;  /* 0x000000017e7e781a */ /* 0x000fc80000000000 */
[----:B------:R-:W-:-:S04]  /*10b50*/  LOP3.LUT R126, R126, 0x34, RZ, 0xfc, !PT ;  /* 0x000000347e7e7812 */ /* 0x000fc800078efcff */
[----:B------:R-:W-:Y:S02]  /*10b60*/  ISETP.GE.AND P1, PT, R126, UR31, PT ;  /* 0x0000001f7e007c0c */ /* 0x000fe4000bf26270 */
[----:B------:R-:W-:Y:S02]  /*10b70*/  SHF.R.U32.HI R126, RZ, 0x6, R127 ;  /* 0x00000006ff7e7819 */ /* 0x000fe4000001167f */
[----:B------:R-:W-:Y:S02]  /*10b80*/  PRMT R140, RZ, 0x7610, R140 ;  /* 0x00007610ff8c7816 */ /* 0x000fe4000000008c */
[----:B------:R-:W-:-:S04]  /*10b90*/  SGXT.U32 R126, R126, 0x1 ;  /* 0x000000017e7e781a */ /* 0x000fc80000000000 */
[----:B------:R-:W-:Y:S01]  /*10ba0*/  LOP3.LUT R126, R126, 0x3c, RZ, 0xfc, !PT ;  /* 0x0000003c7e7e7812 */ /* 0x000fe200078efcff */
[----:B------:R-:W3:Y:S03]  /*10bb0*/  @!P2 LDG.E.U8 R140, desc[UR26][R54.64] ;  /* 0x0000001a368ca981 */ /* 0x000ee6000c1e1100 */
[----:B------:R-:W-:Y:S02]  /*10bc0*/  ISETP.GE.AND P2, PT, R126, UR31, PT ;  /* 0x0000001f7e007c0c */ /* 0x000fe4000bf46270 */
[----:B------:R-:W-:Y:S02]  /*10bd0*/  SHF.R.U32.HI R126, RZ, 0x6, R127 ;  /* 0x00000006ff7e7819 */ /* 0x000fe4000001167f */
[----:B------:R-:W-:Y:S02]  /*10be0*/  PRMT R164, RZ, 0x7610, R164 ;  /* 0x00007610ffa47816 */ /* 0x000fe400000000a4 */
[----:B------:R-:W-:-:S02]  /*10bf0*/  SGXT.U32 R126, R126, 0x1 ;  /* 0x000000017e7e781a */ /* 0x000fc40000000000 */
[----:B------:R-:W-:Y:S02]  /*10c00*/  PRMT R163, RZ, 0x7610, R163 ;  /* 0x00007610ffa37816 */ /* 0x000fe400000000a3 */
[----:B------:R-:W-:Y:S01]  /*10c10*/  LOP3.LUT R126, R126, 0x6, RZ, 0xfc, !PT ;  /* 0x000000067e7e7812 */ /* 0x000fe200078efcff */
[----:B------:R-:W3:Y:S03]  /*10c20*/  @!P0 LDG.E.U8 R164, desc[UR26][R86.64] ;  /* 0x0000001a56a48981 */ /* 0x000ee6000c1e1100 */
[----:B------:R-:W-:Y:S01]  /*10c30*/  ISETP.GE.AND P0, PT, R126, UR31, PT ;  /* 0x0000001f7e007c0c */ /* 0x000fe2000bf06270 */
[----:B------:R-:W3:Y:S01]  /*10c40*/  @!P1 LDG.E.U8 R163, desc[UR26][R88.64] ;  /* 0x0000001a58a39981 */ /* 0x000ee2000c1e1100 */
[----:B------:R-:W-:-:S04]  /*10c50*/  LEA.HI R126, R127, 0xe, RZ, 0x1a ;  /* 0x0000000e7f7e7811 */ /* 0x000fc800078fd0ff */
[----:B------:R-:W-:Y:S02]  /*10c60*/  ISETP.GE.AND P1, PT, R126, UR31, PT ;  /* 0x0000001f7e007c0c */ /* 0x000fe4000bf26270 */
[----:B------:R-:W-:Y:S02]  /*10c70*/  SHF.R.U32.HI R126, RZ, 0x6, R127 ;  /* 0x00000006ff7e7819 */ /* 0x000fe4000001167f */
[----:B------:R-:W-:Y:S02]  /*10c80*/  PRMT R161, RZ, 0x7610, R161 ;  /* 0x00007610ffa17816 */ /* 0x000fe400000000a1 */
[----:B------:R-:W-:Y:S02]  /*10c90*/  SGXT.U32 R126, R126, 0x1 ;  /* 0x000000017e7e781a */ /* 0x000fe40000000000 */
        /* <DEDUP_REMOVED lines=27> */
[----:B------:R-:W-:Y:S02]  /*10e50*/  PRMT R162, RZ, 0x7610, R162 ;  /* 0x00007610ffa27816 */ /* 0x000fe400000000a2 */
[----:B------:R-:W-:Y:S02]  /*10e60*/  PRMT R155, RZ, 0x7610, R155 ;  /* 0x00007610ff9b7816 */ /* 0x000fe4000000009b */
[----:B------:R-:W-:Y:S02]  /*10e70*/  PRMT R154, RZ, 0x7610, R154 ;  /* 0x00007610ff9a7816 */ /* 0x000fe4000000009a */
[----:B------:R-:W3:Y:S01]  /*10e80*/  @!P2 LDG.E.U8 R162, desc[UR26][R90.64] ;  /* 0x0000001a5aa2a981 */ /* 0x000ee2000c1e1100 */
[----:B------:R-:W-:-:S03]  /*10e90*/  LOP3.LUT R126, R127, 0x3f, RZ, 0xc0, !PT ;  /* 0x0000003f7f7e7812 */ /* 0x000fc600078ec0ff */
[----:B------:R-:W3:Y:S04]  /*10ea0*/  @!P0 LDG.E.U8 R155, desc[UR26][R98.64] ;  /* 0x0000001a629b8981 */ /* 0x000ee8000c1e1100 */
[----:B------:R-:W4:Y:S01]  /*10eb0*/  @!P1 LDG.E.U8 R154, desc[UR26][R106.64] ;  /* 0x0000001a6a9a9981 */ /* 0x000f22000c1e1100 */
[----:B------:R-:W-:Y:S02]  /*10ec0*/  ISETP.GE.AND P0, PT, R126, UR31, PT ;  /* 0x0000001f7e007c0c */ /* 0x000fe4000bf06270 */
[----:B------:R-:W-:Y:S02]  /*10ed0*/  PRMT R153, RZ, 0x7610, R153 ;  /* 0x00007610ff997816 */ /* 0x000fe40000000099 */
[----:B------:R-:W-:-:S09]  /*10ee0*/  PRMT R152, RZ, 0x7610, R152 ;  /* 0x00007610ff987816 */ /* 0x000fd20000000098 */
[----:B------:R-:W-:Y:S02]  /*10ef0*/  @!P0 IMAD.MOV.U32 R126, RZ, RZ, R2 ;  /* 0x000000ffff7e8224 */ /* 0x000fe400078e0002 */
[----:B------:R-:W-:Y:S01]  /*10f00*/  @!P0 IMAD.MOV.U32 R127, RZ, RZ, R4 ;  /* 0x000000ffff7f8224 */ /* 0x000fe200078e0004 */
[----:B------:R-:W-:Y:S01]  /*10f10*/  BAR.SYNC.DEFER_BLOCKING 0x0 ;  /* 0x0000000000007b1d */ /* 0x000fe20000010000 */
[----:B------:R-:W-:Y:S02]  /*10f20*/  PRMT R151, RZ, 0x7610, R151 ;  /* 0x00007610ff977816 */ /* 0x000fe40000000097 */
[----:B------:R-:W-:Y:S02]  /*10f30*/  PRMT R150, RZ, 0x7610, R150 ;  /* 0x00007610ff967816 */ /* 0x000fe40000000096 */
[----:B------:R-:W-:Y:S01]  /*10f40*/  PRMT R149, RZ, 0x7610, R149 ;  /* 0x00007610ff957816 */ /* 0x000fe20000000095 */
[----:B------:R0:W4:Y:S02]  /*10f50*/  @!P0 LDG.E.U8 R153, desc[UR26][R126.64] ;  /* 0x0000001a7e998981 */ /* 0x000124000c1e1100 */
[----:B0-----:R-:W-:-:S02]  /*10f60*/  @!P0 IMAD.MOV.U32 R126, RZ, RZ, R3 ;  /* 0x000000ffff7e8224 */ /* 0x001fc400078e0003 */
[----:B------:R-:W-:-:S05]  /*10f70*/  @!P0 IMAD.MOV.U32 R127, RZ, RZ, R6 ;  /* 0x000000ffff7f8224 */ /* 0x000fca00078e0006 */
[----:B------:R0:W4:Y:S02]  /*10f80*/  @!P0 LDG.E.U8 R152, desc[UR26][R126.64] ;  /* 0x0000001a7e988981 */ /* 0x000124000c1e1100 */
[----:B0-----:R-:W-:Y:S02]  /*10f90*/  @!P0 IMAD.MOV.U32 R126, RZ, RZ, R5 ;  /* 0x000000ffff7e8224 */ /* 0x001fe400078e0005 */
[----:B------:R-:W-:-:S05]  /*10fa0*/  @!P0 IMAD.MOV.U32 R127, RZ, RZ, R8 ;  /* 0x000000ffff7f8224 */ /* 0x000fca00078e0008 */
[----:B------:R0:W4:Y:S02]  /*10fb0*/  @!P0 LDG.E.U8 R151, desc[UR26][R126.64] ;  /* 0x0000001a7e978981 */ /* 0x000124000c1e1100 */
[----:B0-----:R-:W-:Y:S02]  /*10fc0*/  @!P0 IMAD.MOV.U32 R126, RZ, RZ, R7 ;  /* 0x000000ffff7e8224 */ /* 0x001fe400078e0007 */
[----:B------:R-:W-:-:S05]  /*10fd0*/  @!P0 IMAD.MOV.U32 R127, RZ, RZ, R10 ;  /* 0x000000ffff7f8224 */ /* 0x000fca00078e000a */
[----:B------:R0:W5:Y:S01]  /*10fe0*/  @!P0 LDG.E.U8 R150, desc[UR26][R126.64] ;  /* 0x0000001a7e968981 */ /* 0x000162000c1e1100 */
[----:B------:R-:W-:Y:S01]  /*10ff0*/  PRMT R148, RZ, 0x7610, R148 ;  /* 0x00007610ff947816 */ /* 0x000fe20000000094 */
[----:B0-----:R-:W-:Y:S02]  /*11000*/  @!P0 IMAD.MOV.U32 R126, RZ, RZ, R9 ;  /* 0x000000ffff7e8224 */ /* 0x001fe400078e0009 */
[----:B------:R-:W-:-:S05]  /*11010*/  @!P0 IMAD.MOV.U32 R127, RZ, RZ, R12 ;  /* 0x000000ffff7f8224 */ /* 0x000fca00078e000c */
[----:B------:R0:W5:Y:S01]  /*11020*/  @!P0 LDG.E.U8 R149, desc[UR26][R126.64] ;  /* 0x0000001a7e958981 */ /* 0x000162000c1e1100 */
[----:B------:R-:W-:Y:S01]  /*11030*/  PRMT R147, RZ, 0x7610, R147 ;  /* 0x00007610ff937816 */ /* 0x000fe20000000093 */
[----:B0-----:R-:W-:Y:S02]  /*11040*/  @!P0 IMAD.MOV.U32 R126, RZ, RZ, R11 ;  /* 0x000000ffff7e8224 */ /* 0x001fe400078e000b */
[----:B------:R-:W-:-:S05]  /*11050*/  @!P0 IMAD.MOV.U32 R127, RZ, RZ, R14 ;  /* 0x000000ffff7f8224 */ /* 0x000fca00078e000e */
[----:B------:R0:W5:Y:S02]  /*11060*/  @!P0 LDG.E.U8 R148, desc[UR26][R126.64] ;  /* 0x0000001a7e948981 */ /* 0x000164000c1e1100 */
[----:B0-----:R-:W-:Y:S02]  /*11070*/  @!P0 IMAD.MOV.U32 R126, RZ, RZ, R13 ;  /* 0x000000ffff7e8224 */ /* 0x001fe400078e000d */
[----:B------:R-:W-:-:S05]  /*11080*/  @!P0 IMAD.MOV.U32 R127, RZ, RZ, R15 ;  /* 0x000000ffff7f8224 */ /* 0x000fca00078e000f */
[----:B------:R0:W5:Y:S02]  /*11090*/  @!P0 LDG.E.U8 R147, desc[UR26][R126.64] ;  /* 0x0000001a7e938981 */ /* 0x000164000c1e1100 */
[----:B0-----:R-:W0:Y:S01]  /*110a0*/  S2R R127, SR_TID.X ;  /* 0x00000000007f7919 */ /* 0x001e220000002100 */
[----:B------:R-:W-:Y:S01]  /*110b0*/  PRMT R146, RZ, 0x7610, R146 ;  /* 0x00007610ff927816 */ /* 0x000fe20000000092 */
[----:B------:R-:W-:Y:S01]  /*110c0*/  @!P0 IMAD.MOV.U32 R126, RZ, RZ, R128 ;  /* 0x000000ffff7e8224 */ /* 0x000fe200078e0080 */
[----:B0-----:R-:W-:-:S05]  /*110d0*/  LOP3.LUT R127, R127, 0x7f, RZ, 0xc0, !PT ;  /* 0x0000007f7f7f7812 */ /* 0x001fca00078ec0ff */
[----:B--2---:R0:W-:Y:S02]  /*110e0*/  STS.U8 [R127+UR13+0x9000], R144 ;  /* 0x009000907f007988 */ /* 0x0041e4000800000d */
[----:B0-----:R-:W-:-:S05]  /*110f0*/  @!P0 IMAD.MOV.U32 R127, RZ, RZ, R125 ;  /* 0x000000ffff7f8224 */ /* 0x001fca00078e007d */
[----:B------:R0:W2:Y:S02]  /*11100*/  @!P0 LDG.E.U8 R146, desc[UR26][R126.64] ;  /* 0x0000001a7e928981 */ /* 0x0000a4000c1e1100 */
[----:B0-----:R-:W0:Y:S01]  /*11110*/  S2R R127, SR_TID.X ;  /* 0x00000000007f7919 */ /* 0x001e220000002100 */
[----:B------:R-:W-:Y:S01]  /*11120*/  PRMT R145, RZ, 0x7610, R145 ;  /* 0x00007610ff917816 */ /* 0x000fe20000000091 */
[----:B------:R-:W-:Y:S01]  /*11130*/  @!P0 IMAD.MOV.U32 R126, RZ, RZ, R136 ;  /* 0x000000ffff7e8224 */ /* 0x000fe200078e0088 */
[----:B0-----:R-:W-:-:S05]  /*11140*/  LOP3.LUT R127, R127, 0x7f, RZ, 0xc0, !PT ;  /* 0x0000007f7f7f7812 */ /* 0x001fca00078ec0ff */
[----:B------:R0:W-:Y:S02]  /*11150*/  STS.U8 [R127+UR13+0x9200], R143 ;  /* 0x0092008f7f007988 */ /* 0x0001e4000800000d */
[----:B0-----:R-:W-:-:S05]  /*11160*/  @!P0 IMAD.MOV.U32 R127, RZ, RZ, R135 ;  /* 0x000000ffff7f8224 */ /* 0x001fca00078e0087 */
[----:B------:R0:W2:Y:S02]  /*11170*/  @!P0 LDG.E.U8 R145, desc[UR26][R126.64] ;  /* 0x0000001a7e918981 */ /* 0x0000a4000c1e1100 */
[----:B0-----:R-:W0:Y:S01]  /*11180*/  S2R R127, SR_TID.X ;  /* 0x00000000007f7919 */ /* 0x001e220000002100 */
[----:B------:R-:W-:Y:S01]  /*11190*/  PRMT R144, RZ, 0x7610, R144 ;  /* 0x00007610ff907816 */ /* 0x000fe20000000090 */
[----:B------:R-:W-:Y:S01]  /*111a0*/  @!P0 IMAD.MOV.U32 R126, RZ, RZ, R185 ;  /* 0x000000ffff7e8224 */ /* 0x000fe200078e00b9 */
[----:B0-----:R-:W-:-:S05]  /*111b0*/  LOP3.LUT R127, R127, 0x7f, RZ, 0xc0, !PT ;  /* 0x0000007f7f7f7812 */ /* 0x001fca00078ec0ff */
[----:B---3--:R0:W-:Y:S02]  /*111c0*/  STS.U8 [R127+UR13+0x9400], R142 ;  /* 0x0094008e7f007988 */ /* 0x0081e4000800000d */
[----:B0-----:R-:W-:-:S05]  /*111d0*/  @!P0 IMAD.MOV.U32 R127, RZ, RZ, R184 ;  /* 0x000000ffff7f8224 */ /* 0x001fca00078e00b8 */
[----:B------:R0:W3:Y:S02]  /*111e0*/  @!P0 LDG.E.U8 R144, desc[UR26][R126.64] ;  /* 0x0000001a7e908981 */ /* 0x0000e4000c1e1100 */
[----:B0-----:R-:W0:Y:S01]  /*111f0*/  S2R R127, SR_TID.X ;  /* 0x00000000007f7919 */ /* 0x001e220000002100 */
[----:B------:R-:W-:Y:S01]  /*11200*/  PRMT R143, RZ, 0x7610, R143 ;  /* 0x00007610ff8f7816 */ /* 0x000fe2000000008f */
[----:B------:R-:W-:Y:S01]  /*11210*/  @!P0 IMAD.MOV.U32 R126, RZ, RZ, R193 ;  /* 0x000000ffff7e8224 */ /* 0x000fe200078e00c1 */
[----:B0-----:R-:W-:-:S05]  /*11220*/  LOP3.LUT R127, R127, 0x7f, RZ, 0xc0, !PT ;  /* 0x0000007f7f7f7812 */ /* 0x001fca00078ec0ff */
[----:B----4-:R0:W-:Y:S02]  /*11230*/  STS.U8 [R127+UR13+0x9600], R141 ;  /* 0x0096008d7f007988 */ /* 0x0101e4000800000d */
[----:B0-----:R-:W-:-:S05]  /*11240*/  @!P0 IMAD.MOV.U32 R127, RZ, RZ, R192 ;  /* 0x000000ffff7f8224 */ /* 0x001fca00078e00c0 */
[----:B------:R0:W4:Y:S02]  /*11250*/  @!P0 LDG.E.U8 R143, desc[UR26][R126.64] ;  /* 0x0000001a7e8f8981 */ /* 0x000124000c1e1100 */
[----:B0-----:R-:W0:Y:S01]  /*11260*/  S2R R127, SR_TID.X ;  /* 0x00000000007f7919 */ /* 0x001e220000002100 */
[----:B------:R-:W1:Y:S01]  /*11270*/  S2R R108, SR_TID.X ;  /* 0x00000000006c7919 */ /* 0x000e620000002100 */
[----:B------:R-:W-:Y:S02]  /*11280*/  PRMT R142, RZ, 0x7610, R142 ;  /* 0x00007610ff8e7816 */ /* 0x000fe4000000008e */
[----:B------:R-:W-:Y:S02]  /*11290*/  PRMT R141, RZ, 0x7610, R141 ;  /* 0x00007610ff8d7816 */ /* 0x000fe4000000008d */
[----:B0-----:R-:W-:-:S05]  /*112a0*/  LOP3.LUT R126, R127, 0x7f, RZ, 0xc0, !PT ;  /* 0x0000007f7f7e7812 */ /* 0x001fca00078ec0ff */
[----:B------:R0:W-:Y:S02]  /*112b0*/  STS.U8 [R126+UR13+0x9800], R178 ;  /* 0x009800b27e007988 */ /* 0x0001e4000800000d */
[----:B0-----:R-:W-:Y:S01]  /*112c0*/  LOP3.LUT R178, R127, 0x7f, RZ, 0xc0, !PT ;  /* 0x0000007f7fb27812 */ /* 0x001fe200078ec0ff */
[----:B------:R-:W-:Y:S02]  /*112d0*/  @!P0 IMAD.MOV.U32 R126, RZ, RZ, R201 ;  /* 0x000000ffff7e8224 */ /* 0x000fe400078e00c9 */
[----:B------:R-:W-:-:S05]  /*112e0*/  @!P0 IMAD.MOV.U32 R127, RZ, RZ, R200 ;  /* 0x000000ffff7f8224 */ /* 0x000fca00078e00c8 */
[----:B------:R0:W2:Y:S04]  /*112f0*/  @!P0 LDG.E.U8 R142, desc[UR26][R126.64] ;  /* 0x0000001a7e8e8981 */ /* 0x0000a8000c1e1100 */
[----:B------:R1:W-:Y:S01]  /*11300*/  STS.U8 [R178+UR13+0x9a00], R140 ;  /* 0x009a008cb2007988 */ /* 0x0003e2000800000d */
[----:B0-----:R-:W-:Y:S02]  /*11310*/  @!P0 IMAD.MOV.U32 R126, RZ, RZ, R209 ;  /* 0x000000ffff7e8224 */ /* 0x001fe400078e00d1 */
[----:B------:R-:W-:Y:S01]  /*11320*/  @!P0 IMAD.MOV.U32 R127, RZ, RZ, R208 ;  /* 0x000000ffff7f8224 */ /* 0x000fe200078e00d0 */
[----:B-1----:R-:W-:-:S04]  /*11330*/  PRMT R140, RZ, 0x7610, R140 ;  /* 0x00007610ff8c7816 */ /* 0x002fc8000000008c */
[----:B------:R0:W2:Y:S04]  /*11340*/  @!P0 LDG.E.U8 R141, desc[UR26][R126.64] ;  /* 0x0000001a7e8d8981 */ /* 0x0000a8000c1e1100 */
[----:B------:R-:W-:Y:S01]  /*11350*/  STS.U8 [R178+UR13+0x9c00], R176 ;  /* 0x009c00b0b2007988 */ /* 0x000fe2000800000d */
[----:B0-----:R-:W-:Y:S02]  /*11360*/  @!P0 IMAD.MOV.U32 R126, RZ, RZ, R217 ;  /* 0x000000ffff7e8224 */ /* 0x001fe400078e00d9 */
[----:B------:R-:W-:Y:S01]  /*11370*/  @!P0 IMAD.MOV.U32 R127, RZ, RZ, R216 ;  /* 0x000000ffff7f8224 */ /* 0x000fe200078e00d8 */
[----:B------:R0:W-:Y:S01]  /*11380*/  STS.U8 [R178+UR13+0x9e00], R169 ;  /* 0x009e00a9b2007988 */ /* 0x0001e2000800000d */
[----:B------:R-:W-:-:S03]  /*11390*/  LOP3.LUT R108, R108, 0x7f, RZ, 0xc0, !PT ;  /* 0x0000007f6c6c7812 */ /* 0x000fc600078ec0ff */
[----:B------:R1:W2:Y:S01]  /*113a0*/  @!P0 LDG.E.U8 R140, desc[UR26][R126.64] ;  /* 0x0000001a7e8c8981 */ /* 0x0002a2000c1e1100 */
[----:B0-----:R-:W-:Y:S01]  /*113b0*/  PRMT R169, RZ, 0x7610, R169 ;  /* 0x00007610ffa97816 */ /* 0x001fe200000000a9 */
[----:B-1----:R-:W-:Y:S02]  /*113c0*/  @!P0 IMAD.MOV.U32 R126, RZ, RZ, R225 ;  /* 0x000000ffff7e8224 */ /* 0x002fe400078e00e1 */
[----:B------:R-:W-:Y:S01]  /*113d0*/  @!P0 IMAD.MOV.U32 R127, RZ, RZ, R224 ;  /* 0x000000ffff7f8224 */ /* 0x000fe200078e00e0 */
[----:B------:R-:W-:Y:S02]  /*113e0*/  LOP3.LUT R108, R108, 0x10, RZ, 0x3c, !PT ;  /* 0x000000106c6c7812 */ /* 0x000fe400078e3cff */
[----:B------:R-:W-:Y:S02]  /*113f0*/  PRMT R176, RZ, 0x7610, R176 ;  /* 0x00007610ffb07816 */ /* 0x000fe400000000b0 */
[----:B------:R0:W2:Y:S04]  /*11400*/  @!P0 LDG.E.U8 R169, desc[UR26][R126.64] ;  /* 0x0000001a7ea98981 */ /* 0x0000a8000c1e1100 */
[----:B------:R1:W-:Y:S01]  /*11410*/  STS.U8 [R108+UR13+0x9280], R175 ;  /* 0x009280af6c007988 */ /* 0x0003e2000800000d */
[----:B0-----:R-:W-:-:S02]  /*11420*/  @!P0 IMAD.MOV.U32 R126, RZ, RZ, R233 ;  /* 0x000000ffff7e8224 */ /* 0x001fc400078e00e9 */
[----:B------:R-:W-:Y:S01]  /*11430*/  @!P0 IMAD.MOV.U32 R127, RZ, RZ, R232 ;  /* 0x000000ffff7f8224 */ /* 0x000fe200078e00e8 */
[----:B-1----:R-:W-:-:S04]  /*11440*/  PRMT R175, RZ, 0x7610, R175 ;  /* 0x00007610ffaf7816 */ /* 0x002fc800000000af */
[----:B------:R0:W2:Y:S04]  /*11450*/  @!P0 LDG.E.U8 R176, desc[UR26][R126.64] ;  /* 0x0000001a7eb08981 */ /* 0x0000a8000c1e1100 */
[----:B------:R1:W-:Y:S01]  /*11460*/  STS.U8 [R108+UR13+0x9480], R174 ;  /* 0x009480ae6c007988 */ /* 0x0003e2000800000d */
[----:B0-----:R-:W-:Y:S02]  /*11470*/  @!P0 IMAD.MOV.U32 R126, RZ, RZ, R241 ;  /* 0x000000ffff7e8224 */ /* 0x001fe400078e00f1 */
[----:B------:R-:W-:Y:S01]  /*11480*/  @!P0 IMAD.MOV.U32 R127, RZ, RZ, R240 ;  /* 0x000000ffff7f8224 */ /* 0x000fe200078e00f0 */
[----:B-1----:R-:W-:-:S04]  /*11490*/  PRMT R174, RZ, 0x7610, R174 ;  /* 0x00007610ffae7816 */ /* 0x002fc800000000ae */
[----:B------:R0:W2:Y:S02]  /*114a0*/  @!P0 LDG.E.U8 R175, desc[UR26][R126.64] ;  /* 0x0000001a7eaf8981 */ /* 0x0000a4000c1e1100 */
[----:B0-----:R-:W-:Y:S02]  /*114b0*/  @!P0 IMAD.MOV.U32 R126, RZ, RZ, R249 ;  /* 0x000000ffff7e8224 */ /* 0x001fe400078e00f9 */
[----:B------:R-:W-:-:S05]  /*114c0*/  @!P0 IMAD.MOV.U32 R127, RZ, RZ, R248 ;  /* 0x000000ffff7f8224 */ /* 0x000fca00078e00f8 */
[----:B------:R0:W2:Y:S04]  /*114d0*/  @!P0 LDG.E.U8 R174, desc[UR26][R126.64] ;  /* 0x0000001a7eae8981 */ /* 0x0000a8000c1e1100 */
[----:B------:R-:W0:Y:S04]  /*114e0*/  LDL R126, [R1+0xc] ;  /* 0x00000c00017e7983 */ /* 0x000e280000100800 */
[----:B------:R-:W0:Y:S04]  /*114f0*/  LDL R127, [R1+0x10] ;  /* 0x00001000017f7983 */ /* 0x000e280000100800 */
[----:B------:R1:W-:Y:S02]  /*11500*/  STS.U8 [R108+UR13+0x9680], R173 ;  /* 0x009680ad6c007988 */ /* 0x0003e4000800000d */
[----:B-1----:R-:W-:-:S02]  /*11510*/  PRMT R173, RZ, 0x7610, R173 ;  /* 0x00007610ffad7816 */ /* 0x002fc400000000ad */
[----:B0-----:R-:W-:-:S04]  /*11520*/  @!P0 LOP3.LUT R127, R127, R126, RZ, 0x3c, !PT ;  /* 0x0000007e7f7f8212 */ /* 0x001fc800078e3cff */
[----:B------:R-:W-:-:S04]  /*11530*/  @!P0 LOP3.LUT R126, R127, R126, RZ, 0x3c, !PT ;  /* 0x0000007e7f7e8212 */ /* 0x000fc800078e3cff */
[----:B------:R-:W-:-:S05]  /*11540*/  @!P0 LOP3.LUT R127, R127, R126, RZ, 0x3c, !PT ;  /* 0x0000007e7f7f8212 */ /* 0x000fca00078e3cff */
        /* <DEDUP_REMOVED lines=27> */
[----:B-----5:R1:W-:Y:S02]  /*11700*/  STS.U8 [R108+UR13+0x9080], R139 ;  /* 0x0090808b6c007988 */ /* 0x0203e4000800000d */
[----:B-1----:R-:W-:-:S02]  /*11710*/  PRMT R139, RZ, 0x7610, R139 ;  /* 0x00007610ff8b7816 */ /* 0x002fc4000000008b */
[----:B0-----:R-:W-:-:S04]  /*11720*/  @!P0 LOP3.LUT R127, R127, R126, RZ, 0x3c, !PT ;  /* 0x0000007e7f7f8212 */ /* 0x001fc800078e3cff */
[----:B------:R-:W-:-:S04]  /*11730*/  @!P0 LOP3.LUT R126, R127, R126, RZ, 0x3c, !PT ;  /* 0x0000007e7f7e8212 */ /* 0x000fc800078e3cff */
[----:B------:R-:W-:-:S05]  /*11740*/  @!P0 LOP3.LUT R127, R127, R126, RZ, 0x3c, !PT ;  /* 0x0000007e7f7f8212 */ /* 0x000fca00078e3cff */
[----:B------:R0:W5:Y:S04]  /*11750*/  @!P0 LDG.E.U8 R139, desc[UR26][R126.64] ;  /* 0x0000001a7e8b8981 */ /* 0x000168000c1e1100 */
[----:B------:R-:W0:Y:S04]  /*11760*/  LDL R126, [R1+0xb4] ;  /* 0x0000b400017e7983 */ /* 0x000e280000100800 */
[----:B------:R-:W0:Y:S04]  /*11770*/  LDL R127, [R1+0xb8] ;  /* 0x0000b800017f7983 */ /* 0x000e280000100800 */
[----:B------:R1:W-:Y:S04]  /*11780*/  STS.U8 [R108+UR13+0x9e80], R177 ;  /* 0x009e80b16c007988 */ /* 0x0003e8000800000d */
[----:B------:R2:W-:Y:S04]  /*11790*/  STS.U8 [R109+UR13+0x9100], R138 ;  /* 0x0091008a6d007988 */ /* 0x0005e8000800000d */
[----:B-1----:R-:W3:Y:S01]  /*117a0*/  LDL R177, [R1+0x118] ;  /* 0x0001180001b17983 */ /* 0x002ee20000100800 */
[----:B--2---:R-:W-:-:S02]  /*117b0*/  PRMT R138, RZ, 0x7610, R138 ;  /* 0x00007610ff8a7816 */ /* 0x004fc4000000008a */
        /* <DEDUP_REMOVED lines=20> */
[----:B------:R-:W2:Y:S01]  /*11900*/  LDL R127, [R1+0x114] ;  /* 0x00011400017f7983 */ /* 0x000ea20000100800 */
[----:B---3--:R-:W-:-:S03]  /*11910*/  @!P0 IMAD.MOV.U32 R126, RZ, RZ, R177 ;  /* 0x000000ffff7e8224 */ /* 0x008fc600078e00b1 */
[----:B------:R0:W-:Y:S04]  /*11920*/  STS.U8 [R109+UR13+0x9700], R166 ;  /* 0x009700a66d007988 */ /* 0x0001e8000800000d */
[----:B------:R1:W-:Y:S04]  /*11930*/  STS.U8 [R109+UR13+0x9900], R165 ;  /* 0x009900a56d007988 */ /* 0x0003e8000800000d */
[----:B------:R3:W-:Y:S01]  /*11940*/  STS.U8 [R109+UR13+0x9b00], R164 ;  /* 0x009b00a46d007988 */ /* 0x0007e2000800000d */
[----:B0-----:R-:W-:-:S03]  /*11950*/  PRMT R166, RZ, 0x7610, R166 ;  /* 0x00007610ffa67816 */ /* 0x001fc600000000a6 */
[----:B------:R0:W-:Y:S04]  /*11960*/  STS.U8 [R109+UR13+0x9d00], R163 ;  /* 0x009d00a36d007988 */ /* 0x0001e8000800000d */
[----:B------:R0:W-:Y:S04]  /*11970*/  STS.U8 [R109+UR13+0x9f00], R162 ;  /* 0x009f00a26d007988 */ /* 0x0001e8000800000d */
[----:B------:R-:W3:Y:S04]  /*11980*/  LDL R177, [R1+0x1b0] ;  /* 0x0001b00001b17983 */ /* 0x000ee80000100800 */
[----:B--2---:R2:W2:Y:S04]  /*11990*/  @!P0 LDG.E.U8 R166, desc[UR26][R126.64] ;  /* 0x0000001a7ea68981 */ /* 0x0044a8000c1e1100 */
[----:B------:R-:W2:Y:S04]  /*119a0*/  LDL R126, [R1+0x134] ;  /* 0x00013400017e7983 */ /* 0x000ea80000100800 */
[----:B------:R-:W2:Y:S01]  /*119b0*/  LDL R127, [R1+0x138] ;  /* 0x00013800017f7983 */ /* 0x000ea20000100800 */
[----:B-1----:R-:W-:-:S02]  /*119c0*/  PRMT R165, RZ, 0x7610, R165 ;  /* 0x00007610ffa57816 */ /* 0x002fc400000000a5 */
[----:B--2---:R-:W-:-:S04]  /*119d0*/  @!P0 LOP3.LUT R127, R127, R126, RZ, 0x3c, !PT ;  /* 0x0000007e7f7f8212 */ /* 0x004fc800078e3cff */
[----:B------:R-:W-:-:S04]  /*119e0*/  @!P0 LOP3.LUT R126, R127, R126, RZ, 0x3c, !PT ;  /* 0x0000007e7f7e8212 */ /* 0x000fc800078e3cff */
[----:B------:R-:W-:-:S05]  /*119f0*/  @!P0 LOP3.LUT R127, R127, R126, RZ, 0x3c, !PT ;  /* 0x0000007e7f7f8212 */ /* 0x000fca00078e3cff */
[----:B------:R1:W2:Y:S04]  /*11a00*/  @!P0 LDG.E.U8 R165, desc[UR26][R126.64] ;  /* 0x0000001a7ea58981 */ /* 0x0002a8000c1e1100 */
[----:B------:R-:W1:Y:S04]  /*11a10*/  LDL R126, [R1+0x164] ;  /* 0x00016400017e7983 */ /* 0x000e680000100800 */
[----:B------:R-:W1:Y:S01]  /*11a20*/  LDL R127, [R1+0x168] ;  /* 0x00016800017f7983 */ /* 0x000e620000100800 */
[----:B---3--:R-:W-:Y:S02]  /*11a30*/  PRMT R164, RZ, 0x7610, R164 ;  /* 0x00007610ffa47816 */ /* 0x008fe400000000a4 */
[----:B-1----:R-:W-:-:S04]  /*11a40*/  @!P0 LOP3.LUT R127, R127, R126, RZ, 0x3c, !PT ;  /* 0x0000007e7f7f8212 */ /* 0x002fc800078e3cff */
[----:B------:R-:W-:-:S04]  /*11a50*/  @!P0 LOP3.LUT R126, R127, R126, RZ, 0x3c, !PT ;  /* 0x0000007e7f7e8212 */ /* 0x000fc800078e3cff */
[----:B------:R-:W-:-:S05]  /*11a60*/  @!P0 LOP3.LUT R127, R127, R126, RZ, 0x3c, !PT ;  /* 0x0000007e7f7f8212 */ /* 0x000fca00078e3cff */
[----:B------:R1:W3:Y:S04]  /*11a70*/  @!P0 LDG.E.U8 R164, desc[UR26][R126.64] ;  /* 0x0000001a7ea48981 */ /* 0x0002e8000c1e1100 */
[----:B------:R-:W1:Y:S04]  /*11a80*/  LDL R126, [R1+0x17c] ;  /* 0x00017c00017e7983 */ /* 0x000e680000100800 */
[----:B------:R-:W1:Y:S01]  /*11a90*/  LDL R127, [R1+0x180] ;  /* 0x00018000017f7983 */ /* 0x000e620000100800 */
[----:B0-----:R-:W-:Y:S02]  /*11aa0*/  PRMT R163, RZ, 0x7610, R163 ;  /* 0x00007610ffa37816 */ /* 0x001fe400000000a3 */
[----:B-1----:R-:W-:-:S04]  /*11ab0*/  @!P0 LOP3.LUT R127, R127, R126, RZ, 0x3c, !PT ;  /* 0x0000007e7f7f8212 */ /* 0x002fc800078e3cff */
[----:B------:R-:W-:-:S04]  /*11ac0*/  @!P0 LOP3.LUT R126, R127, R126, RZ, 0x3c, !PT ;  /* 0x0000007e7f7e8212 */ /* 0x000fc800078e3cff */
[----:B------:R-:W-:-:S05]  /*11ad0*/  @!P0 LOP3.LUT R127, R127, R126, RZ, 0x3c, !PT ;  /* 0x0000007e7f7f8212 */ /* 0x000fca00078e3cff */
[----:B------:R0:W2:Y:S04]  /*11ae0*/  @!P0 LDG.E.U8 R163, desc[UR26][R126.64] ;  /* 0x0000001a7ea38981 */ /* 0x0000a8000c1e1100 */
[----:B------:R-:W0:Y:S04]  /*11af0*/  LDL R126, [R1+0x194] ;  /* 0x00019400017e7983 */ /* 0x000e280000100800 */
[----:B------:R-:W0:Y:S01]  /*11b00*/  LDL R127, [R1+0x198] ;  /* 0x00019800017f7983 */ /* 0x000e220000100800 */
[----:B------:R-:W-:Y:S02]  /*11b10*/  PRMT R162, RZ, 0x7610, R162 ;  /* 0x00007610ffa27816 */ /* 0x000fe400000000a2 */
[----:B0-----:R-:W-:-:S04]  /*11b20*/  @!P0 LOP3.LUT R127, R127, R126, RZ, 0x3c, !PT ;  /* 0x0000007e7f7f8212 */ /* 0x001fc800078e3cff */
[----:B------:R-:W-:-:S04]  /*11b30*/  @!P0 LOP3.LUT R126, R127, R126, RZ, 0x3c, !PT ;  /* 0x0000007e7f7e8212 */ /* 0x000fc800078e3cff */
[----:B------:R-:W-:-:S05]  /*11b40*/  @!P0 LOP3.LUT R127, R127, R126, RZ, 0x3c, !PT ;  /* 0x0000007e7f7f8212 */ /* 0x000fca00078e3cff */
[----:B------:R0:W2:Y:S04]  /*11b50*/  @!P0 LDG.E.U8 R162, desc[UR26][R126.64] ;  /* 0x0000001a7ea28981 */ /* 0x0000a8000c1e1100 */
[----:B------:R-:W2:Y:S01]  /*11b60*/  LDL R127, [R1+0x1ac] ;  /* 0x0001ac00017f7983 */ /* 0x000ea20000100800 */
[----:B0-----:R-:W-:-:S03]  /*11b70*/  @!P0 IMAD.MOV.U32 R126, RZ, RZ, R177 ;  /* 0x000000ffff7e8224 */ /* 0x001fc600078e00b1 */
[----:B------:R0:W-:Y:S04]  /*11b80*/  STS.U8 [R110+UR13+0x9180], R161 ;  /* 0x009180a16e007988 */ /* 0x0001e8000800000d */
[----:B------:R1:W-:Y:S04]  /*11b90*/  STS.U8 [R110+UR13+0x9380], R160 ;  /* 0x009380a06e007988 */ /* 0x0003e8000800000d */
[----:B------:R3:W-:Y:S01]  /*11ba0*/  STS.U8 [R110+UR13+0x9580], R159 ;  /* 0x0095809f6e007988 */ /* 0x0007e2000800000d */
[----:B0-----:R-:W-:-:S03]  /*11bb0*/  PRMT R161, RZ, 0x7610, R161 ;  /* 0x00007610ffa17816 */ /* 0x001fc600000000a1 */
[----:B------:R0:W-:Y:S01]  /*11bc0*/  STS.U8 [R110+UR13+0x9780], R158 ;  /* 0x0097809e6e007988 */ /* 0x0001e2000800000d */
[----:B-1----:R-:W-:-:S03]  /*11bd0*/  PRMT R160, RZ, 0x7610, R160 ;  /* 0x00007610ffa07816 */ /* 0x002fc600000000a0 */
[----:B------:R1:W-:Y:S01]  /*11be0*/  STS.U8 [R110+UR13+0x9980], R157 ;  /* 0x0099809d6e007988 */ /* 0x0003e2000800000d */
[----:B---3--:R-:W-:-:S03]  /*11bf0*/  PRMT R159, RZ, 0x7610, R159 ;  /* 0x00007610ff9f7816 */ /* 0x008fc6000000009f */
[----:B------:R3:W-:Y:S01]  /*11c00*/  STS.U8 [R110+UR13+0x9b80], R156 ;  /* 0x009b809c6e007988 */ /* 0x0007e2000800000d */
[----:B0-----:R-:W-:-:S03]  /*11c10*/  PRMT R158, RZ, 0x7610, R158 ;  /* 0x00007610ff9e7816 */ /* 0x001fc6000000009e */
[----:B------:R0:W-:Y:S01]  /*11c20*/  STS.U8 [R110+UR13+0x9d80], R155 ;  /* 0x009d809b6e007988 */ /* 0x0001e2000800000d */
[----:B-1----:R-:W-:-:S03]  /*11c30*/  PRMT R157, RZ, 0x7610, R157 ;  /* 0x00007610ff9d7816 */ /* 0x002fc6000000009d */
[----:B------:R1:W-:Y:S01]  /*11c40*/  STS.U8 [R110+UR13+0x9f80], R154 ;  /* 0x009f809a6e007988 */ /* 0x0003e2000800000d */
[----:B---3--:R-:W-:-:S03]  /*11c50*/  PRMT R156, RZ, 0x7610, R156 ;  /* 0x00007610ff9c7816 */ /* 0x008fc6000000009c */
[----:B------:R-:W3:Y:S01]  /*11c60*/  LDL R177, [R1+0x78] ;  /* 0x0000780001b17983 */ /* 0x000ee20000100800 */
[----:B0-----:R-:W-:Y:S02]  /*11c70*/  PRMT R155, RZ, 0x7610, R155 ;  /* 0x00007610ff9b7816 */ /* 0x001fe4000000009b */
[----:B-1----:R-:W-:Y:S01]  /*11c80*/  PRMT R154, RZ, 0x7610, R154 ;  /* 0x00007610ff9a7816 */ /* 0x002fe2000000009a */
[----:B------:R0:W-:Y:S04]  /*11c90*/  STS.U8 [R178+UR13+0x4000], R153 ;  /* 0x00400099b2007988 */ /* 0x0001e8000800000d */
[----:B------:R1:W-:Y:S01]  /*11ca0*/  STS.U8 [R178+UR13+0x4200], R152 ;  /* 0x00420098b2007988 */ /* 0x0003e2000800000d */
[----:B0-----:R-:W-:Y:S02]  /*11cb0*/  PRMT R153, RZ, 0x7610, R153 ;  /* 0x00007610ff997816 */ /* 0x001fe40000000099 */
[----:B-1----:R-:W-:Y:S01]  /*11cc0*/  PRMT R152, RZ, 0x7610, R152 ;  /* 0x00007610ff987816 */ /* 0x002fe20000000098 */
[----:B------:R0:W-:Y:S04]  /*11cd0*/  STS.U8 [R178+UR13+0x4400], R151 ;  /* 0x00440097b2007988 */ /* 0x0001e8000800000d */
[----:B------:R1:W-:Y:S01]  /*11ce0*/  STS.U8 [R178+UR13+0x4600], R150 ;  /* 0x00460096b2007988 */ /* 0x0003e2000800000d */
[----:B0-----:R-:W-:-:S02]  /*11cf0*/  PRMT R151, RZ, 0x7610, R151 ;  /* 0x00007610ff977816 */ /* 0x001fc40000000097 */
        /* <DEDUP_REMOVED lines=13> */
[----:B----4-:R0:W-:Y:S02]  /*11dd0*/  STS.U8 [R178+UR13+0x5400], R143 ;  /* 0x0054008fb2007988 */ /* 0x0101e4000800000d */
[----:B0-----:R-:W-:-:S02]  /*11de0*/  PRMT R143, RZ, 0x7610, R143 ;  /* 0x00007610ff8f7816 */ /* 0x001fc4000000008f */
[----:B--2---:R0:W2:Y:S02]  /*11df0*/  @!P0 LDG.E.U8 R161, desc[UR26][R126.64] ;  /* 0x0000001a7ea18981 */ /* 0x0040a4000c1e1100 */
[----:B0-----:R-:W-:Y:S02]  /*11e00*/  @!P0 IMAD.MOV.U32 R126, RZ, RZ, R16 ;  /* 0x000000ffff7e8224 */ /* 0x001fe400078e0010 */
[----:B------:R-:W-:-:S05]  /*11e10*/  @!P0 IMAD.MOV.U32 R127, RZ, RZ, R18 ;  /* 0x000000ffff7f8224 */ /* 0x000fca00078e0012 */
[----:B------:R0:W4:Y:S02]  /*11e20*/  @!P0 LDG.E.U8 R160, desc[UR26][R126.64] ;  /* 0x0000001a7ea08981 */ /* 0x000124000c1e1100 */
[----:B0-----:R-:W-:Y:S02]  /*11e30*/  @!P0 IMAD.MOV.U32 R126, RZ, RZ, R17 ;  /* 0x000000ffff7e8224 */ /* 0x001fe400078e0011 */
[----:B------:R-:W-:-:S05]  /*11e40*/  @!P0 IMAD.MOV.U32 R127, RZ, RZ, R20 ;  /* 0x000000ffff7f8224 */ /* 0x000fca00078e0014 */
[----:B------:R0:W2:Y:S02]  /*11e50*/  @!P0 LDG.E.U8 R159, desc[UR26][R126.64] ;  /* 0x0000001a7e9f8981 */ /* 0x0000a4000c1e1100 */
        /* <DEDUP_REMOVED lines=75> */
[----:B------:R-:W3:Y:S01]  /*12310*/  LDL R177, [R1+0x120] ;  /* 0x0001200001b17983 */ /* 0x000ee20000100800 */
[----:B0-----:R-:W-:-:S06]  /*12320*/  PRMT R169, RZ, 0x7610, R169 ;  /* 0x00007610ffa97816 */ /* 0x001fcc00000000a9 */
[----:B--2---:R0:W2:Y:S04]  /*12330*/  @!P0 LDG.E.U8 R169, desc[UR26][R126.64] ;  /* 0x0000001a7ea98981 */ /* 0x0040a8000c1e1100 */
        /* <DEDUP_REMOVED lines=74> */
[----:B------:R-:W3:Y:S01]  /*127e0*/  LDL R177, [R1+0x80] ;  /* 0x0000800001b17983 */ /* 0x000ee20000100800 */
        /* <DEDUP_REMOVED lines=14> */
[----:B----4-:R0:W-:Y:S04]  /*128d0*/  STS.U8 [R108+UR13+0x4080], R160 ;  /* 0x004080a06c007988 */ /* 0x0101e8000800000d */
[----:B------:R1:W-:Y:S04]  /*128e0*/  STS.U8 [R108+UR13+0x4280], R159 ;  /* 0x0042809f6c007988 */ /* 0x0003e8000800000d */
[----:B------:R-:W4:Y:S01]  /*128f0*/  LDL R178, [R1+0x7c] ;  /* 0x00007c0001b27983 */ /* 0x000f220000100800 */
        /* <DEDUP_REMOVED lines=18> */
[----:B--2---:R0:W2:Y:S02]  /*12a20*/  @!P0 LDG.E.U8 R168, desc[UR26][R126.64] ;  /* 0x0000001a7ea88981 */ /* 0x0040a4000c1e1100 */
        /* <DEDUP_REMOVED lines=51> */
[----:B------:R-:W0:Y:S04]  /*12d60*/  LDL R127, [R1] ;  /* 0x00000000017f7983 */ /* 0x000e280000100800 */
[----:B------:R1:W-:Y:S02]  /*12d70*/  STS.U8 [R108+UR13+0x5480], R150 ;  /* 0x005480966c007988 */ /* 0x0003e4000800000d */
[----:B-1----:R-:W-:Y:S01]  /*12d80*/  PRMT R150, RZ, 0x7610, R150 ;  /* 0x00007610ff967816 */ /* 0x002fe20000000096 */
[----:B0-----:R-:W-:-:S02]  /*12d90*/  @!P0 IMAD.MOV.U32 R126, RZ, RZ, R127 ;  /* 0x000000ffff7e8224 */ /* 0x001fc400078e007f */
        /* <DEDUP_REMOVED lines=20> */
[----:B------:R1:W-:Y:S04]  /*12ee0*/  STS.U8 [R108+UR13+0x5a80], R147 ;  /* 0x005a80936c007988 */ /* 0x0003e8000800000d */
[----:B------:R3:W-:Y:S01]  /*12ef0*/  STS.U8 [R108+UR13+0x5c80], R146 ;  /* 0x005c80926c007988 */ /* 0x0007e2000800000d */
[----:B-1----:R-:W-:-:S02]  /*12f00*/  PRMT R147, RZ, 0x7610, R147 ;  /* 0x00007610ff937816 */ /* 0x002fc40000000093 */
[----:B---3--:R-:W-:Y:S02]  /*12f10*/  PRMT R146, RZ, 0x7610, R146 ;  /* 0x00007610ff927816 */ /* 0x008fe40000000092 */
[----:B0-----:R-:W-:-:S04]  /*12f20*/  @!P0 LOP3.LUT R127, R127, R126, RZ, 0x3c, !PT ;  /* 0x0000007e7f7f8212 */ /* 0x001fc800078e3cff */
[----:B------:R-:W-:-:S04]  /*12f30*/  @!P0 LOP3.LUT R126, R127, R126, RZ, 0x3c, !PT ;  /* 0x0000007e7f7e8212 */ /* 0x000fc800078e3cff */
[----:B------:R-:W-:-:S05]  /*12f40*/  @!P0 LOP3.LUT R127, R127, R126, RZ, 0x3c, !PT ;  /* 0x0000007e7f7f8212 */ /* 0x000fca00078e3cff */
[----:B------:R0:W3:Y:S02]  /*12f50*/  @!P0 LDG.E.U8 R147, desc[UR26][R126.64] ;  /* 0x0000001a7e938981 */ /* 0x0000e4000c1e1100 */
[----:B0-----:R-:W-:Y:S02]  /*12f60*/  @!P0 IMAD.MOV.U32 R126, RZ, RZ, R177 ;  /* 0x000000ffff7e8224 */ /* 0x001fe400078e00b1 */
[----:B----4-:R-:W-:Y:S01]  /*12f70*/  @!P0 IMAD.MOV.U32 R127, RZ, RZ, R178 ;  /* 0x000000ffff7f8224 */ /* 0x010fe200078e00b2 */
[----:B------:R0:W-:Y:S04]  /*12f80*/  STS.U8 [R108+UR13+0x5e80], R145 ;  /* 0x005e80916c007988 */ /* 0x0001e8000800000d */
[----:B------:R1:W4:Y:S04]  /*12f90*/  @!P0 LDG.E.U8 R146, desc[UR26][R126.64] ;  /* 0x0000001a7e928981 */ /* 0x000328000c1e1100 */
[----:B------:R0:W-:Y:S04]  /*12fa0*/  STS.U8 [R108+UR13+0x6080], R144 ;  /* 0x006080906c007988 */ /* 0x0001e8000800000d */
[----:B------:R1:W-:Y:S04]  /*12fb0*/  STS.U8 [R108+UR13+0x6280], R143 ;  /* 0x0062808f6c007988 */ /* 0x0003e8000800000d */
[----:B------:R-:W1:Y:S04]  /*12fc0*/  LDL R126, [R1+0xa4] ;  /* 0x0000a400017e7983 */ /* 0x000e680000100800 */
[----:B------:R-:W1:Y:S01]  /*12fd0*/  LDL R127, [R1+0xa8] ;  /* 0x0000a800017f7983 */ /* 0x000e620000100800 */
[----:B0-----:R-:W-:-:S03]  /*12fe0*/  PRMT R145, RZ, 0x7610, R145 ;  /* 0x00007610ff917816 */ /* 0x001fc60000000091 */
[----:B------:R-:W2:Y:S04]  /*12ff0*/  LDL R178, [R1+0x124] ;  /* 0x0001240001b27983 */ /* 0x000ea80000100800 */
[----:B------:R-:W2:Y:S01]  /*13000*/  LDL R177, [R1+0x128] ;  /* 0x0001280001b17983 */ /* 0x000ea20000100800 */
        /* <DEDUP_REMOVED lines=28> */
[----:B--2---:R-:W-:Y:S02]  /*131d0*/  @!P0 IMAD.MOV.U32 R126, RZ, RZ, R177 ;  /* 0x000000ffff7e8224 */ /* 0x004fe400078e00b1 */
[----:B------:R-:W-:Y:S01]  /*131e0*/  @!P0 IMAD.MOV.U32 R127, RZ, RZ, R178 ;  /* 0x000000ffff7f8224 */ /* 0x000fe200078e00b2 */
[----:B------:R0:W-:Y:S04]  /*131f0*/  STS.U8 [R108+UR13+0x6880], R140 ;  /* 0x0068808c6c007988 */ /* 0x0001e8000800000d */
[----:B------:R1:W2:Y:S04]  /*13200*/  @!P0 LDG.E.U8 R141, desc[UR26][R126.64] ;  /* 0x0000001a7e8d8981 */ /* 0x0002a8000c1e1100 */
        /* <DEDUP_REMOVED lines=30> */
[----:B---3--:R-:W-:Y:S01]  /*133f0*/  PRMT R174, RZ, 0x7610, R174 ;  /* 0x00007610ffae7816 */ /* 0x008fe200000000ae */
[----:B------:R1:W-:Y:S04]  /*13400*/  STS.U8 [R108+UR13+0x7280], R173 ;  /* 0x007280ad6c007988 */ /* 0x0003e8000800000d */
[----:B------:R3:W-:Y:S01]  /*13410*/  STS.U8 [R108+UR13+0x7480], R172 ;  /* 0x007480ac6c007988 */ /* 0x0007e2000800000d */
[----:B-1----:R-:W-:Y:S02]  /*13420*/  PRMT R173, RZ, 0x7610, R173 ;  /* 0x00007610ffad7816 */ /* 0x002fe400000000ad */
[----:B---3--:R-:W-:Y:S01]  /*13430*/  PRMT R172, RZ, 0x7610, R172 ;  /* 0x00007610ffac7816 */ /* 0x008fe200000000ac */
[----:B------:R1:W-:Y:S04]  /*13440*/  STS.U8 [R108+UR13+0x7680], R171 ;  /* 0x007680ab6c007988 */ /* 0x0003e8000800000d */
[----:B------:R3:W-:Y:S01]  /*13450*/  STS.U8 [R108+UR13+0x7880], R170 ;  /* 0x007880aa6c007988 */ /* 0x0007e2000800000d */
[----:B-1----:R-:W-:-:S02]  /*13460*/  PRMT R171, RZ, 0x7610, R171 ;  /* 0x00007610ffab7816 */ /* 0x002fc400000000ab */
[----:B---3--:R-:W-:Y:S01]  /*13470*/  PRMT R170, RZ, 0x7610, R170 ;  /* 0x00007610ffaa7816 */ /* 0x008fe200000000aa */
[----:B-----5:R1:W-:Y:S04]  /*13480*/  STS.U8 [R108+UR13+0x7a80], R139 ;  /* 0x007a808b6c007988 */ /* 0x0203e8000800000d */
[----:B------:R3:W-:Y:S01]  /*13490*/  STS.U8 [R108+UR13+0x7c80], R138 ;  /* 0x007c808a6c007988 */ /* 0x0007e2000800000d */
[----:B-1----:R-:W-:Y:S02]  /*134a0*/  PRMT R139, RZ, 0x7610, R139 ;  /* 0x00007610ff8b7816 */ /* 0x002fe4000000008b */
[----:B---3--:R-:W-:Y:S01]  /*134b0*/  PRMT R138, RZ, 0x7610, R138 ;  /* 0x00007610ff8a7816 */ /* 0x008fe2000000008a */
        /* <DEDUP_REMOVED lines=20> */
[----:B------:R1:W-:Y:S02]  /*13600*/  STS.U8 [R109+UR13+0x5300], R158 ;  /* 0x0053009e6d007988 */ /* 0x0003e4000800000d */
[----:B-1----:R-:W-:Y:S02]  /*13610*/  PRMT R158, RZ, 0x7610, R158 ;  /* 0x00007610ff9e7816 */ /* 0x002fe4000000009e */
        /* <DEDUP_REMOVED lines=9> */
[----:B------:R0:W-:Y:S01]  /*136b0*/  STS.U8 [R109+UR13+0x5900], R155 ;  /* 0x0059009b6d007988 */ /* 0x0001e2000800000d */
[----:B-1----:R-:W-:-:S02]  /*136c0*/  @!P0 IMAD.MOV.U32 R126, RZ, RZ, R111 ;  /* 0x000000ffff7e8224 */ /* 0x002fc400078e006f */
[----:B------:R-:W-:Y:S01]  /*136d0*/  @!P0 IMAD.MOV.U32 R127, RZ, RZ, R112 ;  /* 0x000000ffff7f8224 */ /* 0x000fe200078e0070 */
[----:B------:R-:W2:Y:S04]  /*136e0*/  LDL R178, [R1+0x84] ;  /* 0x0000840001b27983 */ /* 0x000ea80000100800 */
[----:B------:R1:W2:Y:S04]  /*136f0*/  @!P0 LDG.E.U8 R173, desc[UR26][R126.64] ;  /* 0x0000001a7ead8981 */ /* 0x0002a8000c1e1100 */
[----:B------:R-:W2:Y:S01]  /*13700*/  LDL R177, [R1+0x88] ;  /* 0x0000880001b17983 */ /* 0x000ea20000100800 */
[----:B-1----:R-:W-:-:S02]  /*13710*/  @!P0 IMAD.MOV.U32 R126, RZ, RZ, R113 ;  /* 0x000000ffff7e8224 */ /* 0x002fc400078e0071 */
[----:B------:R-:W-:-:S05]  /*13720*/  @!P0 IMAD.MOV.U32 R127, RZ, RZ, R114 ;  /* 0x000000ffff7f8224 */ /* 0x000fca00078e0072 */
[----:B------:R1:W2:Y:S02]  /*13730*/  @!P0 LDG.E.U8 R172, desc[UR26][R126.64] ;  /* 0x0000001a7eac8981 */ /* 0x0002a4000c1e1100 */
[----:B-1----:R-:W-:Y:S02]  /*13740*/  @!P0 IMAD.MOV.U32 R126, RZ, RZ, R115 ;  /* 0x000000ffff7e8224 */ /* 0x002fe400078e0073 */
        /* <DEDUP_REMOVED lines=43> */
[----:B------:R1:W2:Y:S04]  /*13a00*/  @!P0 LDG.E.U8 R158, desc[UR26][R126.64] ;  /* 0x0000001a7e9e8981 */ /* 0x0002a8000c1e1100 */
        /* <DEDUP_REMOVED lines=9> */
[----:B-----5:R-:W-:Y:S02]  /*13aa0*/  PRMT R156, RZ, 0x7610, R156 ;  /* 0x00007610ff9c7816 */ /* 0x020fe4000000009c */
[----:B0-----:R-:W-:-:S04]  /*13ab0*/  @!P0 LOP3.LUT R127, R127, R126, RZ, 0x3c, !PT ;  /* 0x0000007e7f7f8212 */ /* 0x001fc800078e3cff */
[----:B------:R-:W-:-:S04]  /*13ac0*/  @!P0 LOP3.LUT R126, R127, R126, RZ, 0x3c, !PT ;  /* 0x0000007e7f7e8212 */ /* 0x000fc800078e3cff */
[----:B------:R-:W-:-:S05]  /*13ad0*/  @!P0 LOP3.LUT R127, R127, R126, RZ, 0x3c, !PT ;  /* 0x0000007e7f7f8212 */ /* 0x000fca00078e3cff */
[----:B------:R0:W5:Y:S04]  /*13ae0*/  @!P0 LDG.E.U8 R156, desc[UR26][R126.64] ;  /* 0x0000001a7e9c8981 */ /* 0x000168000c1e1100 */
        /* <DEDUP_REMOVED lines=60> */
[----:B----4-:R4:W-:Y:S04]  /*13eb0*/  STS.U8 [R109+UR13+0x6b00], R146 ;  /* 0x006b00926d007988 */ /* 0x0109e8000800000d */
        /* <DEDUP_REMOVED lines=12> */
[----:B----4-:R-:W-:Y:S02]  /*13f80*/  PRMT R146, RZ, 0x7610, R146 ;  /* 0x00007610ff927816 */ /* 0x010fe40000000092 */
[----:B0-----:R-:W-:-:S04]  /*13f90*/  @!P0 LOP3.LUT R127, R127, R126, RZ, 0x3c, !PT ;  /* 0x0000007e7f7f8212 */ /* 0x001fc800078e3cff */
[----:B------:R-:W-:-:S04]  /*13fa0*/  @!P0 LOP3.LUT R126, R127, R126, RZ, 0x3c, !PT ;  /* 0x0000007e7f7e8212 */ /* 0x000fc800078e3cff */
[----:B------:R-:W-:-:S05]  /*13fb0*/  @!P0 LOP3.LUT R127, R127, R126, RZ, 0x3c, !PT ;  /* 0x0000007e7f7f8212 */ /* 0x000fca00078e3cff */
[----:B------:R0:W4:Y:S04]  /*13fc0*/  @!P0 LDG.E.U8 R146, desc[UR26][R126.64] ;  /* 0x0000001a7e928981 */ /* 0x000128000c1e1100 */
        /* <DEDUP_REMOVED lines=18> */
[----:B------:R-:W-:-:S05]  /*140f0*/  @!P0 IMAD.MOV.U32 R127, RZ, RZ, R178 ;  /* 0x000000ffff7f8224 */ /* 0x000fca00078e00b2 */
[----:B------:R-:W2:Y:S04]  /*14100*/  @!P0 LDG.E.U8 R143, desc[UR26][R126.64] ;  /* 0x0000001a7e8f8981 */ /* 0x000ea8000c1e1100 */
[----:B------:R0:W-:Y:S04]  /*14110*/  STS.U8 [R109+UR13+0x7300], R142 ;  /* 0x0073008e6d007988 */ /* 0x0001e8000800000d */
        /* <DEDUP_REMOVED lines=24> */
[----:B-----5:R0:W-:Y:S04]  /*142a0*/  STS.U8 [R110+UR13+0x6580], R156 ;  /* 0x0065809c6e007988 */ /* 0x0201e8000800000d */
        /* <DEDUP_REMOVED lines=9> */
[----:B----4-:R0:W-:Y:S04]  /*14340*/  STS.U8 [R110+UR13+0x7980], R146 ;  /* 0x007980926e007988 */ /* 0x0101e8000800000d */
[----:B------:R0:W-:Y:S01]  /*14350*/  STS.U8 [R110+UR13+0x7b80], R145 ;  /* 0x007b80916e007988 */ /* 0x0001e2000800000d */
[----:B------:R-:W-:Y:S01]  /*14360*/  ULEA UR15, UR32, UR13, 0x3 ;  /* 0x0000000d200f7291 */ /* 0x000fe2000f8e18ff */
[----:B------:R-:W-:-:S03]  /*14370*/  UMOV UR4, UR5 ;  /* 0x0000000500047c82 */ /* 0x000fc60008000000 */
[----:B------:R-:W-:Y:S01]  /*14380*/  UIADD3 UR15, UPT, UPT, UR15, 0xa000, URZ ;  /* 0x0000a0000f0f7890 */ /* 0x000fe2000fffe0ff */
[----:B---3--:R0:W-:Y:S04]  /*14390*/  STS.U8 [R110+UR13+0x7d80], R144 ;  /* 0x007d80906e007988 */ /* 0x0081e8000800000d */
[----:B--2---:R0:W-:Y:S01]  /*143a0*/  STS.U8 [R110+UR13+0x7f80], R143 ;  /* 0x007f808f6e007988 */ /* 0x0041e2000800000d */
[----:B------:R1:W-:Y:S06]  /*143b0*/  MEMBAR.ALL.CTA ;  /* 0x0000000000007992 */ /* 0x0003ec0000008000 */
[----:B-1----:R-:W1:Y:S02]  /*143c0*/  FENCE.VIEW.ASYNC.S ;  /* 0x00000000000073c6 */ /* 0x002e640000000000 */
[----:B-1----:R-:W-:Y:S06]  /*143d0*/  BAR.SYNC.DEFER_BLOCKING 0x0 ;  /* 0x0000000000007b1d */ /* 0x002fec0000010000 */
[----:B------:R-:W-:Y:S05]  /*143e0*/  BRA.U UP1, `(.L_x_9) ;  /* 0x00000001013c7547 */ /* 0x000fea000b800000 */
[----:B------:R-:W-:Y:S01]  /*143f0*/  UMOV UR20, UR6 ;  /* 0x0000000600147c82 */ /* 0x000fe20008000000 */
[----:B------:R-:W-:Y:S01]  /*14400*/  UMOV UR21, 0x80004020 ;  /* 0x8000402000157882 */ /* 0x000fe20000000000 */
[----:B------:R-:W-:Y:S01]  /*14410*/  UMOV UR22, UR8 ;  /* 0x0000000800167c82 */ /* 0x000fe20008000000 */
[----:B------:R-:W-:Y:S01]  /*14420*/  UMOV UR23, 0x80004020 ;  /* 0x8000402000177882 */ /* 0x000fe20000000000 */
[----:B------:R-:W-:Y:S01]  /*14430*/  UMOV UR24, 0x0 ;  /* 0x0000000000187882 */ /* 0x000fe20000000000 */
[----:B------:R-:W-:Y:S01]  /*14440*/  UMOV UR25, 0x4408010 ;  /* 0x0440801000197882 */ /* 0x000fe20000000000 */
[----:B------:R-:W-:Y:S01]  /*14450*/  UMOV UR10, UR15 ;  /* 0x0000000f000a7c82 */ /* 0x000fe20008000000 */
[----:B------:R-:W-:Y:S01]  /*14460*/  UMOV UR11, URZ ;  /* 0x000000ff000b7c82 */ /* 0x000fe20008000000 */
[----:B------:R-:W-:Y:S01]  /*14470*/  UMOV UR36, 0x0 ;  /* 0x0000000000247882 */ /* 0x000fe20000000000 */
[----:B------:R-:W-:Y:S01]  /*14480*/  UMOV UR37, 0x4408010 ;  /* 0x0440801000257882 */ /* 0x000fe20000000000 */
[----:B------:R1:W-:Y:S01]  /*14490*/  UTCQMMA gdesc[UR20], gdesc[UR22], tmem[UR12], tmem[UR24], idesc[UR25], UPT ;  /* 0x00ff1816140075ea */ /* 0x0003e2000b80030c */
[----:B------:R-:W-:Y:S01]  /*144a0*/  UMOV UR5, UR10 ;  /* 0x0000000a00057c82 */ /* 0x000fe20008000000 */
[----:B------:R1:W-:Y:S01]  /*144b0*/  UTCQMMA gdesc[UR16], gdesc[UR18], tmem[UR12], tmem[UR36], idesc[UR37], UPT ;  /* 0x00ff2412100075ea */ /* 0x0003e2000b80030c */
[----:B------:R1:W-:Y:S01]  /*144c0*/  UTCBAR [UR5], URZ ;  /* 0x000000ff050073e9 */ /* 0x0003e200080000ff */
[----:B------:R-:W-:-:S02]  /*144d0*/  NOP ;  /* 0x0000000000007918 */ /* 0x000fc40000000000 */
.L_x_9:
[----:B------:R-:W-:Y:S01]  /*144e0*/  UIADD3 UR32, UPT, UPT, UR32, 0x1, URZ ;  /* 0x0000000120207890 */ /* 0x000fe2000fffe0ff */
[----:B------:R-:W-:Y:S01]  /*144f0*/  IMAD.U32 R126, RZ, RZ, UR4 ;  /* 0x00000004ff7e7e24 */ /* 0x000fe2000f8e00ff */
[----:B------:R-:W-:Y:S02]  /*14500*/  UIADD3 UR30, UPT, UPT, UR30, -0x1, URZ ;  /* 0xffffffff1e1e7890 */ /* 0x000fe4000fffe0ff */
[----:B------:R-:W-:Y:S02]  /*14510*/  UISETP.GT.AND UP2, UPT, UR32, 0x1, UPT ;  /* 0x000000012000788c */ /* 0x000fe4000bf44270 */
[----:B------:R-:W-:Y:S02]  /*14520*/  UIADD3 UR31, UPT, UPT, UR31, -0x40, URZ ;  /* 0xffffffc01f1f7890 */ /* 0x000fe4000fffe0ff */
[----:B-1----:R-:W-:Y:S02]  /*14530*/  USEL UR5, URZ, 0x1, !UP2 ;  /* 0x00000001ff057887 */ /* 0x002fe4000d000000 */
[----:B------:R-:W-:-:S02]  /*14540*/  USEL UR32, UR32, URZ, !UP2 ;  /* 0x000000ff20207287 */ /* 0x000fc4000d000000 */
[----:B------:R-:W-:Y:S02]  /*14550*/  UISETP.NE.U32.AND UP2, UPT, UR30, URZ, UPT ;  /* 0x000000ff1e00728c */ /* 0x000fe4000bf45070 */
[----:B------:R-:W-:-:S07]  /*14560*/  ULOP3.LUT UR5, UR4, UR5, URZ, 0x3c, !UPT ;  /* 0x0000000504057292 */ /* 0x000fce000f8e3cff */
[----:B------:R-:W-:Y:S05]  /*14570*/  BRA.U UP2, `(.L_x_10) ;  /* 0xffffff99025c7547 */ /* 0x000fea000b83ffff */
.L_x_7:
[----:B0-----:R-:W0:Y:S01]  /*14580*/  S2R R127, SR_TID.X ;  /* 0x00000000007f7919 */ /* 0x001e220000002100 */
[----:B------:R-:W-:Y:S01]  /*14590*/  UISETP.GE.AND UP1, UPT, UR33, 0x40, UPT ;  /* 0x000000402100788c */ /* 0x000fe2000bf26270 */
[C---:B0----5:R-:W-:Y:S02]  /*145a0*/  IMAD.SHL.U32 R2, R127.reuse, 0x10, RZ ;  /* 0x000000107f027824 */ /* 0x061fe400078e00ff */
[C---:B------:R-:W-:Y:S02]  /*145b0*/  IMAD.SHL.U32 R4, R127.reuse, 0x80, RZ ;  /* 0x000000807f047824 */ /* 0x040fe400078e00ff */
[----:B------:R-:W-:Y:S01]  /*145c0*/  IMAD.SHL.U32 R3, R127, 0x8, RZ ;  /* 0x000000087f037824 */ /* 0x000fe200078e00ff */
[----:B------:R-:W-:Y:S02]  /*145d0*/  LOP3.LUT R2, R2, 0xf0, RZ, 0xc0, !PT ;  /* 0x000000f002027812 */ /* 0x000fe400078ec0ff */
[----:B------:R-:W-:Y:S02]  /*145e0*/  LOP3.LUT R5, R4, 0x800, RZ, 0xc0, !PT ;  /* 0x0000080004057812 */ /* 0x000fe400078ec0ff */
[----:B------:R-:W-:-:S02]  /*145f0*/  LOP3.LUT R3, R3, 0x300, RZ, 0xc0, !PT ;  /* 0x0000030003037812 */ /* 0x000fc400078ec0ff */
[----:B------:R-:W-:-:S05]  /*14600*/  IADD3 R2, PT, PT, R2, UR13, R5 ;  /* 0x0000000d02027c10 */ /* 0x000fca000fffe005 */
[----:B------:R-:W-:Y:S01]  /*14610*/  IMAD.IADD R2, R3, 0x1, R2 ;  /* 0x0000000103027824 */ /* 0x000fe200078e0202 */
[----:B------:R-:W-:Y:S06]  /*14620*/  BRA.U !UP1, `(.L_x_11) ;  /* 0x0000000109107547 */ /* 0x000fec000b800000 */
[----:B------:R-:W-:-:S06]  /*14630*/  USHF.L.U32 UR4, UR4, 0x1f, URZ ;  /* 0x0000001f04047899 */ /* 0x000fcc00080006ff */
[----:B------:R-:W-:-:S04]  /*14640*/  IMAD.U32 R3, RZ, RZ, UR4 ;  /* 0x00000004ff037e24 */ /* 0x000fc8000f8e00ff */
[----:B------:R-:W0:Y:S02]  /*14650*/  SYNCS.PHASECHK.TRANS64.TRYWAIT P0, [UR15], R3 ;  /* 0x00000003ff0075a7 */ /* 0x000e24000800110f */
[----:B0-----:R-:W-:Y:S05]  /*14660*/  @!P0 BRA `(.L_x_12) ;  /* 0x0000005800948947 */ /* 0x001fea0003800000 */
.L_x_11:
[----:B------:R-:W2:Y:S01]  /*14670*/  LDL.LU R133, [R1+0x2dc] ;  /* 0x0002dc0001857983 */ /* 0x000ea20000300800 */
[----:B------:R-:W0:Y:S03]  /*14680*/  LDCU.128 UR8, c[0x0][0x390] ;  /* 0x00007200ff0877ac */ /* 0x000e260008000c00 */
[----:B------:R-:W0:Y:S01]  /*14690*/  LDL.LU R132, [R1+0x2a4] ;  /* 0x0002a40001847983 */ /* 0x000e220000300800 */
[----:B------:R-:W2:Y:S01]  /*146a0*/  LDCU UR4, c[0x0][0x39c] ;  /* 0x00007380ff0477ac */ /* 0x000ea20008000800 */
[----:B------:R-:W-:Y:S06]  /*146b0*/  BAR.SYNC.DEFER_BLOCKING 0x0 ;  /* 0x0000000000007b1d */ /* 0x000fec0000010000 */
[----:B------:R-:W1:Y:S01]  /*146c0*/  LDCU UR5, c[0x0][0x39c] ;  /* 0x00007380ff0577ac */ /* 0x000e620008000800 */
[----:B------:R-:W3:Y:S01]  /*146d0*/  LDCU UR6, c[0x0][0x39c] ;  /* 0x00007380ff0677ac */ /* 0x000ee20008000800 */
[----:B------:R-:W4:Y:S01]  /*146e0*/  LDCU UR7, c[0x0][0x39c] ;  /* 0x00007380ff0777ac */ /* 0x000f220008000800 */
[----:B------:R-:W5:Y:S02]  /*146f0*/  @!P3 SYNCS.CCTL.IV [UR13+0xa000] ;  /* 0x00a00000ff00b9b1 */ /* 0x000f64000800000d */
[----:B-----5:R-:W-:Y:S06]  /*14700*/  BAR.SYNC.DEFER_BLOCKING 0x0 ;  /* 0x0000000000007b1d */ /* 0x020fec0000010000 */
[----:B------:R-:W-:Y:S01]  /*14710*/  LDTM.16dp32bit_t0_t15.x128 R4, tmem[UR14] ;  /* 0x0000000e000479ee */ /* 0x000fe20008b80000 */
[----:B------:R-:W5:Y:S01]  /*14720*/  LDTM.16dp32bit_t16_t31.x128 R4, tmem[UR14+0x80] ;  /* 0x0000800e000479ee */ /* 0x000f620008ba0000 */
[----:B------:R-:W0:Y:S01]  /*14730*/  @!P3 SYNCS.CCTL.IV [UR13+0xa008] ;  /* 0x00a00800ff00b9b1 */ /* 0x000e22000800000d */
[----:B------:R-:W-:Y:S01]  /*14740*/  NOP ;  /* 0x0000000000007918 */ /* 0x000fe20000000000 */
[----:B-----5:R-:W-:-:S02]  /*14750*/  F2FP.SATFINITE.E4M3.F32.PACK_AB_MERGE_C R4, R5, R4, RZ ;  /* 0x000000040504723e */ /* 0x020fc400048070ff */
[----:B------:R-:W-:Y:S02]  /*14760*/  F2FP.SATFINITE.E4M3.F32.PACK_AB_MERGE_C R6, R7, R6, RZ ;  /* 0x000000060706723e */ /* 0x000fe400048070ff */
[----:B------:R-:W-:Y:S02]  /*14770*/  F2FP.SATFINITE.E4M3.F32.PACK_AB_MERGE_C R8, R9, R8, RZ ;  /* 0x000000080908723e */ /* 0x000fe400048070ff */
[----:B------:R-:W-:Y:S02]  /*14780*/  F2FP.SATFINITE.E4M3.F32.PACK_AB_MERGE_C R12, R13, R12, RZ ;  /* 0x0000000c0d0c723e */ /* 0x000fe400048070ff */
[----:B------:R-:W-:Y:S02]  /*14790*/  F2FP.SATFINITE.E4M3.F32.PACK_AB_MERGE_C R14, R15, R14, RZ ;  /* 0x0000000e0f0e723e */ /* 0x000fe400048070ff */
[----:B------:R-:W-:Y:S02]  /*147a0*/  F2FP.SATFINITE.E4M3.F32.PACK_AB_MERGE_C R16, R17, R16, RZ ;  /* 0x000000101110723e */ /* 0x000fe400048070ff */
[----:B------:R-:W-:-:S02]  /*147b0*/  LOP3.LUT R4, R4, 0xffff, RZ, 0xc0, !PT ;  /* 0x0000ffff04047812 */ /* 0x000fc400078ec0ff */
[----:B------:R-:W-:Y:S02]  /*147c0*/  LOP3.LUT R3, R6, 0xffff, RZ, 0xc0, !PT ;  /* 0x0000ffff06037812 */ /* 0x000fe400078ec0ff */
[----:B------:R-:W-:Y:S02]  /*147d0*/  LOP3.LUT R8, R8, 0xffff, RZ, 0xc0, !PT ;  /* 0x0000ffff08087812 */ /* 0x000fe400078ec0ff */
[----:B------:R-:W-:Y:S02]  /*147e0*/  LOP3.LUT R16, R16, 0xffff, RZ, 0xc0, !PT ;  /* 0x0000ffff10107812 */ /* 0x000fe400078ec0ff */
[----:B------:R-:W-:Y:S02]  /*147f0*/  LOP3.LUT R12, R12, 0xffff, RZ, 0xc0, !PT ;  /* 0x0000ffff0c0c7812 */ /* 0x000fe400078ec0ff */
[----:B------:R-:W-:Y:S02]  /*14800*/  LOP3.LUT R5, R14, 0xffff, RZ, 0xc0, !PT ;  /* 0x0000ffff0e057812 */ /* 0x000fe400078ec0ff */
[----:B------:R-:W-:-:S02]  /*14810*/  PRMT R7, R8, 0x3340, R1 ;  /* 0x0000334008077816 */ /* 0x000fc40000000001 */
[----:B------:R-:W-:Y:S02]  /*14820*/  PRMT R6, R4, 0x3340, R3 ;  /* 0x0000334004067816 */ /* 0x000fe40000000003 */
[----:B------:R-:W-:Y:S02]  /*14830*/  PRMT R9, R16, 0x3340, R1 ;  /* 0x0000334010097816 */ /* 0x000fe40000000001 */
[----:B------:R-:W-:Y:S02]  /*14840*/  PRMT R14, R12, 0x3340, R5 ;  /* 0x000033400c0e7816 */ /* 0x000fe40000000005 */
[----:B------:R-:W-:Y:S02]  /*14850*/  F2FP.SATFINITE.E4M3.F32.PACK_AB_MERGE_C R28, R29, R28, RZ ;  /* 0x0000001c1d1c723e */ /* 0x000fe400048070ff */
[----:B------:R-:W-:Y:S02]  /*14860*/  F2FP.SATFINITE.E4M3.F32.PACK_AB_MERGE_C R30, R31, R30, RZ ;  /* 0x0000001e1f1e723e */ /* 0x000fe400048070ff */
[----:B------:R-:W-:-:S02]  /*14870*/  F2FP.SATFINITE.E4M3.F32.PACK_AB_MERGE_C R32, R33, R32, RZ ;  /* 0x000000202120723e */ /* 0x000fc400048070ff */
[----:B------:R-:W-:Y:S02]  /*14880*/  PRMT R7, R6, 0x5410, R7 ;  /* 0x0000541006077816 */ /* 0x000fe40000000007 */
[----:B------:R-:W-:Y:S02]  /*14890*/  F2FP.SATFINITE.E4M3.F32.PACK_AB_MERGE_C R20, R21, R20, RZ ;  /* 0x000000141514723e */ /* 0x000fe400048070ff */
[----:B------:R-:W-:Y:S02]  /*148a0*/  F2FP.SATFINITE.E4M3.F32.PACK_AB_MERGE_C R22, R23, R22, RZ ;  /* 0x000000161716723e */ /* 0x000fe400048070ff */
[----:B------:R-:W-:Y:S02]  /*148b0*/  F2FP.SATFINITE.E4M3.F32.PACK_AB_MERGE_C R24, R25, R24, RZ ;  /* 0x000000181918723e */ /* 0x000fe400048070ff */
[----:B------:R-:W-:Y:S02]  /*148c0*/  PRMT R6, R14, 0x5410, R9 ;  /* 0x000054100e067816 */ /* 0x000fe40000000009 */
[----:B------:R-:W-:-:S02]  /*148d0*/  F2FP.SATFINITE.E4M3.F32.PACK_AB_MERGE_C R36, R37, R36, RZ ;  /* 0x000000242524723e */ /* 0x000fc400048070ff */
[----:B------:R-:W-:Y:S02]  /*148e0*/  F2FP.SATFINITE.E4M3.F32.PACK_AB_MERGE_C R38, R39, R38, RZ ;  /* 0x000000262726723e */ /* 0x000fe400048070ff */
[----:B------:R-:W-:Y:S02]  /*148f0*/  F2FP.SATFINITE.E4M3.F32.PACK_AB_MERGE_C R40, R41, R40, RZ ;  /* 0x000000282928723e */ /* 0x000fe400048070ff */
[----:B------:R-:W-:Y:S02]  /*14900*/  LOP3.LUT R14, R28, 0xffff, RZ, 0xc0, !PT ;  /* 0x0000ffff1c0e7812 */ /* 0x000fe400078ec0ff */
[----:B------:R-:W-:Y:S02]  /*14910*/  LOP3.LUT R15, R30, 0xffff, RZ, 0xc0, !PT ;  /* 0x0000ffff1e0f7812 */ /* 0x000fe400078ec0ff */
[----:B------:R-:W-:Y:S02]  /*14920*/  LOP3.LUT R32, R32, 0xffff, RZ, 0xc0, !PT ;  /* 0x0000ffff20207812 */ /* 0x000fe400078ec0ff */
[----:B------:R-:W-:-:S02]  /*14930*/  F2FP.SATFINITE.E4M3.F32.PACK_AB_MERGE_C R44, R45, R44, RZ ;  /* 0x0000002c2d2c723e */ /* 0x000fc400048070ff */
[----:B------:R-:W-:Y:S02]  /*14940*/  F2FP.SATFINITE.E4M3.F32.PACK_AB_MERGE_C R46, R47, R46, RZ ;  /* 0x0000002e2f2e723e */ /* 0x000fe400048070ff */
[----:B------:R-:W-:Y:S02]  /*14950*/  F2FP.SATFINITE.E4M3.F32.PACK_AB_MERGE_C R48, R49, R48, RZ ;  /* 0x000000303130723e */ /* 0x000fe400048070ff */
[----:B------:R-:W-:Y:S02]  /*14960*/  F2FP.SATFINITE.E4M3.F32.PACK_AB_MERGE_C R60, R61, R60, RZ ;  /* 0x0000003c3d3c723e */ /* 0x000fe400048070ff */
[----:B------:R-:W-:Y:S02]  /*14970*/  F2FP.SATFINITE.E4M3.F32.PACK_AB_MERGE_C R62, R63, R62, RZ ;  /* 0x0000003e3f3e723e */ /* 0x000fe400048070ff */
[----:B------:R-:W-:Y:S02]  /*14980*/  F2FP.SATFINITE.E4M3.F32.PACK_AB_MERGE_C R64, R65, R64, RZ ;  /* 0x000000404140723e */ /* 0x000fe400048070ff */
[----:B------:R-:W-:-:S02]  /*14990*/  F2FP.SATFINITE.E4M3.F32.PACK_AB_MERGE_C R18, R19, R18, RZ ;  /* 0x000000121312723e */ /* 0x000fc400048070ff */
[----:B------:R-:W-:Y:S02]  /*149a0*/  LOP3.LUT R9, R20, 0xffff, RZ, 0xc0, !PT ;  /* 0x0000ffff14097812 */ /* 0x000fe400078ec0ff */
[----:B------:R-:W-:Y:S02]  /*149b0*/  LOP3.LUT R22, R22, 0xffff, RZ, 0xc0, !PT ;  /* 0x0000ffff16167812 */ /* 0x000fe400078ec0ff */
[----:B------:R-:W-:Y:S02]  /*149c0*/  LOP3.LUT R24, R24, 0xffff, RZ, 0xc0, !PT ;  /* 0x0000ffff18187812 */ /* 0x000fe400078ec0ff */
[----:B------:R-:W-:Y:S02]  /*149d0*/  F2FP.SATFINITE.E4M3.F32.PACK_AB_MERGE_C R52, R53, R52, RZ ;  /* 0x000000343534723e */ /* 0x000fe400048070ff */
[----:B------:R-:W-:Y:S02]  /*149e0*/  F2FP.SATFINITE.E4M3.F32.PACK_AB_MERGE_C R54, R55, R54, RZ ;  /* 0x000000363736723e */ /* 0x000fe400048070ff */
[----:B------:R-:W-:-:S02]  /*149f0*/  F2FP.SATFINITE.E4M3.F32.PACK_AB_MERGE_C R56, R57, R56, RZ ;  /* 0x000000383938723e */ /* 0x000fc400048070ff */
[----:B------:R-:W-:Y:S02]  /*14a00*/  LOP3.LUT R36, R36, 0xffff, RZ, 0xc0, !PT ;  /* 0x0000ffff24247812 */ /* 0x000fe400078ec0ff */
[----:B------:R-:W-:Y:S02]  /*14a10*/  LOP3.LUT R17, R38, 0xffff, RZ, 0xc0, !PT ;  /* 0x0000ffff26117812 */ /* 0x000fe400078ec0ff */
[----:B------:R-:W-:Y:S02]  /*14a20*/  LOP3.LUT R40, R40, 0xffff, RZ, 0xc0, !PT ;  /* 0x0000ffff28287812 */ /* 0x000fe400078ec0ff */
[----:B------:R-:W-:Y:S02]  /*14a30*/  PRMT R19, R32, 0x3340, R1 ;  /* 0x0000334020137816 */ /* 0x000fe40000000001 */
[----:B------:R-:W-:Y:S02]  /*14a40*/  PRMT R28, R14, 0x3340, R15 ;  /* 0x000033400e1c7816 */ /* 0x000fe4000000000f */
[----:B------:R-:W-:-:S02]  /*14a50*/  F2FP.SATFINITE.E4M3.F32.PACK_AB_MERGE_C R68, R69, R68, RZ ;  /* 0x000000444544723e */ /* 0x000fc400048070ff */
[----:B------:R-:W-:Y:S02]  /*14a60*/  F2FP.SATFINITE.E4M3.F32.PACK_AB_MERGE_C R70, R71, R70, RZ ;  /* 0x000000464746723e */ /* 0x000fe400048070ff */
[----:B------:R-:W-:Y:S02]  /*14a70*/  F2FP.SATFINITE.E4M3.F32.PACK_AB_MERGE_C R72, R73, R72, RZ ;  /* 0x000000484948723e */ /* 0x000fe400048070ff */
[----:B------:R-:W-:Y:S02]  /*14a80*/  LOP3.LUT R44, R44, 0xffff, RZ, 0xc0, !PT ;  /* 0x0000ffff2c2c7812 */ /* 0x000fe400078ec0ff */
[----:B------:R-:W-:Y:S02]  /*14a90*/  LOP3.LUT R33, R46, 0xffff, RZ, 0xc0, !PT ;  /* 0x0000ffff2e217812 */ /* 0x000fe400078ec0ff */
[----:B------:R-:W-:Y:S02]  /*14aa0*/  LOP3.LUT R48, R48, 0xffff, RZ, 0xc0, !PT ;  /* 0x0000ffff30307812 */ /* 0x000fe400078ec0ff */
[----:B------:R-:W-:-:S02]  /*14ab0*/  LOP3.LUT R60, R60, 0xffff, RZ, 0xc0, !PT ;  /* 0x0000ffff3c3c7812 */ /* 0x000fc400078ec0ff */
[----:B------:R-:W-:Y:S02]  /*14ac0*/  LOP3.LUT R39, R62, 0xffff, RZ, 0xc0, !PT ;  /* 0x0000ffff3e277812 */ /* 0x000fe400078ec0ff */
[----:B------:R-:W-:Y:S02]  /*14ad0*/  LOP3.LUT R64, R64, 0xffff, RZ, 0xc0, !PT ;  /* 0x0000ffff40407812 */ /* 0x000fe400078ec0ff */
[----:B------:R-:W-:Y:S02]  /*14ae0*/  F2FP.SATFINITE.E4M3.F32.PACK_AB_MERGE_C R76, R77, R76, RZ ;  /* 0x0000004c4d4c723e */ /* 0x000fe400048070ff */
[----:B------:R-:W-:Y:S02]  /*14af0*/  F2FP.SATFINITE.E4M3.F32.PACK_AB_MERGE_C R78, R79, R78, RZ ;  /* 0x0000004e4f4e723e */ /* 0x000fe400048070ff */
[----:B------:R-:W-:Y:S02]  /*14b00*/  F2FP.SATFINITE.E4M3.F32.PACK_AB_MERGE_C R80, R81, R80, RZ ;  /* 0x000000505150723e */ /* 0x000fe400048070ff */
[----:B------:R-:W-:-:S02]  /*14b10*/  F2FP.SATFINITE.E4M3.F32.PACK_AB_MERGE_C R84, R85, R84, RZ ;  /* 0x000000545554723e */ /* 0x000fc400048070ff */
[----:B------:R-:W-:Y:S02]  /*14b20*/  F2FP.SATFINITE.E4M3.F32.PACK_AB_MERGE_C R86, R87, R86, RZ ;  /* 0x000000565756723e */ /* 0x000fe400048070ff */
[----:B------:R-:W-:Y:S02]  /*14b30*/  F2FP.SATFINITE.E4M3.F32.PACK_AB_MERGE_C R88, R89, R88, RZ ;  /* 0x000000585958723e */ /* 0x000fe400048070ff */
[----:B------:R-:W-:Y:S02]  /*14b40*/  F2FP.SATFINITE.E4M3.F32.PACK_AB_MERGE_C R108, R109, R108, RZ ;  /* 0x0000006c6d6c723e */ /* 0x000fe400048070ff */
[----:B------:R-:W-:Y:S02]  /*14b50*/  F2FP.SATFINITE.E4M3.F32.PACK_AB_MERGE_C R110, R111, R110, RZ ;  /* 0x0000006e6f6e723e */ /* 0x000fe400048070ff */
[----:B------:R-:W-:Y:S02]  /*14b60*/  F2FP.SATFINITE.E4M3.F32.PACK_AB_MERGE_C R112, R113, R112, RZ ;  /* 0x000000707170723e */ /* 0x000fe400048070ff */
[----:B------:R-:W-:-:S02]  /*14b70*/  PRMT R31, R24, 0x3340, R1 ;  /* 0x00003340181f7816 */ /* 0x000fc40000000001 */
[----:B------:R-:W-:Y:S02]  /*14b80*/  PRMT R20, R9, 0x3340, R22 ;  /* 0x0000334009147816 */ /* 0x000fe40000000016 */
[----:B------:R-:W-:Y:S02]  /*14b90*/  F2FP.SATFINITE.E4M3.F32.PACK_AB_MERGE_C R10, R11, R10, RZ ;  /* 0x0000000a0b0a723e */ /* 0x000fe400048070ff */
[----:B------:R-:W-:Y:S02]  /*14ba0*/  PRMT R13, R40, 0x3340, R1 ;  /* 0x00003340280d7816 */ /* 0x000fe40000000001 */
[----:B------:R-:W-:Y:S02]  /*14bb0*/  PRMT R30, R36, 0x3340, R17 ;  /* 0x00003340241e7816 */ /* 0x000fe40000000011 */
[----:B------:R-:W-:Y:S02]  /*14bc0*/  PRMT R19, R28, 0x5410, R19 ;  /* 0x000054101c137816 */ /* 0x000fe40000000013 */
[----:B------:R-:W-:-:S02]  /*14bd0*/  LOP3.LUT R52, R52, 0xffff, RZ, 0xc0, !PT ;  /* 0x0000ffff34347812 */ /* 0x000fc400078ec0ff */
[----:B------:R-:W-:Y:S02]  /*14be0*/  LOP3.LUT R37, R54, 0xffff, RZ, 0xc0, !PT ;  /* 0x0000ffff36257812 */ /* 0x000fe400078ec0ff */
[----:B------:R-:W-:Y:S02]  /*14bf0*/  LOP3.LUT R56, R56, 0xffff, RZ, 0xc0, !PT ;  /* 0x0000ffff38387812 */ /* 0x000fe400078ec0ff */
[----:B------:R-:W-:Y:S02]  /*14c00*/  F2FP.SATFINITE.E4M3.F32.PACK_AB_MERGE_C R42, R43, R42, RZ ;  /* 0x0000002a2b2a723e */ /* 0x000fe400048070ff */
[----:B------:R-:W-:Y:S02]  /*14c10*/  PRMT R11, R48, 0x3340, R1 ;  /* 0x00003340300b7816 */ /* 0x000fe40000000001 */
[----:B------:R-:W-:Y:S02]  /*14c20*/  PRMT R38, R44, 0x3340, R33 ;  /* 0x000033402c267816 */ /* 0x000fe40000000021 */
[----:B------:R-:W-:-:S02]  /*14c30*/  LOP3.LUT R68, R68, 0xffff, RZ, 0xc0, !PT ;  /* 0x0000ffff44447812 */ /* 0x000fc400078ec0ff */
[----:B------:R-:W-:Y:S02]  /*14c40*/  LOP3.LUT R41, R70, 0xffff, RZ, 0xc0, !PT ;  /* 0x0000ffff46297812 */ /* 0x000fe400078ec0ff */
[----:B------:R-:W-:Y:S02]  /*14c50*/  LOP3.LUT R72, R72, 0xffff, RZ, 0xc0, !PT ;  /* 0x0000ffff48487812 */ /* 0x000fe400078ec0ff */
[----:B------:R-:W-:Y:S02]  /*14c60*/  PRMT R25, R64, 0x3340, R1 ;  /* 0x0000334040197816 */ /* 0x000fe40000000001 */
[----:B------:R-:W-:Y:S02]  /*14c70*/  PRMT R28, R60, 0x3340, R39 ;  /* 0x000033403c1c7816 */ /* 0x000fe40000000027 */
[----:B------:R-:W-:Y:S02]  /*14c80*/  F2FP.SATFINITE.E4M3.F32.PACK_AB_MERGE_C R50, R51, R50, RZ ;  /* 0x000000323332723e */ /* 0x000fe400048070ff */
[----:B------:R-:W-:-:S02]  /*14c90*/  LOP3.LUT R76, R76, 0xffff, RZ, 0xc0, !PT ;  /* 0x0000ffff4c4c7812 */ /* 0x000fc400078ec0ff */
[----:B------:R-:W-:Y:S02]  /*14ca0*/  LOP3.LUT R43, R78, 0xffff, RZ, 0xc0, !PT ;  /* 0x0000ffff4e2b7812 */ /* 0x000fe400078ec0ff */
[----:B------:R-:W-:Y:S02]  /*14cb0*/  LOP3.LUT R80, R80, 0xffff, RZ, 0xc0, !PT ;  /* 0x0000ffff50507812 */ /* 0x000fe400078ec0ff */
[----:B------:R-:W-:Y:S02]  /*14cc0*/  LOP3.LUT R84, R84, 0xffff, RZ, 0xc0, !PT ;  /* 0x0000ffff54547812 */ /* 0x000fe400078ec0ff */
[----:B------:R-:W-:Y:S02]  /*14cd0*/  LOP3.LUT R45, R86, 0xffff, RZ, 0xc0, !PT ;  /* 0x0000ffff562d7812 */ /* 0x000fe400078ec0ff */
[----:B------:R-:W-:Y:S02]  /*14ce0*/  LOP3.LUT R88, R88, 0xffff, RZ, 0xc0, !PT ;  /* 0x0000ffff58587812 */ /* 0x000fe400078ec0ff */
[----:B------:R-:W-:-:S02]  /*14cf0*/  F2FP.SATFINITE.E4M3.F32.PACK_AB_MERGE_C R34, R35, R34, RZ ;  /* 0x000000222322723e */ /* 0x000fc400048070ff */
[----:B------:R-:W-:Y:S02]  /*14d00*/  F2FP.SATFINITE.E4M3.F32.PACK_AB_MERGE_C R92, R93, R92, RZ ;  /* 0x0000005c5d5c723e */ /* 0x000fe400048070ff */
[----:B------:R-:W-:Y:S02]  /*14d10*/  F2FP.SATFINITE.E4M3.F32.PACK_AB_MERGE_C R94, R95, R94, RZ ;  /* 0x0000005e5f5e723e */ /* 0x000fe400048070ff */
[----:B------:R-:W-:Y:S02]  /*14d20*/  F2FP.SATFINITE.E4M3.F32.PACK_AB_MERGE_C R96, R97, R96, RZ ;  /* 0x000000606160723e */ /* 0x000fe400048070ff */
[----:B------:R-:W-:Y:S02]  /*14d30*/  PRMT R31, R20, 0x5410, R31 ;  /* 0x00005410141f7816 */ /* 0x000fe4000000001f */
[----:B------:R-:W-:Y:S02]  /*14d40*/  LOP3.LUT R108, R108, 0xffff, RZ, 0xc0, !PT ;  /* 0x0000ffff6c6c7812 */ /* 0x000fe400078ec0ff */
[----:B------:R-:W-:-:S02]  /*14d50*/  LOP3.LUT R51, R110, 0xffff, RZ, 0xc0, !PT ;  /* 0x0000ffff6e337812 */ /* 0x000fc400078ec0ff */
[----:B------:R-:W-:Y:S02]  /*14d60*/  LOP3.LUT R112, R112, 0xffff, RZ, 0xc0, !PT ;  /* 0x0000ffff70707812 */ /* 0x000fe400078ec0ff */
[----:B------:R-:W-:Y:S02]  /*14d70*/  PRMT R13, R30, 0x5410, R13 ;  /* 0x000054101e0d7816 */ /* 0x000fe4000000000d */
[----:B------:R-:W-:Y:S02]  /*14d80*/  PRMT R35, R56, 0x3340, R1 ;  /* 0x0000334038237816 */ /* 0x000fe40000000001 */
[----:B------:R-:W-:Y:S02]  /*14d90*/  PRMT R20, R52, 0x3340, R37 ;  /* 0x0000334034147816 */ /* 0x000fe40000000025 */
[----:B------:R-:W-:Y:S02]  /*14da0*/  F2FP.SATFINITE.E4M3.F32.PACK_AB_MERGE_C R26, R27, R26, RZ ;  /* 0x0000001a1b1a723e */ /* 0x000fe400048070ff */
[----:B------:R-:W-:-:S02]  /*14db0*/  F2FP.SATFINITE.E4M3.F32.PACK_AB_MERGE_C R100, R101, R100, RZ ;  /* 0x000000646564723e */ /* 0x000fc400048070ff */
[----:B------:R-:W-:Y:S02]  /*14dc0*/  F2FP.SATFINITE.E4M3.F32.PACK_AB_MERGE_C R102, R103, R102, RZ ;  /* 0x000000666766723e */ /* 0x000fe400048070ff */
[----:B------:R-:W-:Y:S02]  /*14dd0*/  F2FP.SATFINITE.E4M3.F32.PACK_AB_MERGE_C R104, R105, R104, RZ ;  /* 0x000000686968723e */ /* 0x000fe400048070ff */
[----:B------:R-:W-:Y:S02]  /*14de0*/  PRMT R11, R38, 0x5410, R11 ;  /* 0x00005410260b7816 */ /* 0x000fe4000000000b */
[----:B------:R-:W-:Y:S02]  /*14df0*/  PRMT R21, R72, 0x3340, R1 ;  /* 0x0000334048157816 */ /* 0x000fe40000000001 */
[----:B------:R-:W-:Y:S02]  /*14e00*/  PRMT R30, R68, 0x3340, R41 ;  /* 0x00003340441e7816 */ /* 0x000fe40000000029 */
[----:B------:R-:W-:-:S02]  /*14e10*/  PRMT R25, R28, 0x5410, R25 ;  /* 0x000054101c197816 */ /* 0x000fc40000000019 */
[----:B------:R-:W-:Y:S02]  /*14e20*/  PRMT R23, R80, 0x3340, R1 ;  /* 0x0000334050177816 */ /* 0x000fe40000000001 */
[----:B------:R-:W-:Y:S02]  /*14e30*/  PRMT R38, R76, 0x3340, R43 ;  /* 0x000033404c267816 */ /* 0x000fe4000000002b */
[----:B------:R-:W-:Y:S02]  /*14e40*/  PRMT R27, R88, 0x3340, R1 ;  /* 0x00003340581b7816 */ /* 0x000fe40000000001 */
[----:B------:R-:W-:Y:S02]  /*14e50*/  PRMT R28, R84, 0x3340, R45 ;  /* 0x00003340541c7816 */ /* 0x000fe4000000002d */
[----:B------:R-:W-:Y:S02]  /*14e60*/  LOP3.LUT R92, R92, 0xffff, RZ, 0xc0, !PT ;  /* 0x0000ffff5c5c7812 */ /* 0x000fe400078ec0ff */
[----:B------:R-:W-:-:S02]  /*14e70*/  LOP3.LUT R47, R94, 0xffff, RZ, 0xc0, !PT ;  /* 0x0000ffff5e2f7812 */ /* 0x000fc400078ec0ff */
[----:B------:R-:W-:Y:S02]  /*14e80*/  LOP3.LUT R96, R96, 0xffff, RZ, 0xc0, !PT ;  /* 0x0000ffff60607812 */ /* 0x000fe400078ec0ff */
[----:B------:R-:W-:Y:S02]  /*14e90*/  PRMT R46, R112, 0x3340, R1 ;  /* 0x00003340702e7816 */ /* 0x000fe40000000001 */
[----:B------:R-:W-:Y:S02]  /*14ea0*/  PRMT R53, R108, 0x3340, R51 ;  /* 0x000033406c357816 */ /* 0x000fe40000000033 */
[----:B------:R-:W-:Y:S02]  /*14eb0*/  F2FP.SATFINITE.E4M3.F32.PACK_AB_MERGE_C R116, R117, R116, RZ ;  /* 0x000000747574723e */ /* 0x000fe400048070ff */
[----:B------:R-:W-:Y:S02]  /*14ec0*/  F2FP.SATFINITE.E4M3.F32.PACK_AB_MERGE_C R118, R119, R118, RZ ;  /* 0x000000767776723e */ /* 0x000fe400048070ff */
[----:B------:R-:W-:-:S02]  /*14ed0*/  F2FP.SATFINITE.E4M3.F32.PACK_AB_MERGE_C R120, R121, R120, RZ ;  /* 0x000000787978723e */ /* 0x000fc400048070ff */
[----:B------:R-:W-:Y:S02]  /*14ee0*/  PRMT R35, R20, 0x5410, R35 ;  /* 0x0000541014237816 */ /* 0x000fe40000000023 */
[----:B------:R-:W-:Y:S02]  /*14ef0*/  PRMT R20, R30, 0x5410, R21 ;  /* 0x000054101e147816 */ /* 0x000fe40000000015 */
[----:B------:R-:W-:Y:S02]  /*14f00*/  LOP3.LUT R100, R100, 0xffff, RZ, 0xc0, !PT ;  /* 0x0000ffff64647812 */ /* 0x000fe400078ec0ff */
[----:B------:R-:W-:Y:S02]  /*14f10*/  LOP3.LUT R49, R102, 0xffff, RZ, 0xc0, !PT ;  /* 0x0000ffff66317812 */ /* 0x000fe400078ec0ff */
[----:B------:R-:W-:Y:S02]  /*14f20*/  LOP3.LUT R104, R104, 0xffff, RZ, 0xc0, !PT ;  /* 0x0000ffff68687812 */ /* 0x000fe400078ec0ff */
[----:B------:R-:W-:-:S02]  /*14f30*/  F2FP.SATFINITE.E4M3.F32.PACK_AB_MERGE_C R124, R125, R124, RZ ;  /* 0x0000007c7d7c723e */ /* 0x000fc400048070ff */
[----:B------:R-:W-:Y:S02]  /*14f40*/  F2FP.SATFINITE.E4M3.F32.PACK_AB_MERGE_C R126, R127, R126, RZ ;  /* 0x0000007e7f7e723e */ /* 0x000fe400048070ff */
[----:B------:R-:W-:Y:S02]  /*14f50*/  F2FP.SATFINITE.E4M3.F32.PACK_AB_MERGE_C R128, R129, R128, RZ ;  /* 0x000000808180723e */ /* 0x000fe400048070ff */
[----:B------:R-:W-:Y:S02]  /*14f60*/  PRMT R21, R38, 0x5410, R23 ;  /* 0x0000541026157816 */ /* 0x000fe40000000017 */
[----:B------:R-:W-:Y:S02]  /*14f70*/  PRMT R27, R28, 0x5410, R27 ;  /* 0x000054101c1b7816 */ /* 0x000fe4000000001b */
[----:B------:R-:W-:Y:S02]  /*14f80*/  SHF.R.U32.HI R4, RZ, 0x8, R4 ;  /* 0x00000008ff047819 */ /* 0x000fe40000011604 */
[----:B------:R-:W-:-:S02]  /*14f90*/  PRMT R23, R96, 0x3340, R1 ;  /* 0x0000334060177816 */ /* 0x000fc40000000001 */
[----:B------:R-:W-:Y:S02]  /*14fa0*/  PRMT R30, R92, 0x3340, R47 ;  /* 0x000033405c1e7816 */ /* 0x000fe4000000002f */
[----:B------:R-:W-:Y:S02]  /*14fb0*/  PRMT R28, R53, 0x5410, R46 ;  /* 0x00005410351c7816 */ /* 0x000fe4000000002e */
[----:B------:R-:W-:Y:S02]  /*14fc0*/  SHF.R.U32.HI R3, RZ, 0x8, R3 ;  /* 0x00000008ff037819 */ /* 0x000fe40000011603 */
[----:B------:R-:W-:Y:S02]  /*14fd0*/  LOP3.LUT R116, R116, 0xffff, RZ, 0xc0, !PT ;  /* 0x0000ffff74747812 */ /* 0x000fe400078ec0ff */
[----:B------:R-:W-:Y:S02]  /*14fe0*/  LOP3.LUT R53, R118, 0xffff, RZ, 0xc0, !PT ;  /* 0x0000ffff76357812 */ /* 0x000fe400078ec0ff */
[----:B------:R-:W-:-:S02]  /*14ff0*/  LOP3.LUT R55, R120, 0xffff, RZ, 0xc0, !PT ;  /* 0x0000ffff78377812 */ /* 0x000fc400078ec0ff */
[----:B------:R-:W-:Y:S02]  /*15000*/  F2FP.SATFINITE.E4M3.F32.PACK_AB_MERGE_C R58, R59, R58, RZ ;  /* 0x0000003a3b3a723e */ /* 0x000fe400048070ff */
[----:B------:R-:W-:Y:S02]  /*15010*/  PRMT R29, R104, 0x3340, R1 ;  /* 0x00003340681d7816 */ /* 0x000fe40000000001 */
[----:B------:R-:W-:Y:S02]  /*15020*/  PRMT R38, R100, 0x3340, R49 ;  /* 0x0000334064267816 */ /* 0x000fe40000000031 */
[----:B------:R-:W-:Y:S02]  /*15030*/  LOP3.LUT R124, R124, 0xffff, RZ, 0xc0, !PT ;  /* 0x0000ffff7c7c7812 */ /* 0x000fe400078ec0ff */
[----:B------:R-:W-:Y:S02]  /*15040*/  LOP3.LUT R57, R126, 0xffff, RZ, 0xc0, !PT ;  /* 0x0000ffff7e397812 */ /* 0x000fe400078ec0ff */
[----:B------:R-:W-:-:S02]  /*15050*/  LOP3.LUT R59, R128, 0xffff, RZ, 0xc0, !PT ;  /* 0x0000ffff803b7812 */ /* 0x000fc400078ec0ff */
[----:B------:R-:W-:Y:S02]  /*15060*/  SHF.R.U32.HI R8, RZ, 0x8, R8 ;  /* 0x00000008ff087819 */ /* 0x000fe40000011608 */
[----:B------:R-:W-:Y:S02]  /*15070*/  LOP3.LUT R63, R4, 0xffff, RZ, 0xc0, !PT ;  /* 0x0000ffff043f7812 */ /* 0x000fe400078ec0ff */
[----:B------:R-:W-:Y:S02]  /*15080*/  PRMT R23, R30, 0x5410, R23 ;  /* 0x000054101e177816 */ /* 0x000fe40000000017 */
[----:B------:R-:W-:Y:S02]  /*15090*/  LOP3.LUT R4, R3, 0xffff, RZ, 0xc0, !PT ;  /* 0x0000ffff03047812 */ /* 0x000fe400078ec0ff */
[----:B------:R-:W-:Y:S02]  /*150a0*/  PRMT R30, R55, 0x3340, R0 ;  /* 0x00003340371e7816 */ /* 0x000fe40000000000 */
[----:B------:R-:W-:-:S02]  /*150b0*/  PRMT R65, R116, 0x3340, R53 ;  /* 0x0000334074417816 */ /* 0x000fc40000000035 */
[----:B------:R-:W-:Y:S02]  /*150c0*/  SHF.R.U32.HI R12, RZ, 0x8, R12 ;  /* 0x00000008ff0c7819 */ /* 0x000fe4000001160c */
[----:B------:R-:W-:Y:S02]  /*150d0*/  SHF.R.U32.HI R5, RZ, 0x8, R5 ;  /* 0x00000008ff057819 */ /* 0x000fe40000011605 */
[----:B------:R-:W-:Y:S02]  /*150e0*/  F2FP.SATFINITE.E4M3.F32.PACK_AB_MERGE_C R66, R67, R66, RZ ;  /* 0x000000424342723e */ /* 0x000fe400048070ff */
[----:B------:R-:W-:Y:S02]  /*150f0*/  PRMT R29, R38, 0x5410, R29 ;  /* 0x00005410261d7816 */ /* 0x000fe4000000001d */
[----:B------:R-:W-:Y:S02]  /*15100*/  SHF.R.U32.HI R24, RZ, 0x8, R24 ;  /* 0x00000008ff187819 */ /* 0x000fe40000011618 */
[----:B------:R-:W-:-:S02]  /*15110*/  PRMT R38, R59, 0x3340, R0 ;  /* 0x000033403b267816 */ /* 0x000fc40000000000 */
[----:B------:R-:W-:Y:S02]  /*15120*/  PRMT R67, R124, 0x3340, R57 ;  /* 0x000033407c437816 */ /* 0x000fe40000000039 */
[----:B------:R-:W-:Y:S02]  /*15130*/  LOP3.LUT R61, R8, 0xffff, RZ, 0xc0, !PT ;  /* 0x0000ffff083d7812 */ /* 0x000fe400078ec0ff */
[----:B------:R-:W-:Y:S02]  /*15140*/  PRMT R8, R63, 0x3340, R4 ;  /* 0x000033403f087816 */ /* 0x000fe40000000004 */
[----:B------:R-:W-:Y:S02]  /*15150*/  SHF.R.U32.HI R16, RZ, 0x8, R16 ;  /* 0x00000008ff107819 */ /* 0x000fe40000011610 */
[----:B------:R-:W-:Y:S02]  /*15160*/  SHF.R.U32.HI R9, RZ, 0x8, R9 ;  /* 0x00000008ff097819 */ /* 0x000fe40000011609 */
[----:B------:R-:W-:-:S02]  /*15170*/  PRMT R30, R65, 0x5410, R30 ;  /* 0x00005410411e7816 */ /* 0x000fc4000000001e */
[----:B------:R-:W-:Y:S02]  /*15180*/  LOP3.LUT R63, R12, 0xffff, RZ, 0xc0, !PT ;  /* 0x0000ffff0c3f7812 */ /* 0x000fe400078ec0ff */
[----:B------:R-:W-:Y:S02]  /*15190*/  LOP3.LUT R4, R5, 0xffff, RZ, 0xc0, !PT ;  /* 0x0000ffff05047812 */ /* 0x000fe400078ec0ff */
[----:B------:R-:W-:Y:S02]  /*151a0*/  LOP3.LUT R65, R24, 0xffff, RZ, 0xc0, !PT ;  /* 0x0000ffff18417812 */ /* 0x000fe400078ec0ff */
[----:B------:R-:W-:Y:S02]  /*151b0*/  PRMT R3, R67, 0x5410, R38 ;  /* 0x0000541043037816 */ /* 0x000fe40000000026 */
[----:B------:R-:W-:Y:S02]  /*151c0*/  SHF.R.U32.HI R40, RZ, 0x8, R40 ;  /* 0x00000008ff287819 */ /* 0x000fe40000011628 */
[----:B------:R-:W-:-:S02]  /*151d0*/  LOP3.LUT R5, R16, 0xffff, RZ, 0xc0, !PT ;  /* 0x0000ffff10057812 */ /* 0x000fc400078ec0ff */
[----:B------:R-:W-:Y:S02]  /*151e0*/  LOP3.LUT R67, R9, 0xffff, RZ, 0xc0, !PT ;  /* 0x0000ffff09437812 */ /* 0x000fe400078ec0ff */
[----:B------:R-:W-:Y:S02]  /*151f0*/  PRMT R9, R63, 0x3340, R4 ;  /* 0x000033403f097816 */ /* 0x000fe40000000004 */
[----:B------:R-:W-:Y:S02]  /*15200*/  SHF.R.U32.HI R14, RZ, 0x8, R14 ;  /* 0x00000008ff0e7819 */ /* 0x000fe4000001160e */
[----:B------:R-:W-:Y:S02]  /*15210*/  SHF.R.U32.HI R22, RZ, 0x8, R22 ;  /* 0x00000008ff167819 */ /* 0x000fe40000011616 */
[----:B------:R-:W-:Y:S02]  /*15220*/  PRMT R63, R65, 0x3340, R0 ;  /* 0x00003340413f7816 */ /* 0x000fe40000000000 */
[----:B------:R-:W-:-:S02]  /*15230*/  SHF.R.U32.HI R15, RZ, 0x8, R15 ;  /* 0x00000008ff0f7819 */ /* 0x000fc4000001160f */
[----:B------:R-:W-:Y:S02]  /*15240*/  SHF.R.U32.HI R32, RZ, 0x8, R32 ;  /* 0x00000008ff207819 */ /* 0x000fe40000011620 */
[----:B------:R-:W-:Y:S02]  /*15250*/  LOP3.LUT R65, R40, 0xffff, RZ, 0xc0, !PT ;  /* 0x0000ffff28417812 */ /* 0x000fe400078ec0ff */
[----:B------:R-:W-:Y:S02]  /*15260*/  PRMT R12, R5, 0x3340, R0 ;  /* 0x00003340050c7816 */ /* 0x000fe40000000000 */
[----:B------:R-:W-:Y:S02]  /*15270*/  SHF.R.U32.HI R52, RZ, 0x8, R52 ;  /* 0x00000008ff347819 */ /* 0x000fe40000011634 */
[----:B------:R-:W-:Y:S02]  /*15280*/  SHF.R.U32.HI R37, RZ, 0x8, R37 ;  /* 0x00000008ff257819 */ /* 0x000fe40000011625 */
[----:B------:R-:W-:-:S02]  /*15290*/  LOP3.LUT R5, R14, 0xffff, RZ, 0xc0, !PT ;  /* 0x0000ffff0e057812 */ /* 0x000fc400078ec0ff */
[----:B------:R-:W-:Y:S02]  /*152a0*/  SHF.R.U32.HI R56, RZ, 0x8, R56 ;  /* 0x00000008ff387819 */ /* 0x000fe40000011638 */
[----:B------:R-:W-:Y:S02]  /*152b0*/  LOP3.LUT R16, R22, 0xffff, RZ, 0xc0, !PT ;  /* 0x0000ffff16107812 */ /* 0x000fe400078ec0ff */
[----:B------:R-:W-:Y:S02]  /*152c0*/  LOP3.LUT R14, R15, 0xffff, RZ, 0xc0, !PT ;  /* 0x0000ffff0f0e7812 */ /* 0x000fe400078ec0ff */
[----:B------:R-:W-:Y:S02]  /*152d0*/  LOP3.LUT R15, R32, 0xffff, RZ, 0xc0, !PT ;  /* 0x0000ffff200f7812 */ /* 0x000fe400078ec0ff */
[----:B------:R-:W-:Y:S02]  /*152e0*/  PRMT R22, R65, 0x3340, R0 ;  /* 0x0000334041167816 */ /* 0x000fe40000000000 */
[----:B------:R-:W-:-:S02]  /*152f0*/  LOP3.LUT R65, R52, 0xffff, RZ, 0xc0, !PT ;  /* 0x0000ffff34417812 */ /* 0x000fc400078ec0ff */
[----:B------:R-:W-:Y:S02]  /*15300*/  LOP3.LUT R32, R37, 0xffff, RZ, 0xc0, !PT ;  /* 0x0000ffff25207812 */ /* 0x000fe400078ec0ff */
[----:B------:R-:W-:Y:S02]  /*15310*/  LOP3.LUT R37, R56, 0xffff, RZ, 0xc0, !PT ;  /* 0x0000ffff38257812 */ /* 0x000fe400078ec0ff */
[----:B------:R-:W-:Y:S02]  /*15320*/  PRMT R32, R65, 0x3340, R32 ;  /* 0x0000334041207816 */ /* 0x000fe40000000020 */
[----:B------:R-:W-:Y:S02]  /*15330*/  PRMT R37, R37, 0x3340, R0 ;  /* 0x0000334025257816 */ /* 0x000fe40000000000 */
[----:B------:R-:W-:Y:S02]  /*15340*/  SHF.R.U32.HI R36, RZ, 0x8, R36 ;  /* 0x00000008ff247819 */ /* 0x000fe40000011624 */
[----:B------:R-:W-:-:S02]  /*15350*/  PRMT R37, R32, 0x5410, R37 ;  /* 0x0000541020257816 */ /* 0x000fc40000000025 */
[----:B------:R-:W5:Y:S01]  /*15360*/  LDL.LU R32, [R1+0x2a8] ;  /* 0x0002a80001207983 */ /* 0x000f620000300800 */
[----:B------:R-:W-:Y:S02]  /*15370*/  SHF.R.U32.HI R17, RZ, 0x8, R17 ;  /* 0x00000008ff117819 */ /* 0x000fe40000011611 */
[----:B------:R-:W-:Y:S02]  /*15380*/  SHF.R.U32.HI R44, RZ, 0x8, R44 ;  /* 0x00000008ff2c7819 */ /* 0x000fe4000001162c */
[----:B------:R-:W-:Y:S02]  /*15390*/  SHF.R.U32.HI R33, RZ, 0x8, R33 ;  /* 0x00000008ff217819 */ /* 0x000fe40000011621 */
[----:B------:R-:W-:Y:S02]  /*153a0*/  PRMT R14, R5, 0x3340, R14 ;  /* 0x00003340050e7816 */ /* 0x000fe4000000000e */
[----:B------:R-:W-:Y:S02]  /*153b0*/  LOP3.LUT R36, R36, 0xffff, RZ, 0xc0, !PT ;  /* 0x0000ffff24247812 */ /* 0x000fe400078ec0ff */
[----:B------:R-:W-:-:S02]  /*153c0*/  LOP3.LUT R17, R17, 0xffff, RZ, 0xc0, !PT ;  /* 0x0000ffff11117812 */ /* 0x000fc400078ec0ff */
[----:B------:R-:W-:Y:S02]  /*153d0*/  LOP3.LUT R5, R44, 0xffff, RZ, 0xc0, !PT ;  /* 0x0000ffff2c057812 */ /* 0x000fe400078ec0ff */
[----:B------:R-:W-:Y:S02]  /*153e0*/  LOP3.LUT R24, R33, 0xffff, RZ, 0xc0, !PT ;  /* 0x0000ffff21187812 */ /* 0x000fe400078ec0ff */
[----:B------:R-:W-:Y:S02]  /*153f0*/  SHF.R.U32.HI R60, RZ, 0x8, R60 ;  /* 0x00000008ff3c7819 */ /* 0x000fe4000001163c */
[----:B------:R-:W-:Y:S02]  /*15400*/  SHF.R.U32.HI R39, RZ, 0x8, R39 ;  /* 0x00000008ff277819 */ /* 0x000fe40000011627 */
[----:B------:R-:W-:Y:S02]  /*15410*/  PRMT R17, R36, 0x3340, R17 ;  /* 0x0000334024117816 */ /* 0x000fe40000000011 */
[----:B------:R-:W-:-:S02]  /*15420*/  PRMT R24, R5, 0x3340, R24 ;  /* 0x0000334005187816 */ /* 0x000fc40000000018 */
[----:B------:R-:W-:Y:S02]  /*15430*/  LOP3.LUT R5, R60, 0xffff, RZ, 0xc0, !PT ;  /* 0x0000ffff3c057812 */ /* 0x000fe400078ec0ff */
[----:B------:R-:W-:Y:S02]  /*15440*/  LOP3.LUT R36, R39, 0xffff, RZ, 0xc0, !PT ;  /* 0x0000ffff27247812 */ /* 0x000fe400078ec0ff */
[----:B------:R-:W-:Y:S02]  /*15450*/  SHF.R.U32.HI R76, RZ, 0x8, R76 ;  /* 0x00000008ff4c7819 */ /* 0x000fe4000001164c */
[----:B------:R-:W-:Y:S02]  /*15460*/  SHF.R.U32.HI R43, RZ, 0x8, R43 ;  /* 0x00000008ff2b7819 */ /* 0x000fe4000001162b */
[----:B------:R-:W-:Y:S02]  /*15470*/  PRMT R36, R5, 0x3340, R36 ;  /* 0x0000334005247816 */ /* 0x000fe40000000024 */
[----:B------:R-:W-:-:S02]  /*15480*/  LOP3.LUT R5, R76, 0xffff, RZ, 0xc0, !PT ;  /* 0x0000ffff4c057812 */ /* 0x000fc400078ec0ff */
[----:B------:R-:W-:Y:S02]  /*15490*/  LOP3.LUT R40, R43, 0xffff, RZ, 0xc0, !PT ;  /* 0x0000ffff2b287812 */ /* 0x000fe400078ec0ff */
[----:B------:R-:W-:Y:S02]  /*154a0*/  SHF.R.U32.HI R96, RZ, 0x8, R96 ;  /* 0x00000008ff607819 */ /* 0x000fe40000011660 */
[----:B------:R-:W-:Y:S02]  /*154b0*/  SHF.R.U32.HI R92, RZ, 0x8, R92 ;  /* 0x00000008ff5c7819 */ /* 0x000fe4000001165c */
[----:B------:R-:W-:Y:S02]  /*154c0*/  SHF.R.U32.HI R47, RZ, 0x8, R47 ;  /* 0x00000008ff2f7819 */ /* 0x000fe4000001162f */
[----:B------:R-:W-:Y:S02]  /*154d0*/  PRMT R40, R5, 0x3340, R40 ;  /* 0x0000334005287816 */ /* 0x000fe40000000028 */
[----:B------:R-:W-:-:S02]  /*154e0*/  SHF.R.U32.HI R49, RZ, 0x8, R49 ;  /* 0x00000008ff317819 */ /* 0x000fc40000011631 */
[----:B------:R-:W-:Y:S02]  /*154f0*/  LOP3.LUT R5, R96, 0xffff, RZ, 0xc0, !PT ;  /* 0x0000ffff60057812 */ /* 0x000fe400078ec0ff */
[----:B------:R-:W-:Y:S02]  /*15500*/  SHF.R.U32.HI R108, RZ, 0x8, R108 ;  /* 0x00000008ff6c7819 */ /* 0x000fe4000001166c */
[----:B------:R-:W-:Y:S02]  /*15510*/  SHF.R.U32.HI R51, RZ, 0x8, R51 ;  /* 0x00000008ff337819 */ /* 0x000fe40000011633 */
[----:B0-----:R-:W-:Y:S02]  /*15520*/  ISETP.GE.AND P0, PT, R132, UR10, PT ;  /* 0x0000000a84007c0c */ /* 0x001fe4000bf06270 */
[----:B------:R-:W-:Y:S02]  /*15530*/  SHF.R.U32.HI R100, RZ, 0x8, R100 ;  /* 0x00000008ff647819 */ /* 0x000fe40000011664 */
[----:B------:R-:W-:-:S02]  /*15540*/  LOP3.LUT R92, R92, 0xffff, RZ, 0xc0, !PT ;  /* 0x0000ffff5c5c7812 */ /* 0x000fc400078ec0ff */
[----:B------:R-:W-:Y:S02]  /*15550*/  LOP3.LUT R47, R47, 0xffff, RZ, 0xc0, !PT ;  /* 0x0000ffff2f2f7812 */ /* 0x000fe400078ec0ff */
[----:B------:R-:W-:Y:S02]  /*15560*/  SHF.R.U32.HI R112, RZ, 0x8, R112 ;  /* 0x00000008ff707819 */ /* 0x000fe40000011670 */
[----:B------:R-:W-:Y:S02]  /*15570*/  PRMT R16, R67, 0x3340, R16 ;  /* 0x0000334043107816 */ /* 0x000fe40000000010 */
[----:B------:R-:W-:Y:S02]  /*15580*/  SHF.R.U32.HI R48, RZ, 0x8, R48 ;  /* 0x00000008ff307819 */ /* 0x000fe40000011630 */
[----:B------:R-:W-:Y:S02]  /*15590*/  LOP3.LUT R4, R49, 0xffff, RZ, 0xc0, !PT ;  /* 0x0000ffff31047812 */ /* 0x000fe400078ec0ff */
[----:B------:R-:W-:-:S02]  /*155a0*/  PRMT R46, R5, 0x3340, R0 ;  /* 0x00003340052e7816 */ /* 0x000fc40000000000 */
[----:B------:R-:W-:Y:S02]  /*155b0*/  LOP3.LUT R108, R108, 0xffff, RZ, 0xc0, !PT ;  /* 0x0000ffff6c6c7812 */ /* 0x000fe400078ec0ff */
[----:B------:R-:W-:Y:S02]  /*155c0*/  LOP3.LUT R51, R51, 0xffff, RZ, 0xc0, !PT ;  /* 0x0000ffff33337812 */ /* 0x000fe400078ec0ff */
[----:B--2---:R-:W-:Y:S01]  /*155d0*/  ISETP.LT.AND P2, PT, R133, UR4, !P0 ;  /* 0x0000000485007c0c */ /* 0x004fe2000c741270 */
[----:B------:R-:W0:Y:S01]  /*155e0*/  LDCU UR4, c[0x0][0x3b4] ;  /* 0x00007680ff0477ac */ /* 0x000e220008000800 */
[----:B------:R-:W-:Y:S01]  /*155f0*/  LOP3.LUT R67, R100, 0xffff, RZ, 0xc0, !PT ;  /* 0x0000ffff64437812 */ /* 0x000fe200078ec0ff */
[----:B------:R-:W2:Y:S01]  /*15600*/  S2R R133, SR_TID.X ;  /* 0x0000000000857919 */ /* 0x000ea20000002100 */
[----:B------:R-:W-:Y:S02]  /*15610*/  PRMT R49, R92, 0x3340, R47 ;  /* 0x000033405c317816 */ /* 0x000fe4000000002f */
[----:B------:R-:W-:-:S02]  /*15620*/  LOP3.LUT R5, R112, 0xffff, RZ, 0xc0, !PT ;  /* 0x0000ffff70057812 */ /* 0x000fc400078ec0ff */
[----:B------:R-:W-:Y:S02]  /*15630*/  LOP3.LUT R10, R10, 0xffff, RZ, 0xc0, !PT ;  /* 0x0000ffff0a0a7812 */ /* 0x000fe400078ec0ff */
[----:B------:R-:W-:Y:S02]  /*15640*/  LOP3.LUT R47, R18, 0xffff, RZ, 0xc0, !PT ;  /* 0x0000ffff122f7812 */ /* 0x000fe400078ec0ff */
[----:B------:R-:W-:Y:S02]  /*15650*/  LOP3.LUT R26, R26, 0xffff, RZ, 0xc0, !PT ;  /* 0x0000ffff1a1a7812 */ /* 0x000fe400078ec0ff */
[----:B------:R-:W-:Y:S02]  /*15660*/  LOP3.LUT R34, R34, 0xffff, RZ, 0xc0, !PT ;  /* 0x0000ffff22227812 */ /* 0x000fe400078ec0ff */
[----:B------:R-:W-:Y:S02]  /*15670*/  LOP3.LUT R33, R48, 0xffff, RZ, 0xc0, !PT ;  /* 0x0000ffff30217812 */ /* 0x000fe400078ec0ff */
[----:B------:R-:W-:-:S02]  /*15680*/  PRMT R108, R108, 0x3340, R51 ;  /* 0x000033406c6c7816 */ /* 0x000fc40000000033 */
[--C-:B------:R-:W-:Y:S02]  /*15690*/  PRMT R61, R61, 0x3340, R0.reuse ;  /* 0x000033403d3d7816 */ /* 0x100fe40000000000 */
[----:B------:R-:W-:Y:S02]  /*156a0*/  PRMT R15, R15, 0x3340, R0 ;  /* 0x000033400f0f7816 */ /* 0x000fe40000000000 */
[----:B------:R-:W-:Y:S02]  /*156b0*/  PRMT R48, R67, 0x3340, R4 ;  /* 0x0000334043307816 */ /* 0x000fe40000000004 */
[----:B------:R-:W-:Y:S02]  /*156c0*/  PRMT R51, R5, 0x3340, R0 ;  /* 0x0000334005337816 */ /* 0x000fe40000000000 */
[----:B------:R-:W-:Y:S02]  /*156d0*/  PRMT R4, R7, 0x4210, R10 ;  /* 0x0000421007047816 */ /* 0x000fe4000000000a */
[----:B------:R-:W-:-:S02]  /*156e0*/  PRMT R5, R6, 0x4210, R47 ;  /* 0x0000421006057816 */ /* 0x000fc4000000002f */
[----:B------:R-:W-:Y:S02]  /*156f0*/  PRMT R6, R31, 0x4210, R26 ;  /* 0x000042101f067816 */ /* 0x000fe4000000001a */
[----:B------:R-:W-:Y:S02]  /*15700*/  PRMT R7, R19, 0x4210, R34 ;  /* 0x0000421013077816 */ /* 0x000fe40000000022 */
[----:B------:R-:W-:Y:S02]  /*15710*/  PRMT R61, R8, 0x5410, R61 ;  /* 0x00005410083d7816 */ /* 0x000fe4000000003d */
[----:B------:R-:W-:Y:S01]  /*15720*/  PRMT R12, R9, 0x5410, R12 ;  /* 0x00005410090c7816 */ /* 0x000fe2000000000c */
[----:B------:R0:W-:Y:S01]  /*15730*/  STS.128 [R2], R4 ;  /* 0x0000000402007388 */ /* 0x0001e20000000c00 */
[----:B------:R-:W-:Y:S02]  /*15740*/  PRMT R63, R16, 0x5410, R63 ;  /* 0x00005410103f7816 */ /* 0x000fe4000000003f */
[----:B------:R-:W-:-:S02]  /*15750*/  PRMT R15, R14, 0x5410, R15 ;  /* 0x000054100e0f7816 */ /* 0x000fc4000000000f */
[----:B------:R-:W-:Y:S02]  /*15760*/  SHF.R.U32.HI R41, RZ, 0x8, R41 ;  /* 0x00000008ff297819 */ /* 0x000fe40000011629 */
[----:B------:R-:W-:Y:S02]  /*15770*/  SHF.R.U32.HI R68, RZ, 0x8, R68 ;  /* 0x00000008ff447819 */ /* 0x000fe40000011644 */
[----:B------:R-:W-:Y:S02]  /*15780*/  SHF.R.U32.HI R72, RZ, 0x8, R72 ;  /* 0x00000008ff487819 */ /* 0x000fe40000011648 */
[----:B------:R-:W-:Y:S02]  /*15790*/  LOP3.LUT R38, R41, 0xffff, RZ, 0xc0, !PT ;  /* 0x0000ffff29267812 */ /* 0x000fe400078ec0ff */
[----:B------:R-:W-:Y:S02]  /*157a0*/  LOP3.LUT R65, R68, 0xffff, RZ, 0xc0, !PT ;  /* 0x0000ffff44417812 */ /* 0x000fe400078ec0ff */
[----:B------:R-:W-:-:S02]  /*157b0*/  LOP3.LUT R41, R72, 0xffff, RZ, 0xc0, !PT ;  /* 0x0000ffff48297812 */ /* 0x000fc400078ec0ff */
[----:B0-----:R-:W-:Y:S02]  /*157c0*/  PRMT R4, R61, 0x5210, R10 ;  /* 0x000052103d047816 */ /* 0x001fe4000000000a */
[----:B------:R-:W-:Y:S02]  /*157d0*/  PRMT R5, R12, 0x5210, R47 ;  /* 0x000052100c057816 */ /* 0x000fe4000000002f */
[----:B------:R-:W-:Y:S02]  /*157e0*/  PRMT R6, R63, 0x5210, R26 ;  /* 0x000052103f067816 */ /* 0x000fe4000000001a */
[----:B------:R-:W-:Y:S02]  /*157f0*/  PRMT R7, R15, 0x5210, R34 ;  /* 0x000052100f077816 */ /* 0x000fe40000000022 */
[----:B------:R-:W-:Y:S02]  /*15800*/  PRMT R33, R33, 0x3340, R0 ;  /* 0x0000334021217816 */ /* 0x000fe40000000000 */
[----:B------:R-:W-:Y:S01]  /*15810*/  PRMT R38, R65, 0x3340, R38 ;  /* 0x0000334041267816 */ /* 0x000fe20000000026 */
[----:B------:R0:W-:Y:S01]  /*15820*/  STS.128 [R2+0x400], R4 ;  /* 0x0004000402007388 */ /* 0x0001e20000000c00 */
[----:B------:R-:W-:-:S02]  /*15830*/  PRMT R41, R41, 0x3340, R0 ;  /* 0x0000334029297816 */ /* 0x000fc40000000000 */
[----:B--2---:R-:W-:Y:S02]  /*15840*/  LOP3.LUT R133, R133, 0x7f, RZ, 0xc0, !PT ;  /* 0x0000007f85857812 */ /* 0x004fe400078ec0ff */
[----:B------:R-:W-:Y:S02]  /*15850*/  PRMT R33, R24, 0x5410, R33 ;  /* 0x0000541018217816 */ /* 0x000fe40000000021 */
[----:B------:R-:W-:Y:S02]  /*15860*/  PRMT R17, R17, 0x5410, R22 ;  /* 0x0000541011117816 */ /* 0x000fe40000000016 */
[----:B------:R-:W-:Y:S02]  /*15870*/  PRMT R24, R38, 0x5410, R41 ;  /* 0x0000541026187816 */ /* 0x000fe40000000029 */
[----:B------:R-:W-:Y:S01]  /*15880*/  LOP3.LUT R42, R42, 0xffff, RZ, 0xc0, !PT ;  /* 0x0000ffff2a2a7812 */ /* 0x000fe200078ec0ff */
[----:B------:R-:W2:Y:S01]  /*15890*/  LDL.LU R41, [R1+0x2c8] ;  /* 0x0002c80001297983 */ /* 0x000ea20000300800 */
[----:B------:R-:W-:-:S02]  /*158a0*/  LOP3.LUT R50, R50, 0xffff, RZ, 0xc0, !PT ;  /* 0x0000ffff32327812 */ /* 0x000fc400078ec0ff */
[----:B------:R-:W-:Y:S01]  /*158b0*/  LEA R38, R133, UR13, 0x4 ;  /* 0x0000000d85267c11 */ /* 0x000fe2000f8e20ff */
[----:B------:R-:W3:Y:S01]  /*158c0*/  LDL.LU R47, [R1+0x224] ;  /* 0x00022400012f7983 */ /* 0x000ee20000300800 */
[----:B------:R-:W-:Y:S02]  /*158d0*/  PRMT R12, R17, 0x5210, R42 ;  /* 0x00005210110c7816 */ /* 0x000fe4000000002a */
[----:B0-----:R-:W-:Y:S01]  /*158e0*/  PRMT R5, R11, 0x4210, R50 ;  /* 0x000042100b057816 */ /* 0x001fe20000000032 */
[----:B------:R-:W-:Y:S01]  /*158f0*/  BAR.SYNC.DEFER_BLOCKING 0x0 ;  /* 0x0000000000007b1d */ /* 0x000fe20000010000 */
[----:B------:R-:W-:Y:S02]  /*15900*/  SHF.R.U32.HI R64, RZ, 0x8, R64 ;  /* 0x00000008ff407819 */ /* 0x000fe40000011640 */
[----:B------:R-:W-:Y:S02]  /*15910*/  LOP3.LUT R58, R58, 0xffff, RZ, 0xc0, !PT ;  /* 0x0000ffff3a3a7812 */ /* 0x000fe400078ec0ff */
[----:B------:R-:W-:-:S02]  /*15920*/  LOP3.LUT R39, R64, 0xffff, RZ, 0xc0, !PT ;  /* 0x0000ffff40277812 */ /* 0x000fc400078ec0ff */
[----:B------:R-:W-:Y:S02]  /*15930*/  LOP3.LUT R66, R66, 0xffff, RZ, 0xc0, !PT ;  /* 0x0000ffff42427812 */ /* 0x000fe400078ec0ff */
[----:B------:R-:W-:Y:S02]  /*15940*/  PRMT R39, R39, 0x3340, R0 ;  /* 0x0000334027277816 */ /* 0x000fe40000000000 */
[----:B------:R-:W-:Y:S02]  /*15950*/  PRMT R4, R13, 0x4210, R42 ;  /* 0x000042100d047816 */ /* 0x000fe4000000002a */
[----:B------:R-:W-:Y:S02]  /*15960*/  PRMT R39, R36, 0x5410, R39 ;  /* 0x0000541024277816 */ /* 0x000fe40000000027 */
[----:B------:R-:W-:Y:S02]  /*15970*/  PRMT R13, R33, 0x5210, R50 ;  /* 0x00005210210d7816 */ /* 0x000fe40000000032 */
[----:B------:R-:W-:-:S02]  /*15980*/  PRMT R6, R35, 0x4210, R58 ;  /* 0x0000421023067816 */ /* 0x000fc4000000003a */
[----:B------:R-:W-:Y:S02]  /*15990*/  PRMT R14, R37, 0x5210, R58 ;  /* 0x00005210250e7816 */ /* 0x000fe4000000003a */
[----:B------:R-:W-:Y:S02]  /*159a0*/  SHF.R.U32.HI R45, RZ, 0x8, R45 ;  /* 0x00000008ff2d7819 */ /* 0x000fe4000001162d */
[----:B------:R-:W-:Y:S01]  /*159b0*/  SHF.R.U32.HI R80, RZ, 0x8, R80 ;  /* 0x00000008ff507819 */ /* 0x000fe20000011650 */
[----:B------:R-:W0:Y:S01]  /*159c0*/  LDS.128 R16, [R38] ;  /* 0x0000000026107984 */ /* 0x000e220000000c00 */
[----:B------:R-:W-:Y:S02]  /*159d0*/  SHF.R.U32.HI R84, RZ, 0x8, R84 ;  /* 0x00000008ff547819 */ /* 0x000fe40000011654 */
[----:B------:R-:W-:Y:S01]  /*159e0*/  SHF.R.U32.HI R88, RZ, 0x8, R88 ;  /* 0x00000008ff587819 */ /* 0x000fe20000011658 */
[----:B------:R-:W-:Y:S01]  /*159f0*/  LDS.128 R8, [R38+0x800] ;  /* 0x0008000026087984 */ /* 0x000fe20000000c00 */
[----:B------:R-:W-:-:S02]  /*15a00*/  PRMT R7, R25, 0x4210, R66 ;  /* 0x0000421019077816 */ /* 0x000fc40000000042 */
[----:B------:R-:W-:Y:S01]  /*15a10*/  PRMT R15, R39, 0x5210, R66 ;  /* 0x00005210270f7816 */ /* 0x000fe20000000042 */
[----:B------:R-:W-:Y:S01]  /*15a20*/  BAR.SYNC.DEFER_BLOCKING 0x0 ;  /* 0x0000000000007b1d */ /* 0x000fe20000010000 */
[----:B------:R-:W-:Y:S02]  /*15a30*/  LOP3.LUT R44, R45, 0xffff, RZ, 0xc0, !PT ;  /* 0x0000ffff2d2c7812 */ /* 0x000fe400078ec0ff */
[----:B------:R-:W-:Y:S02]  /*15a40*/  LOP3.LUT R43, R80, 0xffff, RZ, 0xc0, !PT ;  /* 0x0000ffff502b7812 */ /* 0x000fe400078ec0ff */
[----:B------:R-:W-:-:S03]  /*15a50*/  LOP3.LUT R65, R84, 0xffff, RZ, 0xc0, !PT ;  /* 0x0000ffff54417812 */ /* 0x000fc600078ec0ff */
[----:B------:R-:W0:Y:S01]  /*15a60*/  LDC R39, c[0x0][0x3b8] ;  /* 0x0000ee00ff277b82 */ /* 0x000e220000000800 */
[----:B------:R-:W-:Y:S02]  /*15a70*/  LOP3.LUT R45, R88, 0xffff, RZ, 0xc0, !PT ;  /* 0x0000ffff582d7812 */ /* 0x000fe400078ec0ff */
[----:B------:R-:W-:Y:S02]  /*15a80*/  F2FP.SATFINITE.E4M3.F32.PACK_AB_MERGE_C R74, R75, R74, RZ ;  /* 0x0000004a4b4a723e */ /* 0x000fe400048070ff */
[----:B------:R-:W-:Y:S02]  /*15a90*/  F2FP.SATFINITE.E4M3.F32.PACK_AB_MERGE_C R90, R91, R90, RZ ;  /* 0x0000005a5b5a723e */ /* 0x000fe400048070ff */
[----:B------:R-:W-:Y:S02]  /*15aa0*/  F2FP.SATFINITE.E4M3.F32.PACK_AB_MERGE_C R82, R83, R82, RZ ;  /* 0x000000525352723e */ /* 0x000fe400048070ff */
[----:B------:R-:W-:Y:S02]  /*15ab0*/  F2FP.SATFINITE.E4M3.F32.PACK_AB_MERGE_C R98, R99, R98, RZ ;  /* 0x000000626362723e */ /* 0x000fe400048070ff */
[----:B------:R-:W-:-:S02]  /*15ac0*/  PRMT R43, R43, 0x3340, R0 ;  /* 0x000033402b2b7816 */ /* 0x000fc40000000000 */
[----:B------:R-:W-:Y:S02]  /*15ad0*/  PRMT R44, R65, 0x3340, R44 ;  /* 0x00003340412c7816 */ /* 0x000fe4000000002c */
[----:B------:R-:W-:Y:S02]  /*15ae0*/  PRMT R45, R45, 0x3340, R0 ;  /* 0x000033402d2d7816 */ /* 0x000fe40000000000 */
[----:B------:R-:W-:Y:S01]  /*15af0*/  PRMT R49, R49, 0x5410, R46 ;  /* 0x0000541031317816 */ /* 0x000fe2000000002e */
[----:B------:R-:W-:Y:S01]  /*15b00*/  STS.128 [R2], R4 ;  /* 0x0000000402007388 */ /* 0x000fe20000000c00 */
[----:B------:R-:W-:Y:S02]  /*15b10*/  SHF.R.U32.HI R116, RZ, 0x8, R116 ;  /* 0x00000008ff747819 */ /* 0x000fe40000011674 */
[----:B------:R-:W-:Y:S01]  /*15b20*/  SHF.R.U32.HI R53, RZ, 0x8, R53 ;  /* 0x00000008ff357819 */ /* 0x000fe20000011635 */
[----:B------:R-:W-:Y:S01]  /*15b30*/  STS.128 [R2+0x400], R12 ;  /* 0x0004000c02007388 */ /* 0x000fe20000000c00 */
[----:B------:R-:W-:-:S02]  /*15b40*/  LOP3.LUT R25, R74, 0xffff, RZ, 0xc0, !PT ;  /* 0x0000ffff4a197812 */ /* 0x000fc400078ec0ff */
[----:B------:R-:W-:Y:S01]  /*15b50*/  LOP3.LUT R90, R90, 0xffff, RZ, 0xc0, !PT ;  /* 0x0000ffff5a5a7812 */ /* 0x000fe200078ec0ff */
[----:B------:R-:W-:Y:S01]  /*15b60*/  BAR.SYNC.DEFER_BLOCKING 0x0 ;  /* 0x0000000000007b1d */ /* 0x000fe20000010000 */
[----:B------:R-:W-:Y:S02]  /*15b70*/  PRMT R43, R40, 0x5410, R43 ;  /* 0x00005410282b7816 */ /* 0x000fe4000000002b */
[----:B------:R-:W-:Y:S02]  /*15b80*/  PRMT R45, R44, 0x5410, R45 ;  /* 0x000054102c2d7816 */ /* 0x000fe4000000002d */
[----:B------:R-:W-:Y:S02]  /*15b90*/  LOP3.LUT R82, R82, 0xffff, RZ, 0xc0, !PT ;  /* 0x0000ffff52527812 */ /* 0x000fe400078ec0ff */
[----:B------:R-:W-:Y:S01]  /*15ba0*/  LOP3.LUT R98, R98, 0xffff, RZ, 0xc0, !PT ;  /* 0x0000ffff62627812 */ /* 0x000fe200078ec0ff */
[----:B------:R-:W4:Y:S01]  /*15bb0*/  LDL.LU R46, [R1+0x2c4] ;  /* 0x0002c400012e7983 */ /* 0x000f220000300800 */
[----:B------:R-:W-:-:S02]  /*15bc0*/  SHF.R.U32.HI R55, RZ, 0x8, R55 ;  /* 0x00000008ff377819 */ /* 0x000fc40000011637 */
[----:B------:R-:W-:Y:S01]  /*15bd0*/  F2FP.SATFINITE.E4M3.F32.PACK_AB_MERGE_C R106, R107, R106, RZ ;  /* 0x0000006a6b6a723e */ /* 0x000fe200048070ff */
[----:B------:R-:W4:Y:S01]  /*15be0*/  LDL.LU R42, [R1+0x2c0] ;  /* 0x0002c000012a7983 */ /* 0x000f220000300800 */
[----:B------:R-:W-:Y:S02]  /*15bf0*/  LOP3.LUT R116, R116, 0xffff, RZ, 0xc0, !PT ;  /* 0x0000ffff74747812 */ /* 0x000fe400078ec0ff */
[----:B------:R-:W-:Y:S02]  /*15c00*/  LOP3.LUT R53, R53, 0xffff, RZ, 0xc0, !PT ;  /* 0x0000ffff35357812 */ /* 0x000fe400078ec0ff */
[----:B------:R-:W-:Y:S02]  /*15c10*/  F2FP.SATFINITE.E4M3.F32.PACK_AB_MERGE_C R114, R115, R114, RZ ;  /* 0x000000727372723e */ /* 0x000fe400048070ff */
[----:B------:R-:W-:Y:S02]  /*15c20*/  F2FP.SATFINITE.E4M3.F32.PACK_AB_MERGE_C R122, R123, R122, RZ ;  /* 0x0000007a7b7a723e */ /* 0x000fe400048070ff */
[----:B------:R-:W-:-:S02]  /*15c30*/  F2FP.SATFINITE.E4M3.F32.PACK_AB_MERGE_C R130, R131, R130, RZ ;  /* 0x000000828382723e */ /* 0x000fc400048070ff */
[----:B------:R-:W-:Y:S01]  /*15c40*/  PRMT R108, R108, 0x5410, R51 ;  /* 0x000054106c6c7816 */ /* 0x000fe20000000033 */
[----:B------:R-:W0:Y:S01]  /*15c50*/  LDS.128 R12, [R38] ;  /* 0x00000000260c7984 */ /* 0x000e220000000c00 */
[----:B------:R-:W-:Y:S02]  /*15c60*/  SHF.R.U32.HI R104, RZ, 0x8, R104 ;  /* 0x00000008ff687819 */ /* 0x000fe40000011668 */
[----:B------:R-:W-:Y:S01]  /*15c70*/  SHF.R.U32.HI R124, RZ, 0x8, R124 ;  /* 0x00000008ff7c7819 */ /* 0x000fe2000001167c */
[----:B------:R-:W-:Y:S01]  /*15c80*/  LDS.128 R4, [R38+0x800] ;  /* 0x0008000026047984 */ /* 0x000fe20000000c00 */
[--C-:B------:R-:W-:Y:S02]  /*15c90*/  PRMT R20, R20, 0x4210, R25.reuse ;  /* 0x0000421014147816 */ /* 0x100fe40000000019 */
[----:B------:R-:W-:Y:S02]  /*15ca0*/  PRMT R24, R24, 0x5210, R25 ;  /* 0x0000521018187816 */ /* 0x000fe40000000019 */
[----:B------:R-:W-:-:S02]  /*15cb0*/  PRMT R22, R27, 0x4210, R90 ;  /* 0x000042101b167816 */ /* 0x000fc4000000005a */
[--C-:B------:R-:W-:Y:S02]  /*15cc0*/  PRMT R21, R21, 0x4210, R82.reuse ;  /* 0x0000421015157816 */ /* 0x100fe40000000052 */
[----:B------:R-:W-:Y:S02]  /*15cd0*/  PRMT R25, R43, 0x5210, R82 ;  /* 0x000052102b197816 */ /* 0x000fe40000000052 */
[----:B------:R-:W-:Y:S02]  /*15ce0*/  PRMT R26, R45, 0x5210, R90 ;  /* 0x000052102d1a7816 */ /* 0x000fe4000000005a */
[--C-:B------:R-:W-:Y:S01]  /*15cf0*/  PRMT R23, R23, 0x4210, R98.reuse ;  /* 0x0000421017177816 */ /* 0x100fe20000000062 */
[----:B------:R-:W-:Y:S01]  /*15d00*/  BAR.SYNC.DEFER_BLOCKING 0x0 ;  /* 0x0000000000007b1d */ /* 0x000fe20000010000 */
[----:B------:R-:W-:Y:S02]  /*15d10*/  PRMT R27, R49, 0x5210, R98 ;  /* 0x00005210311b7816 */ /* 0x000fe40000000062 */
[----:B------:R-:W-:-:S02]  /*15d20*/  LOP3.LUT R55, R55, 0xffff, RZ, 0xc0, !PT ;  /* 0x0000ffff37377812 */ /* 0x000fc400078ec0ff */
[----:B------:R-:W-:Y:S02]  /*15d30*/  LOP3.LUT R106, R106, 0xffff, RZ, 0xc0, !PT ;  /* 0x0000ffff6a6a7812 */ /* 0x000fe400078ec0ff */
[----:B------:R-:W-:Y:S02]  /*15d40*/  PRMT R116, R116, 0x3340, R53 ;  /* 0x0000334074747816 */ /* 0x000fe40000000035 */
[----:B------:R-:W-:Y:S02]  /*15d50*/  PRMT R55, R55, 0x3340, R0 ;  /* 0x0000334037377816 */ /* 0x000fe40000000000 */
[----:B------:R-:W-:Y:S02]  /*15d60*/  LOP3.LUT R31, R114, 0xffff, RZ, 0xc0, !PT ;  /* 0x0000ffff721f7812 */ /* 0x000fe400078ec0ff */
[----:B------:R-:W-:Y:S02]  /*15d70*/  LOP3.LUT R130, R130, 0xffff, RZ, 0xc0, !PT ;  /* 0x0000ffff82827812 */ /* 0x000fe400078ec0ff */
[----:B------:R-:W-:-:S02]  /*15d80*/  PRMT R116, R116, 0x5410, R55 ;  /* 0x0000541074747816 */ /* 0x000fc40000000037 */
[----:B------:R-:W-:Y:S02]  /*15d90*/  SHF.R.U32.HI R57, RZ, 0x8, R57 ;  /* 0x00000008ff397819 */ /* 0x000fe40000011639 */
[----:B------:R-:W-:Y:S02]  /*15da0*/  SHF.R.U32.HI R59, RZ, 0x8, R59 ;  /* 0x00000008ff3b7819 */ /* 0x000fe4000001163b */
[----:B------:R-:W-:Y:S02]  /*15db0*/  LOP3.LUT R65, R104, 0xffff, RZ, 0xc0, !PT ;  /* 0x0000ffff68417812 */ /* 0x000fe400078ec0ff */
[----:B------:R-:W-:Y:S01]  /*15dc0*/  LOP3.LUT R124, R124, 0xffff, RZ, 0xc0, !PT ;  /* 0x0000ffff7c7c7812 */ /* 0x000fe200078ec0ff */
[----:B------:R0:W-:Y:S01]  /*15dd0*/  STS.128 [R2], R20 ;  /* 0x0000001402007388 */ /* 0x0001e20000000c00 */
[----:B------:R-:W-:Y:S02]  /*15de0*/  LOP3.LUT R57, R57, 0xffff, RZ, 0xc0, !PT ;  /* 0x0000ffff39397812 */ /* 0x000fe400078ec0ff */
[----:B------:R-:W-:Y:S01]  /*15df0*/  LOP3.LUT R59, R59, 0xffff, RZ, 0xc0, !PT ;  /* 0x0000ffff3b3b7812 */ /* 0x000fe200078ec0ff */
[----:B------:R1:W-:Y:S01]  /*15e00*/  STS.128 [R2+0x400], R24 ;  /* 0x0004001802007388 */ /* 0x0003e20000000c00 */
[----:B------:R-:W-:-:S02]  /*15e10*/  PRMT R65, R65, 0x3340, R0 ;  /* 0x0000334041417816 */ /* 0x000fc40000000000 */
[----:B-----5:R-:W-:Y:S02]  /*15e20*/  ISETP.LT.AND P3, PT, R32, UR11, !P0 ;  /* 0x0000000b20007c0c */ /* 0x020fe4000c761270 */
[----:B------:R-:W-:Y:S02]  /*15e30*/  PRMT R124, R124, 0x3340, R57 ;  /* 0x000033407c7c7816 */ /* 0x000fe40000000039 */
[----:B------:R-:W-:Y:S02]  /*15e40*/  PRMT R59, R59, 0x3340, R0 ;  /* 0x000033403b3b7816 */ /* 0x000fe40000000000 */
[----:B------:R-:W-:Y:S02]  /*15e50*/  PRMT R65, R48, 0x5410, R65 ;  /* 0x0000541030417816 */ /* 0x000fe40000000041 */
[----:B------:R-:W-:Y:S02]  /*15e60*/  PRMT R59, R124, 0x5410, R59 ;  /* 0x000054107c3b7816 */ /* 0x000fe4000000003b */
[----:B0-----:R-:W-:-:S02]  /*15e70*/  PRMT R20, R29, 0x4210, R106 ;  /* 0x000042101d147816 */ /* 0x001fc4000000006a */
[----:B------:R-:W-:Y:S02]  /*15e80*/  LOP3.LUT R29, R122, 0xffff, RZ, 0xc0, !PT ;  /* 0x0000ffff7a1d7812 */ /* 0x000fe400078ec0ff */
[----:B------:R-:W-:Y:S01]  /*15e90*/  PRMT R23, R3, 0x4210, R130 ;  /* 0x0000421003177816 */ /* 0x000fe20000000082 */
[----:B------:R-:W-:Y:S01]  /*15ea0*/  IMAD R3, R32, R39, RZ ;  /* 0x0000002720037224 */ /* 0x000fe200078e02ff */
[----:B------:R-:W-:Y:S01]  /*15eb0*/  BAR.SYNC.DEFER_BLOCKING 0x0 ;  /* 0x0000000000007b1d */ /* 0x000fe20000010000 */
[--C-:B------:R-:W-:Y:S02]  /*15ec0*/  PRMT R21, R28, 0x4210, R31.reuse ;  /* 0x000042101c157816 */ /* 0x100fe4000000001f */
[----:B-1----:R-:W-:Y:S02]  /*15ed0*/  PRMT R25, R108, 0x5210, R31 ;  /* 0x000052106c197816 */ /* 0x002fe4000000001f */
[--C-:B------:R-:W-:Y:S02]  /*15ee0*/  PRMT R22, R30, 0x4210, R29.reuse ;  /* 0x000042101e167816 */ /* 0x100fe4000000001d */
[----:B------:R-:W-:-:S02]  /*15ef0*/  PRMT R26, R116, 0x5210, R29 ;  /* 0x00005210741a7816 */ /* 0x000fc4000000001d */
[----:B------:R-:W0:Y:S04]  /*15f00*/  LDS.128 R28, [R38] ;  /* 0x00000000261c7984 */ /* 0x000e280000000c00 */
[----:B------:R-:W-:Y:S01]  /*15f10*/  LDS.128 R32, [R38+0x800] ;  /* 0x0008000026207984 */ /* 0x000fe20000000c00 */
[----:B------:R-:W-:Y:S01]  /*15f20*/  BAR.SYNC.DEFER_BLOCKING 0x0 ;  /* 0x0000000000007b1d */ /* 0x000fe20000010000 */
[----:B------:R-:W-:Y:S02]  /*15f30*/  PRMT R24, R65, 0x5210, R106 ;  /* 0x0000521041187816 */ /* 0x000fe4000000006a */
[----:B------:R-:W-:-:S05]  /*15f40*/  PRMT R27, R59, 0x5210, R130 ;  /* 0x000052103b1b7816 */ /* 0x000fca0000000082 */
[----:B------:R1:W-:Y:S04]  /*15f50*/  STS.128 [R2+0x400], R24 ;  /* 0x0004001802007388 */ /* 0x0003e80000000c00 */
[----:B------:R5:W-:Y:S04]  /*15f60*/  STS.128 [R2], R20 ;  /* 0x0000001402007388 */ /* 0x000be80000000c00 */
[----:B-1----:R-:W4:Y:S04]  /*15f70*/  LDL.LU R24, [R1+0x2bc] ;  /* 0x0002bc0001187983 */ /* 0x002f280000300800 */
[----:B------:R-:W4:Y:S04]  /*15f80*/  LDL.LU R44, [R1+0x220] ;  /* 0x00022000012c7983 */ /* 0x000f280000300800 */
[----:B-----5:R-:W5:Y:S01]  /*15f90*/  LDL.LU R22, [R1+0x2b8] ;  /* 0x0002b80001167983 */ /* 0x020f620000300800 */
[----:B------:R-:W-:Y:S01]  /*15fa0*/  IMAD R40, R132, UR4, RZ ;  /* 0x0000000484287c24 */ /* 0x000fe2000f8e02ff */
[C---:B------:R-:W-:Y:S01]  /*15fb0*/  ISETP.LT.AND P4, PT, R0.reuse, UR11, !P0 ;  /* 0x0000000b00007c0c */ /* 0x040fe2000c781270 */
[----:B------:R-:W-:Y:S01]  /*15fc0*/  IMAD R37, R0, R39, RZ ;  /* 0x0000002700257224 */ /* 0x000fe200078e02ff */
[----:B------:R-:W-:Y:S01]  /*15fd0*/  PRMT R45, R16, 0x7770, RZ ;  /* 0x00007770102d7816 */ /* 0x000fe200000000ff */
[----:B------:R-:W5:Y:S01]  /*15fe0*/  LDL.LU R26, [R1+0x2b4] ;  /* 0x0002b400011a7983 */ /* 0x000f620000300800 */
[----:B------:R-:W-:Y:S01]  /*15ff0*/  BAR.SYNC.DEFER_BLOCKING 0x0 ;  /* 0x0000000000007b1d */ /* 0x000fe20000010000 */
[----:B------:R-:W-:-:S04]  /*16000*/  IADD3 R0, P1, PT, R40, UR8, RZ ;  /* 0x0000000828007c10 */ /* 0x000fc8000ff3e0ff */
[----:B------:R-:W-:Y:S01]  /*16010*/  LEA.HI.X.SX32 R40, R40, UR9, 0x1, P1 ;  /* 0x0000000928287c11 */ /* 0x000fe200088f0eff */
[----:B------:R-:W1:Y:S01]  /*16020*/  LDCU UR4, c[0x0][0x39c] ;  /* 0x00007380ff0477ac */ /* 0x000e620008000800 */
[-C--:B------:R-:W-:Y:S02]  /*16030*/  IADD3 R36, P1, PT, R37, R0.reuse, RZ ;  /* 0x0000000025247210 */ /* 0x080fe40007f3e0ff */
[----:B------:R-:W-:Y:S01]  /*16040*/  IADD3 R2, P5, PT, R3, R0, RZ ;  /* 0x0000000003027210 */ /* 0x000fe20007fbe0ff */
[----:B------:R-:W0:Y:S01]  /*16050*/  LDCU UR8, c[0x0][0x39c] ;  /* 0x00007380ff0877ac */ /* 0x000e220008000800 */
[-C--:B------:R-:W-:Y:S02]  /*16060*/  LEA.HI.X.SX32 R37, R37, R40.reuse, 0x1, P1 ;  /* 0x0000002825257211 */ /* 0x080fe400008f0eff */
[----:B------:R-:W-:Y:S02]  /*16070*/  LEA.HI.X.SX32 R3, R3, R40, 0x1, P5 ;  /* 0x0000002803037211 */ /* 0x000fe400028f0eff */
[----:B------:R-:W-:Y:S01]  /*16080*/  PRMT R43, R16, 0x7771, RZ ;  /* 0x00007771102b7816 */ /* 0x000fe200000000ff */
[----:B------:R-:W-:Y:S04]  /*16090*/  @P4 STG.E.U8 desc[UR26][R36.64], R45 ;  /* 0x0000002d24004986 */ /* 0x000fe8000c10111a */
[----:B------:R0:W-:Y:S01]  /*160a0*/  @P3 STG.E.U8 desc[UR26][R2.64], R43 ;  /* 0x0000002b02003986 */ /* 0x0001e2000c10111a */
[----:B------:R-:W-:-:S02]  /*160b0*/  PRMT R27, R17, 0x7770, RZ ;  /* 0x00007770111b7816 */ /* 0x000fc400000000ff */
[C---:B--2---:R-:W-:Y:S01]  /*160c0*/  ISETP.LT.AND P1, PT, R41.reuse, UR11, !P0 ;  /* 0x0000000b29007c0c */ /* 0x044fe2000c721270 */
[-C--:B------:R-:W-:Y:S02]  /*160d0*/  IMAD R41, R41, R39.reuse, RZ ;  /* 0x0000002729297224 */ /* 0x080fe400078e02ff */
[----:B---3--:R-:W-:-:S03]  /*160e0*/  IMAD R23, R47, R39, RZ ;  /* 0x000000272f177224 */ /* 0x008fc600078e02ff */
[----:B------:R-:W-:Y:S02]  /*160f0*/  IADD3 R20, P4, PT, R41, R0, RZ ;  /* 0x0000000029147210 */ /* 0x000fe40007f9e0ff */
[----:B------:R-:W-:Y:S02]  /*16100*/  ISETP.LT.AND P3, PT, R47, UR11, !P0 ;  /* 0x0000000b2f007c0c */ /* 0x000fe4000c761270 */
[----:B------:R-:W-:Y:S02]  /*16110*/  LEA.HI.X.SX32 R21, R41, R40, 0x1, P4 ;  /* 0x0000002829157211 */ /* 0x000fe400020f0eff */
[C---:B------:R-:W-:Y:S02]  /*16120*/  PRMT R41, R16.reuse, 0x7772, RZ ;  /* 0x0000777210297816 */ /* 0x040fe400000000ff */
[C---:B0-----:R-:W-:Y:S02]  /*16130*/  IADD3 R2, P5, PT, R23.reuse, R0, RZ ;  /* 0x0000000017027210 */ /* 0x041fe40007fbe0ff */
[----:B------:R-:W-:Y:S01]  /*16140*/  PRMT R37, R16, 0x7773, RZ ;  /* 0x0000777310257816 */ /* 0x000fe200000000ff */
[----:B------:R0:W-:Y:S01]  /*16150*/  @P1 STG.E.U8 desc[UR26][R20.64], R41 ;  /* 0x0000002914001986 */ /* 0x0001e2000c10111a */
[----:B------:R-:W-:-:S05]  /*16160*/  LEA.HI.X.SX32 R3, R23, R40, 0x1, P5 ;  /* 0x0000002817037211 */ /* 0x000fca00028f0eff */
[----:B------:R2:W-:Y:S01]  /*16170*/  @P3 STG.E.U8 desc[UR26][R2.64], R37 ;  /* 0x0000002502003986 */ /* 0x0005e2000c10111a */
[----:B0-----:R-:W-:Y:S01]  /*16180*/  PRMT R41, R17, 0x7771, RZ ;  /* 0x0000777111297816 */ /* 0x001fe200000000ff */
[CC--:B----4-:R-:W-:Y:S01]  /*16190*/  IMAD R25, R46.reuse, R39.reuse, RZ ;  /* 0x000000272e197224 */ /* 0x0d0fe200078e02ff */
[----:B------:R-:W-:Y:S01]  /*161a0*/  ISETP.LT.AND P4, PT, R46, UR11, !P0 ;  /* 0x0000000b2e007c0c */ /* 0x000fe2000c781270 */
[----:B------:R-:W-:-:S03]  /*161b0*/  IMAD R23, R42, R39, RZ ;  /* 0x000000272a177224 */ /* 0x000fc600078e02ff */
[C---:B------:R-:W-:Y:S02]  /*161c0*/  IADD3 R20, P6, PT, R25.reuse, R0, RZ ;  /* 0x0000000019147210 */ /* 0x040fe40007fde0ff */
[----:B------:R-:W-:Y:S02]  /*161d0*/  ISETP.LT.AND P1, PT, R42, UR11, !P0 ;  /* 0x0000000b2a007c0c */ /* 0x000fe4000c721270 */
[----:B------:R-:W-:Y:S01]  /*161e0*/  LEA.HI.X.SX32 R21, R25, R40, 0x1, P6 ;  /* 0x0000002819157211 */ /* 0x000fe200030f0eff */
[----:B------:R-:W3:Y:S01]  /*161f0*/  LDL.LU R42, [R1+0x2b0] ;  /* 0x0002b000012a7983 */ /* 0x000ee20000300800 */
[----:B--2---:R-:W-:-:S03]  /*16200*/  IADD3 R2, P5, PT, R23, R0, RZ ;  /* 0x0000000017027210 */ /* 0x004fc60007fbe0ff */
[----:B------:R0:W-:Y:S01]  /*16210*/  @P4 STG.E.U8 desc[UR26][R20.64], R27 ;  /* 0x0000001b14004986 */ /* 0x0001e2000c10111a */
[----:B------:R-:W-:-:S05]  /*16220*/  LEA.HI.X.SX32 R3, R23, R40, 0x1, P5 ;  /* 0x0000002817037211 */ /* 0x000fca00028f0eff */
[----:B------:R2:W-:Y:S01]  /*16230*/  @P1 STG.E.U8 desc[UR26][R2.64], R41 ;  /* 0x0000002902001986 */ /* 0x0005e2000c10111a */
[CC--:B------:R-:W-:Y:S01]  /*16240*/  IMAD R25, R24.reuse, R39.reuse, RZ ;  /* 0x0000002718197224 */ /* 0x0c0fe200078e02ff */
[----:B------:R-:W-:Y:S02]  /*16250*/  ISETP.LT.AND P3, PT, R24, UR11, !P0 ;  /* 0x0000000b18007c0c */ /* 0x000fe4000c761270 */
[----:B------:R-:W4:Y:S02]  /*16260*/  LDL.LU R24, [R1+0x218] ;  /* 0x0002180001187983 */ /* 0x000f240000300800 */
[C---:B0-----:R-:W-:Y:S02]  /*16270*/  IADD3 R20, P5, PT, R25.reuse, R0, RZ ;  /* 0x0000000019147210 */ /* 0x041fe40007fbe0ff */
[----:B------:R-:W4:Y:S01]  /*16280*/  LDL.LU R43, [R1+0x2ac] ;  /* 0x0002ac00012b7983 */ /* 0x000f220000300800 */
[C---:B-----5:R-:W-:Y:S02]  /*16290*/  ISETP.LT.AND P1, PT, R22.reuse, UR11, !P0 ;  /* 0x0000000b16007c0c */ /* 0x060fe4000c721270 */
[----:B------:R-:W-:Y:S01]  /*162a0*/  LEA.HI.X.SX32 R21, R25, R40, 0x1, P5 ;  /* 0x0000002819157211 */ /* 0x000fe200028f0eff */
[----:B------:R-:W-:-:S02]  /*162b0*/  IMAD R25, R22, R39, RZ ;  /* 0x0000002716197224 */ /* 0x000fc400078e02ff */
[----:B------:R-:W5:Y:S01]  /*162c0*/  LDL.LU R22, [R1+0x2a0] ;  /* 0x0002a00001167983 */ /* 0x000f620000300800 */
[CC--:B------:R-:W-:Y:S01]  /*162d0*/  IMAD R23, R44.reuse, R39.reuse, RZ ;  /* 0x000000272c177224 */ /* 0x0c0fe200078e02ff */
[----:B------:R-:W-:Y:S02]  /*162e0*/  ISETP.LT.AND P4, PT, R44, UR11, !P0 ;  /* 0x0000000b2c007c0c */ /* 0x000fe4000c781270 */
[----:B------:R-:W-:Y:S01]  /*162f0*/  PRMT R37, R17, 0x7772, RZ ;  /* 0x0000777211257816 */ /* 0x000fe200000000ff */
[----:B------:R-:W1:Y:S01]  /*16300*/  LDL.LU R36, [R1+0x374] ;  /* 0x0003740001247983 */ /* 0x000e620000300800 */
[----:B--2---:R-:W-:Y:S02]  /*16310*/  IADD3 R2, P6, PT, R23, R0, RZ ;  /* 0x0000000017027210 */ /* 0x004fe40007fde0ff */
[----:B------:R-:W-:Y:S01]  /*16320*/  PRMT R27, R17, 0x7773, RZ ;  /* 0x00007773111b7816 */ /* 0x000fe200000000ff */
[----:B------:R-:W-:Y:S01]  /*16330*/  @P3 STG.E.U8 desc[UR26][R20.64], R37 ;  /* 0x0000002514003986 */ /* 0x000fe2000c10111a */
[----:B------:R-:W-:Y:S01]  /*16340*/  LEA.HI.X.SX32 R3, R23, R40, 0x1, P6 ;  /* 0x0000002817037211 */ /* 0x000fe200030f0eff */
[C---:B------:R-:W-:Y:S01]  /*16350*/  IMAD R23, R26.reuse, R39, RZ ;  /* 0x000000271a177224 */ /* 0x040fe200078e02ff */
[----:B------:R-:W-:-:S02]  /*16360*/  ISETP.LT.AND P3, PT, R26, UR11, !P0 ;  /* 0x0000000b1a007c0c */ /* 0x000fc4000c761270 */
[C---:B------:R-:W-:Y:S01]  /*16370*/  IADD3 R16, P5, PT, R25.reuse, R0, RZ ;  /* 0x0000000019107210 */ /* 0x040fe20007fbe0ff */
[----:B------:R-:W2:Y:S01]  /*16380*/  LDL.LU R26, [R1+0x29c] ;  /* 0x00029c00011a7983 */ /* 0x000ea20000300800 */
[----:B------:R-:W-:Y:S02]  /*16390*/  PRMT R41, R18, 0x7770, RZ ;  /* 0x0000777012297816 */ /* 0x000fe400000000ff */
[----:B------:R-:W-:Y:S01]  /*163a0*/  LEA.HI.X.SX32 R17, R25, R40, 0x1, P5 ;  /* 0x0000002819117211 */ /* 0x000fe200028f0eff */
[----:B------:R0:W-:Y:S04]  /*163b0*/  @P4 STG.E.U8 desc[UR26][R2.64], R27 ;  /* 0x0000001b02004986 */ /* 0x0001e8000c10111a */
[----:B------:R3:W-:Y:S01]  /*163c0*/  @P1 STG.E.U8 desc[UR26][R16.64], R41 ;  /* 0x0000002910001986 */ /* 0x0007e2000c10111a */
[----:B0-----:R-:W-:-:S04]  /*163d0*/  IADD3 R2, P1, PT, R23, R0, RZ ;  /* 0x0000000017027210 */ /* 0x001fc80007f3e0ff */
[----:B------:R-:W-:Y:S02]  /*163e0*/  LEA.HI.X.SX32 R3, R23, R40, 0x1, P1 ;  /* 0x0000002817037211 */ /* 0x000fe400008f0eff */
[C---:B---3--:R-:W-:Y:S01]  /*163f0*/  ISETP.LT.AND P4, PT, R42.reuse, UR11, !P0 ;  /* 0x0000000b2a007c0c */ /* 0x048fe2000c781270 */
[----:B------:R-:W-:Y:S02]  /*16400*/  IMAD R25, R42, R39, RZ ;  /* 0x000000272a197224 */ /* 0x000fe400078e02ff */
[----:B------:R-:W3:Y:S03]  /*16410*/  LDL.LU R42, [R1+0x214] ;  /* 0x00021400012a7983 */ /* 0x000ee60000300800 */
[----:B------:R-:W-:-:S04]  /*16420*/  IADD3 R16, P5, PT, R25, R0, RZ ;  /* 0x0000000019107210 */ /* 0x000fc80007fbe0ff */
[----:B------:R-:W-:Y:S02]  /*16430*/  LEA.HI.X.SX32 R17, R25, R40, 0x1, P5 ;  /* 0x0000002819117211 */ /* 0x000fe400028f0eff */
[C---:B----4-:R-:W-:Y:S01]  /*16440*/  ISETP.LT.AND P6, PT, R24.reuse, UR11, !P0 ;  /* 0x0000000b18007c0c */ /* 0x050fe2000c7c1270 */
[-C--:B------:R-:W-:Y:S02]  /*16450*/  IMAD R21, R24, R39.reuse, RZ ;  /* 0x0000002718157224 */ /* 0x080fe400078e02ff */
[----:B------:R-:W4:Y:S01]  /*16460*/  LDL.LU R24, [R1+0x298] ;  /* 0x0002980001187983 */ /* 0x000f220000300800 */
[C---:B-----5:R-:W-:Y:S01]  /*16470*/  ISETP.LT.AND P1, PT, R22.reuse, UR11, !P0 ;  /* 0x0000000b16007c0c */ /* 0x060fe2000c721270 */
[----:B------:R-:W-:Y:S02]  /*16480*/  IMAD R25, R22, R39, RZ ;  /* 0x0000002716197224 */ /* 0x000fe400078e02ff */
[----:B------:R-:W5:Y:S01]  /*16490*/  LDL.LU R22, [R1+0x294] ;  /* 0x0002940001167983 */ /* 0x000f620000300800 */
[----:B------:R-:W-:-:S02]  /*164a0*/  PRMT R37, R18, 0x7771, RZ ;  /* 0x0000777112257816 */ /* 0x000fc400000000ff */
[C---:B------:R-:W-:Y:S01]  /*164b0*/  PRMT R27, R18.reuse, 0x7772, RZ ;  /* 0x00007772121b7816 */ /* 0x040fe200000000ff */
[C---:B------:R-:W-:Y:S02]  /*164c0*/  IMAD R23, R43.reuse, R39, RZ ;  /* 0x000000272b177224 */ /* 0x040fe400078e02ff */
[----:B------:R0:W-:Y:S04]  /*164d0*/  @P3 STG.E.U8 desc[UR26][R2.64], R37 ;  /* 0x0000002502003986 */ /* 0x0001e8000c10111a */
[----:B------:R1:W-:Y:S01]  /*164e0*/  @P4 STG.E.U8 desc[UR26][R16.64], R27 ;  /* 0x0000001b10004986 */ /* 0x0003e2000c10111a */
[----:B------:R-:W-:Y:S02]  /*164f0*/  ISETP.LT.AND P3, PT, R43, UR11, !P0 ;  /* 0x0000000b2b007c0c */ /* 0x000fe4000c761270 */
[----:B------:R-:W-:-:S02]  /*16500*/  PRMT R43, R18, 0x7773, RZ ;  /* 0x00007773122b7816 */ /* 0x000fc400000000ff */
[----:B0-----:R-:W-:-:S04]  /*16510*/  IADD3 R2, P4, PT, R21, R0, RZ ;  /* 0x0000000015027210 */ /* 0x001fc80007f9e0ff */
[----:B------:R-:W-:Y:S02]  /*16520*/  LEA.HI.X.SX32 R3, R21, R40, 0x1, P4 ;  /* 0x0000002815037211 */ /* 0x000fe400020f0eff */
[C---:B------:R-:W-:Y:S02]  /*16530*/  IADD3 R20, P4, PT, R23.reuse, R0, RZ ;  /* 0x0000000017147210 */ /* 0x040fe40007f9e0ff */
[----:B-1----:R-:W-:Y:S01]  /*16540*/  ISETP.LT.AND P5, PT, R36, UR4, !P0 ;  /* 0x0000000424007c0c */ /* 0x002fe2000c7a1270 */
[----:B------:R0:W-:Y:S01]  /*16550*/  @P6 STG.E.U8 desc[UR26][R2.64], R43 ;  /* 0x0000002b02006986 */ /* 0x0001e2000c10111a */
[----:B------:R-:W-:Y:S01]  /*16560*/  LEA.HI.X.SX32 R21, R23, R40, 0x1, P4 ;  /* 0x0000002817157211 */ /* 0x000fe200020f0eff */
[C---:B--2---:R-:W-:Y:S01]  /*16570*/  IMAD R23, R26.reuse, R39, RZ ;  /* 0x000000271a177224 */ /* 0x044fe200078e02ff */
[C---:B------:R-:W-:Y:S01]  /*16580*/  IADD3 R16, P6, PT, R25.reuse, R0, RZ ;  /* 0x0000000019107210 */ /* 0x040fe20007fde0ff */
[----:B------:R-:W2:Y:S01]  /*16590*/  LDL.LU R36, [R1+0x290] ;  /* 0x0002900001247983 */ /* 0x000ea20000300800 */
[----:B------:R-:W-:Y:S01]  /*165a0*/  ISETP.LT.AND P4, PT, R26, UR11, !P0 ;  /* 0x0000000b1a007c0c */ /* 0x000fe2000c781270 */
[----:B------:R-:W1:Y:S02]  /*165b0*/  LDCU UR4, c[0x0][0x39c] ;  /* 0x00007380ff0477ac */ /* 0x000e640008000800 */
[----:B------:R-:W2:Y:S01]  /*165c0*/  LDL.LU R26, [R1+0x20c] ;  /* 0x00020c00011a7983 */ /* 0x000ea20000300800 */
[----:B------:R-:W-:-:S02]  /*165d0*/  LEA.HI.X.SX32 R17, R25, R40, 0x1, P6 ;  /* 0x0000002819117211 */ /* 0x000fc400030f0eff */
[C---:B------:R-:W-:Y:S02]  /*165e0*/  PRMT R41, R19.reuse, 0x7770, RZ ;  /* 0x0000777013297816 */ /* 0x040fe400000000ff */
[C---:B------:R-:W-:Y:S02]  /*165f0*/  PRMT R27, R19.reuse, 0x7773, RZ ;  /* 0x00007773131b7816 */ /* 0x040fe400000000ff */
[C---:B------:R-:W-:Y:S02]  /*16600*/  PRMT R25, R19.reuse, 0x7772, RZ ;  /* 0x0000777213197816 */ /* 0x040fe400000000ff */
[----:B------:R-:W-:Y:S02]  /*16610*/  PRMT R37, R19, 0x7771, RZ ;  /* 0x0000777113257816 */ /* 0x000fe400000000ff */
[C---:B0-----:R-:W-:Y:S01]  /*16620*/  IADD3 R2, P6, PT, R23.reuse, R0, RZ ;  /* 0x0000000017027210 */ /* 0x041fe20007fde0ff */
[----:B------:R-:W-:Y:S03]  /*16630*/  @P3 STG.E.U8 desc[UR26][R20.64], R41 ;  /* 0x0000002914003986 */ /* 0x000fe6000c10111a */
[----:B------:R-:W-:Y:S01]  /*16640*/  LEA.HI.X.SX32 R3, R23, R40, 0x1, P6 ;  /* 0x0000002817037211 */ /* 0x000fe200030f0eff */
[----:B------:R0:W-:Y:S01]  /*16650*/  @P1 STG.E.U8 desc[UR26][R16.64], R37 ;  /* 0x0000002510001986 */ /* 0x0001e2000c10111a */
[----:B---3--:R-:W-:-:S05]  /*16660*/  IMAD R19, R42, R39, RZ ;  /* 0x000000272a137224 */ /* 0x008fca00078e02ff */
[----:B------:R-:W-:-:S04]  /*16670*/  IADD3 R18, P6, PT, R19, R0, RZ ;  /* 0x0000000013127210 */ /* 0x000fc80007fde0ff */
[----:B------:R-:W-:Y:S02]  /*16680*/  LEA.HI.X.SX32 R19, R19, R40, 0x1, P6 ;  /* 0x0000002813137211 */ /* 0x000fe400030f0eff */
[C---:B----4-:R-:W-:Y:S01]  /*16690*/  ISETP.LT.AND P1, PT, R24.reuse, UR11, !P0 ;  /* 0x0000000b18007c0c */ /* 0x050fe2000c721270 */
[-C--:B------:R-:W-:Y:S02]  /*166a0*/  IMAD R23, R24, R39.reuse, RZ ;  /* 0x0000002718177224 */ /* 0x080fe400078e02ff */
[----:B------:R-:W3:Y:S01]  /*166b0*/  LDL.LU R24, [R1+0x288] ;  /* 0x0002880001187983 */ /* 0x000ee20000300800 */
[C---:B-----5:R-:W-:Y:S01]  /*166c0*/  ISETP.LT.AND P6, PT, R22.reuse, UR11, !P0 ;  /* 0x0000000b16007c0c */ /* 0x060fe2000c7c1270 */
[----:B0-----:R-:W-:Y:S02]  /*166d0*/  IMAD R17, R22, R39, RZ ;  /* 0x0000002716117224 */ /* 0x001fe400078e02ff */
[----:B------:R-:W4:Y:S01]  /*166e0*/  LDL.LU R22, [R1+0x284] ;  /* 0x0002840001167983 */ /* 0x000f220000300800 */
[----:B------:R-:W-:-:S03]  /*166f0*/  ISETP.LT.AND P3, PT, R42, UR11, !P0 ;  /* 0x0000000b2a007c0c */ /* 0x000fc6000c761270 */
[----:B------:R0:W-:Y:S01]  /*16700*/  @P4 STG.E.U8 desc[UR26][R2.64], R25 ;  /* 0x0000001902004986 */ /* 0x0001e2000c10111a */
[C---:B------:R-:W-:Y:S02]  /*16710*/  IADD3 R20, P4, PT, R23.reuse, R0, RZ ;  /* 0x0000000017147210 */ /* 0x040fe40007f9e0ff */
[----:B------:R-:W-:Y:S01]  /*16720*/  PRMT R37, R12, 0x7770, RZ ;  /* 0x000077700c257816 */ /* 0x000fe200000000ff */
[----:B------:R-:W5:Y:S01]  /*16730*/  LDL.LU R42, [R1+0x280] ;  /* 0x00028000012a7983 */ /* 0x000f620000300800 */
[----:B------:R-:W-:-:S05]  /*16740*/  LEA.HI.X.SX32 R21, R23, R40, 0x1, P4 ;  /* 0x0000002817157211 */ /* 0x000fca00020f0eff */
[----:B------:R1:W-:Y:S01]  /*16750*/  @P3 STG.E.U8 desc[UR26][R18.64], R27 ;  /* 0x0000001b12003986 */ /* 0x0003e2000c10111a */
[C---:B0-----:R-:W-:Y:S02]  /*16760*/  IADD3 R2, P3, PT, R17.reuse, R0, RZ ;  /* 0x0000000011027210 */ /* 0x041fe40007f7e0ff */
[----:B------:R-:W-:Y:S01]  /*16770*/  PRMT R41, R12, 0x7771, RZ ;  /* 0x000077710c297816 */ /* 0x000fe200000000ff */
[----:B------:R0:W-:Y:S01]  /*16780*/  @P1 STG.E.U8 desc[UR26][R20.64], R37 ;  /* 0x0000002514001986 */ /* 0x0001e2000c10111a */
[----:B------:R-:W-:Y:S01]  /*16790*/  LEA.HI.X.SX32 R3, R17, R40, 0x1, P3 ;  /* 0x0000002811037211 */ /* 0x000fe200018f0eff */
[CC--:B--2---:R-:W-:Y:S01]  /*167a0*/  IMAD R23, R36.reuse, R39.reuse, RZ ;  /* 0x0000002724177224 */ /* 0x0c4fe200078e02ff */
[----:B-1----:R-:W-:Y:S01]  /*167b0*/  ISETP.LT.AND P1, PT, R36, UR4, !P0 ;  /* 0x0000000424007c0c */ /* 0x002fe2000c721270 */
[C---:B------:R-:W-:Y:S01]  /*167c0*/  IMAD R25, R26.reuse, R39, RZ ;  /* 0x000000271a197224 */ /* 0x040fe200078e02ff */
[----:B------:R-:W-:Y:S01]  /*167d0*/  ISETP.LT.AND P3, PT, R26, UR5, !P0 ;  /* 0x000000051a007c0c */ /* 0x000fe2000c761270 */
[----:B------:R4:W-:Y:S01]  /*167e0*/  @P6 STG.E.U8 desc[UR26][R2.64], R41 ;  /* 0x0000002902006986 */ /* 0x0009e2000c10111a */
[-C--:B------:R-:W-:Y:S01]  /*167f0*/  IADD3 R16, P4, PT, R23, R0.reuse, RZ ;  /* 0x0000000017107210 */ /* 0x080fe20007f9e0ff */
[----:B------:R-:W1:Y:S01]  /*16800*/  LDCU UR4, c[0x0][0x39c] ;  /* 0x00007380ff0477ac */ /* 0x000e620008000800 */
[----:B------:R-:W-:Y:S01]  /*16810*/  IADD3 R18, P6, PT, R25, R0, RZ ;  /* 0x0000000019127210 */ /* 0x000fe20007fde0ff */
[----:B------:R-:W1:Y:S01]  /*16820*/  LDL.LU R26, [R1+0x208] ;  /* 0x00020800011a7983 */ /* 0x000e620000300800 */
[----:B------:R-:W-:Y:S01]  /*16830*/  LEA.HI.X.SX32 R17, R23, R40, 0x1, P4 ;  /* 0x0000002817117211 */ /* 0x000fe200020f0eff */
[----:B------:R-:W2:Y:S02]  /*16840*/  LDCU UR5, c[0x0][0x39c] ;  /* 0x00007380ff0577ac */ /* 0x000ea40008000800 */
[----:B------:R-:W2:Y:S01]  /*16850*/  LDL.LU R36, [R1+0x27c] ;  /* 0x00027c0001247983 */ /* 0x000ea20000300800 */
[----:B0-----:R-:W-:-:S02]  /*16860*/  PRMT R37, R12, 0x7772, RZ ;  /* 0x000077720c257816 */ /* 0x001fc400000000ff */
[----:B------:R-:W-:Y:S02]  /*16870*/  LEA.HI.X.SX32 R19, R25, R40, 0x1, P6 ;  /* 0x0000002819137211 */ /* 0x000fe400030f0eff */
[----:B------:R-:W-:Y:S01]  /*16880*/  PRMT R25, R12, 0x7773, RZ ;  /* 0x000077730c197816 */ /* 0x000fe200000000ff */
[----:B------:R0:W-:Y:S04]  /*16890*/  @P1 STG.E.U8 desc[UR26][R16.64], R37 ;  /* 0x0000002510001986 */ /* 0x0001e8000c10111a */
[----:B------:R0:W-:Y:S01]  /*168a0*/  @P3 STG.E.U8 desc[UR26][R18.64], R25 ;  /* 0x0000001912003986 */ /* 0x0001e2000c10111a */
[C---:B---3--:R-:W-:Y:S01]  /*168b0*/  ISETP.LT.AND P4, PT, R24.reuse, UR6, !P0 ;  /* 0x0000000618007c0c */ /* 0x048fe2000c781270 */
[-C--:B------:R-:W-:Y:S02]  /*168c0*/  IMAD R21, R24, R39.reuse, RZ ;  /* 0x0000002718157224 */ /* 0x080fe400078e02ff */
[CC--:B----4-:R-:W-:Y:S01]  /*168d0*/  IMAD R3, R22.reuse, R39.reuse, RZ ;  /* 0x0000002716037224 */ /* 0x0d0fe200078e02ff */
[----:B------:R-:W3:Y:S01]  /*168e0*/  LDL.LU R24, [R1+0x2d8] ;  /* 0x0002d80001187983 */ /* 0x000ee20000300800 */
[----:B------:R-:W-:Y:S01]  /*168f0*/  ISETP.LT.AND P3, PT, R22, UR7, !P0 ;  /* 0x0000000716007c0c */ /* 0x000fe2000c761270 */
[----:B------:R-:W4:Y:S02]  /*16900*/  LDCU UR7, c[0x0][0x39c] ;  /* 0x00007380ff0777ac */ /* 0x000f240008000800 */
[----:B------:R-:W4:Y:S01]  /*16910*/  LDL.LU R22, [R1+0x278] ;  /* 0x0002780001167983 */ /* 0x000f220000300800 */
[----:B------:R-:W-:Y:S01]  /*16920*/  IADD3 R20, P1, PT, R21, R0, RZ ;  /* 0x0000000015147210 */ /* 0x000fe20007f3e0ff */
[----:B------:R-:W1:Y:S01]  /*16930*/  LDCU UR6, c[0x0][0x39c] ;  /* 0x00007380ff0677ac */ /* 0x000e620008000800 */
[----:B------:R-:W-:Y:S01]  /*16940*/  PRMT R27, R13, 0x7770, RZ ;  /* 0x000077700d1b7816 */ /* 0x000fe200000000ff */
[----:B-----5:R-:W-:Y:S01]  /*16950*/  IMAD R23, R42, R39, RZ ;  /* 0x000000272a177224 */ /* 0x020fe200078e02ff */
[----:B------:R-:W-:-:S02]  /*16960*/  LEA.HI.X.SX32 R21, R21, R40, 0x1, P1 ;  /* 0x0000002815157211 */ /* 0x000fc400008f0eff */
[C---:B------:R-:W-:Y:S02]  /*16970*/  IADD3 R2, P6, PT, R3.reuse, R0, RZ ;  /* 0x0000000003027210 */ /* 0x040fe40007fde0ff */
[----:B------:R-:W-:Y:S01]  /*16980*/  ISETP.LT.AND P1, PT, R42, UR8, !P0 ;  /* 0x000000082a007c0c */ /* 0x000fe2000c721270 */
[----:B------:R5:W-:Y:S01]  /*16990*/  @P4 STG.E.U8 desc[UR26][R20.64], R27 ;  /* 0x0000001b14004986 */ /* 0x000be2000c10111a */
[----:B------:R-:W-:Y:S02]  /*169a0*/  LEA.HI.X.SX32 R3, R3, R40, 0x1, P6 ;  /* 0x0000002803037211 */ /* 0x000fe400030f0eff */
[----:B0-----:R-:W-:Y:S02]  /*169b0*/  IADD3 R16, P4, PT, R23, R0, RZ ;  /* 0x0000000017107210 */ /* 0x001fe40007f9e0ff */
[----:B------:R-:W-:Y:S02]  /*169c0*/  PRMT R37, R13, 0x7771, RZ ;  /* 0x000077710d257816 */ /* 0x000fe400000000ff */
[----:B------:R-:W-:-:S02]  /*169d0*/  LEA.HI.X.SX32 R17, R23, R40, 0x1, P4 ;  /* 0x0000002817117211 */ /* 0x000fc400020f0eff */
[C---:B------:R-:W-:Y:S01]  /*169e0*/  PRMT R25, R13.reuse, 0x7772, RZ ;  /* 0x000077720d197816 */ /* 0x040fe200000000ff */
[----:B------:R-:W-:Y:S01]  /*169f0*/  @P3 STG.E.U8 desc[UR26][R2.64], R37 ;  /* 0x0000002502003986 */ /* 0x000fe2000c10111a */
[----:B-----5:R-:W-:Y:S02]  /*16a00*/  PRMT R27, R13, 0x7773, RZ ;  /* 0x000077730d1b7816 */ /* 0x020fe400000000ff */
[C---:B-1----:R-:W-:Y:S01]  /*16a10*/  ISETP.LT.AND P6, PT, R26.reuse, UR4, !P0 ;  /* 0x000000041a007c0c */ /* 0x042fe2000c7c1270 */
[-C--:B------:R-:W-:Y:S02]  /*16a20*/  IMAD R19, R26, R39.reuse, RZ ;  /* 0x000000271a137224 */ /* 0x080fe400078e02ff */
[C---:B--2---:R-:W-:Y:S01]  /*16a30*/  IMAD R21, R36.reuse, R39, RZ ;  /* 0x0000002724157224 */ /* 0x044fe200078e02ff */
[----:B------:R-:W2:Y:S01]  /*16a40*/  LDL.LU R26, [R1+0x204] ;  /* 0x00020400011a7983 */ /* 0x000ea20000300800 */
[----:B------:R-:W-:Y:S01]  /*16a50*/  ISETP.LT.AND P3, PT, R36, UR5, !P0 ;  /* 0x0000000524007c0c */ /* 0x000fe2000c761270 */
[----:B------:R-:W0:Y:S02]  /*16a60*/  LDCU UR5, c[0x0][0x39c] ;  /* 0x00007380ff0577ac */ /* 0x000e240008000800 */
[----:B------:R-:W5:Y:S01]  /*16a70*/  LDL.LU R20, [R1+0x274] ;  /* 0x0002740001147983 */ /* 0x000f620000300800 */
[C---:B------:R-:W-:Y:S01]  /*16a80*/  IADD3 R12, P4, PT, R21.reuse, R0, RZ ;  /* 0x00000000150c7210 */ /* 0x040fe20007f9e0ff */
[----:B------:R-:W1:Y:S02]  /*16a90*/  LDCU UR4, c[0x0][0x39c] ;  /* 0x00007380ff0477ac */ /* 0x000e640008000800 */
[----:B------:R0:W-:Y:S01]  /*16aa0*/  @P1 STG.E.U8 desc[UR26][R16.64], R25 ;  /* 0x0000001910001986 */ /* 0x0001e2000c10111a */
[----:B------:R-:W-:-:S02]  /*16ab0*/  LEA.HI.X.SX32 R13, R21, R40, 0x1, P4 ;  /* 0x00000028150d7211 */ /* 0x000fc400020f0eff */
[C---:B----4-:R-:W-:Y:S01]  /*16ac0*/  ISETP.LT.AND P4, PT, R22.reuse, UR7, !P0 ;  /* 0x0000000716007c0c */ /* 0x050fe2000c781270 */
[-C--:B0-----:R-:W-:Y:S01]  /*16ad0*/  IMAD R17, R22, R39.reuse, RZ ;  /* 0x0000002716117224 */ /* 0x081fe200078e02ff */
[C---:B------:R-:W-:Y:S01]  /*16ae0*/  IADD3 R18, P1, PT, R19.reuse, R0, RZ ;  /* 0x0000000013127210 */ /* 0x040fe20007f3e0ff */
[----:B------:R-:W4:Y:S01]  /*16af0*/  LDL.LU R22, [R1+0x2d4] ;  /* 0x0002d40001167983 */ /* 0x000f220000300800 */
[----:B---3--:R-:W-:Y:S01]  /*16b00*/  IMAD R23, R24, R39, RZ ;  /* 0x0000002718177224 */ /* 0x008fe200078e02ff */
[----:B------:R-:W-:Y:S01]  /*16b10*/  PRMT R25, R14, 0x7770, RZ ;  /* 0x000077700e197816 */ /* 0x000fe200000000ff */
[----:B------:R-:W0:Y:S01]  /*16b20*/  LDCU UR7, c[0x0][0x39c] ;  /* 0x00007380ff0777ac */ /* 0x000e220008000800 */
[----:B------:R-:W3:Y:S01]  /*16b30*/  LDL.LU R36, [R1+0x270] ;  /* 0x0002700001247983 */ /* 0x000ee20000300800 */
[----:B------:R-:W-:Y:S02]  /*16b40*/  LEA.HI.X.SX32 R19, R19, R40, 0x1, P1 ;  /* 0x0000002813137211 */ /* 0x000fe400008f0eff */
[----:B------:R-:W-:Y:S01]  /*16b50*/  ISETP.LT.AND P1, PT, R24, UR6, !P0 ;  /* 0x0000000618007c0c */ /* 0x000fe2000c721270 */
[----:B------:R-:W4:Y:S01]  /*16b60*/  LDCU UR6, c[0x0][0x39c] ;  /* 0x00007380ff0677ac */ /* 0x000f220008000800 */
[----:B------:R-:W3:Y:S04]  /*16b70*/  LDL.LU R24, [R1+0x1fc] ;  /* 0x0001fc0001187983 */ /* 0x000ee80000300800 */
[----:B------:R0:W-:Y:S01]  /*16b80*/  @P6 STG.E.U8 desc[UR26][R18.64], R27 ;  /* 0x0000001b12006986 */ /* 0x0001e2000c10111a */
[----:B------:R-:W-:-:S03]  /*16b90*/  IADD3 R2, P6, PT, R23, R0, RZ ;  /* 0x0000000017027210 */ /* 0x000fc60007fde0ff */
[----:B0-----:R-:W3:Y:S01]  /*16ba0*/  LDL.LU R18, [R1+0x26c] ;  /* 0x00026c0001127983 */ /* 0x001ee20000300800 */
[----:B------:R-:W-:Y:S02]  /*16bb0*/  LEA.HI.X.SX32 R3, R23, R40, 0x1, P6 ;  /* 0x0000002817037211 */ /* 0x000fe400030f0eff */
[----:B------:R-:W-:Y:S01]  /*16bc0*/  PRMT R23, R14, 0x7771, RZ ;  /* 0x000077710e177816 */ /* 0x000fe200000000ff */
[----:B------:R-:W-:Y:S01]  /*16bd0*/  @P3 STG.E.U8 desc[UR26][R12.64], R25 ;  /* 0x000000190c003986 */ /* 0x000fe2000c10111a */
[----:B------:R-:W-:-:S03]  /*16be0*/  IADD3 R16, P3, PT, R17, R0, RZ ;  /* 0x0000000011107210 */ /* 0x000fc60007f7e0ff */
[----:B------:R0:W-:Y:S01]  /*16bf0*/  @P1 STG.E.U8 desc[UR26][R2.64], R23 ;  /* 0x0000001702001986 */ /* 0x0001e2000c10111a */
[-C--:B-----5:R-:W-:Y:S01]  /*16c00*/  IMAD R21, R20, R39.reuse, RZ ;  /* 0x0000002714157224 */ /* 0x0a0fe200078e02ff */
[----:B------:R-:W-:Y:S01]  /*16c10*/  LEA.HI.X.SX32 R17, R17, R40, 0x1, P3 ;  /* 0x0000002811117211 */ /* 0x000fe200018f0eff */
[----:B--2---:R-:W-:Y:S01]  /*16c20*/  IMAD R19, R26, R39, RZ ;  /* 0x000000271a137224 */ /* 0x004fe200078e02ff */
[----:B------:R-:W-:Y:S01]  /*16c30*/  ISETP.LT.AND P3, PT, R20, UR5, !P0 ;  /* 0x0000000514007c0c */ /* 0x000fe2000c761270 */
[----:B------:R-:W2:Y:S01]  /*16c40*/  LDCU UR5, c[0x0][0x39c] ;  /* 0x00007380ff0577ac */ /* 0x000ea20008000800 */
[----:B-1----:R-:W-:Y:S01]  /*16c50*/  ISETP.LT.AND P1, PT, R26, UR4, !P0 ;  /* 0x000000041a007c0c */ /* 0x002fe2000c721270 */
[----:B------:R-:W5:Y:S01]  /*16c60*/  LDL.LU R20, [R1+0x244] ;  /* 0x0002440001147983 */ /* 0x000f620000300800 */
[----:B0-----:R-:W-:Y:S01]  /*16c70*/  IADD3 R2, P6, PT, R21, R0, RZ ;  /* 0x0000000015027210 */ /* 0x001fe20007fde0ff */
[----:B------:R-:W0:Y:S01]  /*16c80*/  LDCU UR4, c[0x0][0x39c] ;  /* 0x00007380ff0477ac */ /* 0x000e220008000800 */
[C---:B------:R-:W-:Y:S01]  /*16c90*/  PRMT R23, R15.reuse, 0x7773, RZ ;  /* 0x000077730f177816 */ /* 0x040fe200000000ff */
[----:B------:R-:W5:Y:S01]  /*16ca0*/  LDL.LU R26, [R1+0x370] ;  /* 0x00037000011a7983 */ /* 0x000f620000300800 */
[----:B------:R-:W-:-:S02]  /*16cb0*/  PRMT R25, R15, 0x7772, RZ ;  /* 0x000077720f197816 */ /* 0x000fc400000000ff */
[C---:B------:R-:W-:Y:S02]  /*16cc0*/  PRMT R27, R15.reuse, 0x7771, RZ ;  /* 0x000077710f1b7816 */ /* 0x040fe400000000ff */
[----:B------:R-:W-:Y:S02]  /*16cd0*/  PRMT R37, R15, 0x7770, RZ ;  /* 0x000077700f257816 */ /* 0x000fe400000000ff */
[----:B------:R-:W-:Y:S02]  /*16ce0*/  LEA.HI.X.SX32 R3, R21, R40, 0x1, P6 ;  /* 0x0000002815037211 */ /* 0x000fe400030f0eff */
[C---:B----4-:R-:W-:Y:S01]  /*16cf0*/  ISETP.LT.AND P6, PT, R22.reuse, UR6, !P0 ;  /* 0x0000000616007c0c */ /* 0x050fe2000c7c1270 */
[----:B------:R-:W-:Y:S01]  /*16d00*/  IMAD R15, R22, R39, RZ ;  /* 0x00000027160f7224 */ /* 0x000fe200078e02ff */
[C---:B------:R-:W-:Y:S01]  /*16d10*/  PRMT R43, R14.reuse, 0x7772, RZ ;  /* 0x000077720e2b7816 */ /* 0x040fe200000000ff */
[----:B------:R-:W4:Y:S01]  /*16d20*/  LDL.LU R22, [R1+0x36c] ;  /* 0x00036c0001167983 */ /* 0x000f220000300800 */
[----:B------:R-:W-:Y:S01]  /*16d30*/  PRMT R41, R14, 0x7773, RZ ;  /* 0x000077730e297816 */ /* 0x000fe200000000ff */
[----:B------:R-:W5:Y:S02]  /*16d40*/  LDCU UR6, c[0x0][0x39c] ;  /* 0x00007380ff0677ac */ /* 0x000f640008000800 */
[----:B------:R3:W-:Y:S01]  /*16d50*/  @P4 STG.E.U8 desc[UR26][R16.64], R43 ;  /* 0x0000002b10004986 */ /* 0x0007e2000c10111a */
[----:B------:R-:W-:-:S04]  /*16d60*/  IADD3 R12, P4, PT, R19, R0, RZ ;  /* 0x00000000130c7210 */ /* 0x000fc80007f9e0ff */
[----:B------:R-:W-:-:S05]  /*16d70*/  LEA.HI.X.SX32 R13, R19, R40, 0x1, P4 ;  /* 0x00000028130d7211 */ /* 0x000fca00020f0eff */
[----:B------:R-:W-:Y:S01]  /*16d80*/  @P1 STG.E.U8 desc[UR26][R12.64], R41 ;  /* 0x000000290c001986 */ /* 0x000fe2000c10111a */
[----:B---3--:R-:W-:-:S03]  /*16d90*/  IMAD R17, R36, R39, RZ ;  /* 0x0000002724117224 */ /* 0x008fc600078e02ff */
[----:B------:R1:W-:Y:S01]  /*16da0*/  @P3 STG.E.U8 desc[UR26][R2.64], R37 ;  /* 0x0000002502003986 */ /* 0x0003e2000c10111a */
[-C--:B------:R-:W-:Y:S02]  /*16db0*/  IADD3 R14, P3, PT, R15, R0.reuse, RZ ;  /* 0x000000000f0e7210 */ /* 0x080fe40007f7e0ff */
[----:B------:R-:W-:Y:S01]  /*16dc0*/  IADD3 R16, P4, PT, R17, R0, RZ ;  /* 0x0000000011107210 */ /* 0x000fe20007f9e0ff */
[-C--:B------:R-:W-:Y:S01]  /*16dd0*/  IMAD R19, R24, R39.reuse, RZ ;  /* 0x0000002718137224 */ /* 0x080fe200078e02ff */
[-C--:B------:R-:W-:Y:S01]  /*16de0*/  LEA.HI.X.SX32 R15, R15, R40.reuse, 0x1, P3 ;  /* 0x000000280f0f7211 */ /* 0x080fe200018f0eff */
[----:B------:R-:W-:Y:S01]  /*16df0*/  IMAD R21, R18, R39, RZ ;  /* 0x0000002712157224 */ /* 0x000fe200078e02ff */
[----:B0-----:R-:W-:Y:S01]  /*16e00*/  ISETP.LT.AND P3, PT, R24, UR4, !P0 ;  /* 0x0000000418007c0c */ /* 0x001fe2000c761270 */
[----:B------:R-:W0:Y:S01]  /*16e10*/  LDCU UR4, c[0x0][0x39c] ;  /* 0x00007380ff0477ac */ /* 0x000e220008000800 */
[----:B------:R-:W-:Y:S01]  /*16e20*/  LEA.HI.X.SX32 R17, R17, R40, 0x1, P4 ;  /* 0x0000002811117211 */ /* 0x000fe200020f0eff */
[----:B------:R-:W3:Y:S01]  /*16e30*/  LDL.LU R24, [R1+0x368] ;  /* 0x0003680001187983 */ /* 0x000ee20000300800 */
[----:B--2---:R-:W-:Y:S01]  /*16e40*/  ISETP.LT.AND P4, PT, R18, UR5, !P0 ;  /* 0x0000000512007c0c */ /* 0x004fe2000c781270 */
[----:B------:R-:W4:Y:S02]  /*16e50*/  LDCU UR5, c[0x0][0x39c] ;  /* 0x00007380ff0577ac */ /* 0x000f240008000800 */
[----:B------:R-:W2:Y:S01]  /*16e60*/  LDL.LU R18, [R1+0x364] ;  /* 0x0003640001127983 */ /* 0x000ea20000300800 */
[----:B------:R-:W-:Y:S01]  /*16e70*/  ISETP.LT.AND P1, PT, R36, UR7, !P0 ;  /* 0x0000000724007c0c */ /* 0x000fe2000c721270 */
[----:B------:R-:W0:Y:S02]  /*16e80*/  LDCU UR7, c[0x0][0x39c] ;  /* 0x00007380ff0777ac */ /* 0x000e240008000800 */
[----:B------:R5:W-:Y:S01]  /*16e90*/  @P6 STG.E.U8 desc[UR26][R14.64], R27 ;  /* 0x0000001b0e006986 */ /* 0x000be2000c10111a */
[----:B-1----:R-:W-:-:S04]  /*16ea0*/  IADD3 R2, P6, PT, R19, R0, RZ ;  /* 0x0000000013027210 */ /* 0x002fc80007fde0ff */
[----:B------:R-:W-:Y:S02]  /*16eb0*/  LEA.HI.X.SX32 R3, R19, R40, 0x1, P6 ;  /* 0x0000002813037211 */ /* 0x000fe400030f0eff */
[----:B------:R-:W-:-:S04]  /*16ec0*/  IADD3 R12, P6, PT, R21, R0, RZ ;  /* 0x00000000150c7210 */ /* 0x000fc80007fde0ff */
[----:B------:R-:W-:Y:S02]  /*16ed0*/  LEA.HI.X.SX32 R13, R21, R40, 0x1, P6 ;  /* 0x00000028150d7211 */ /* 0x000fe400030f0eff */
[----:B-----5:R-:W-:Y:S01]  /*16ee0*/  PRMT R27, R28, 0x7770, RZ ;  /* 0x000077701c1b7816 */ /* 0x020fe200000000ff */
[----:B------:R1:W-:Y:S01]  /*16ef0*/  @P1 STG.E.U8 desc[UR26][R16.64], R25 ;  /* 0x0000001910001986 */ /* 0x0003e2000c10111a */
[----:B------:R-:W-:Y:S01]  /*16f00*/  ISETP.LT.AND P1, PT, R20, UR6, !P0 ;  /* 0x0000000614007c0c */ /* 0x000fe2000c721270 */
[C---:B------:R-:W-:Y:S01]  /*16f10*/  IMAD R21, R39.reuse, 0x2, R21 ;  /* 0x0000000227157824 */ /* 0x040fe200078e0215 */
[----:B------:R-:W3:Y:S01]  /*16f20*/  LDCU UR6, c[0x0][0x39c] ;  /* 0x00007380ff0677ac */ /* 0x000ee20008000800 */
[----:B------:R5:W-:Y:S04]  /*16f30*/  @P3 STG.E.U8 desc[UR26][R2.64], R23 ;  /* 0x0000001702003986 */ /* 0x000be8000c10111a */
[----:B------:R-:W3:Y:S04]  /*16f40*/  LDL.LU R20, [R1+0x360] ;  /* 0x0003600001147983 */ /* 0x000ee80000300800 */
[----:B------:R-:W-:Y:S01]  /*16f50*/  @P4 STG.E.U8 desc[UR26][R12.64], R27 ;  /* 0x0000001b0c004986 */ /* 0x000fe2000c10111a */
[----:B----4-:R-:W-:Y:S01]  /*16f60*/  ISETP.LT.AND P4, PT, R22, UR5, !P0 ;  /* 0x0000000516007c0c */ /* 0x010fe2000c781270 */
[----:B-1----:R-:W-:-:S02]  /*16f70*/  IMAD R17, R39, 0x2, R21 ;  /* 0x0000000227117824 */ /* 0x002fc400078e0215 */
[----:B------:R-:W4:Y:S01]  /*16f80*/  LDL.LU R22, [R1+0x1f8] ;  /* 0x0001f80001167983 */ /* 0x000f220000300800 */
[----:B0-----:R-:W-:Y:S01]  /*16f90*/  ISETP.LT.AND P3, PT, R26, UR4, !P0 ;  /* 0x000000041a007c0c */ /* 0x001fe2000c761270 */
[----:B------:R-:W2:Y:S01]  /*16fa0*/  LDCU UR4, c[0x0][0x39c] ;  /* 0x00007380ff0477ac */ /* 0x000ea20008000800 */
[C---:B------:R-:W-:Y:S02]  /*16fb0*/  IADD3 R14, P6, PT, R21.reuse, R0, RZ ;  /* 0x00000000150e7210 */ /* 0x040fe40007fde0ff */
[C---:B------:R-:W-:Y:S01]  /*16fc0*/  PRMT R25, R28.reuse, 0x7771, RZ ;  /* 0x000077711c197816 */ /* 0x040fe200000000ff */
[----:B------:R-:W3:Y:S01]  /*16fd0*/  LDCU UR5, c[0x0][0x39c] ;  /* 0x00007380ff0577ac */ /* 0x000ee20008000800 */
[----:B------:R-:W-:Y:S02]  /*16fe0*/  LEA.HI.X.SX32 R15, R21, R40, 0x1, P6 ;  /* 0x00000028150f7211 */ /* 0x000fe400030f0eff */
[C---:B-----5:R-:W-:Y:S02]  /*16ff0*/  IADD3 R2, P6, PT, R17.reuse, R0, RZ ;  /* 0x0000000011027210 */ /* 0x060fe40007fde0ff */
[----:B------:R-:W-:Y:S01]  /*17000*/  PRMT R23, R28, 0x7772, RZ ;  /* 0x000077721c177816 */ /* 0x000fe200000000ff */
[----:B------:R0:W-:Y:S01]  /*17010*/  @P2 STG.E.U8 desc[UR26][R14.64], R25 ;  /* 0x000000190e002986 */ /* 0x0001e2000c10111a */
[----:B------:R-:W-:Y:S01]  /*17020*/  LEA.HI.X.SX32 R3, R17, R40, 0x1, P6 ;  /* 0x0000002811037211 */ /* 0x000fe200030f0eff */
[----:B------:R-:W-:-:S04]  /*17030*/  IMAD R19, R39, 0x2, R17 ;  /* 0x0000000227137824 */ /* 0x000fc800078e0211 */
[----:B------:R1:W-:Y:S04]  /*17040*/  @P5 STG.E.U8 desc[UR26][R2.64], R23 ;  /* 0x0000001702005986 */ /* 0x0003e8000c10111a */
[----:B0-----:R-:W5:Y:S01]  /*17050*/  LDL.LU R14, [R1+0x358] ;  /* 0x00035800010e7983 */ /* 0x001f620000300800 */
[C---:B------:R-:W-:Y:S02]  /*17060*/  IADD3 R12, P6, PT, R19.reuse, R0, RZ ;  /* 0x00000000130c7210 */ /* 0x040fe40007fde0ff */
[----:B--2---:R-:W-:Y:S01]  /*17070*/  ISETP.LT.AND P5, PT, R18, UR4, !P0 ;  /* 0x0000000412007c0c */ /* 0x004fe2000c7a1270 */
[----:B------:R-:W4:Y:S01]  /*17080*/  LDCU UR4, c[0x0][0x39c] ;  /* 0x00007380ff0477ac */ /* 0x000f220008000800 */
[----:B------:R-:W2:Y:S01]  /*17090*/  LDL.LU R18, [R1+0x240] ;  /* 0x0002400001127983 */ /* 0x000ea20000300800 */
[----:B------:R-:W-:Y:S01]  /*170a0*/  LEA.HI.X.SX32 R13, R19, R40, 0x1, P6 ;  /* 0x00000028130d7211 */ /* 0x000fe200030f0eff */
[----:B------:R-:W-:Y:S01]  /*170b0*/  IMAD R19, R39, 0x2, R19 ;  /* 0x0000000227137824 */ /* 0x000fe200078e0213 */
[----:B------:R-:W-:-:S03]  /*170c0*/  PRMT R21, R28, 0x7773, RZ ;  /* 0x000077731c157816 */ /* 0x000fc600000000ff */
[----:B------:R-:W-:Y:S01]  /*170d0*/  IMAD R15, R39, 0x2, R19 ;  /* 0x00000002270f7824 */ /* 0x000fe200078e0213 */
[C---:B------:R-:W-:Y:S01]  /*170e0*/  IADD3 R16, P6, PT, R19.reuse, R0, RZ ;  /* 0x0000000013107210 */ /* 0x040fe20007fde0ff */
[----:B------:R0:W-:Y:S03]  /*170f0*/  @P1 STG.E.U8 desc[UR26][R12.64], R21 ;  /* 0x000000150c001986 */ /* 0x0001e6000c10111a */
[----:B------:R-:W-:Y:S02]  /*17100*/  LEA.HI.X.SX32 R17, R19, R40, 0x1, P6 ;  /* 0x0000002813117211 */ /* 0x000fe400030f0eff */
[----:B-1----:R-:W-:Y:S01]  /*17110*/  IADD3 R2, P6, PT, R15, R0, RZ ;  /* 0x000000000f027210 */ /* 0x002fe20007fde0ff */
[----:B------:R-:W-:-:S03]  /*17120*/  IMAD R19, R39, 0x2, R15 ;  /* 0x0000000227137824 */ /* 0x000fc600078e020f */
[----:B------:R-:W-:Y:S02]  /*17130*/  LEA.HI.X.SX32 R3, R15, R40, 0x1, P6 ;  /* 0x000000280f037211 */ /* 0x000fe400030f0eff */
[----:B---3--:R-:W-:Y:S01]  /*17140*/  ISETP.LT.AND P1, PT, R20, UR5, !P0 ;  /* 0x0000000514007c0c */ /* 0x008fe2000c721270 */
[----:B------:R-:W2:Y:S01]  /*17150*/  LDCU UR5, c[0x0][0x39c] ;  /* 0x00007380ff0577ac */ /* 0x000ea20008000800 */
[----:B------:R-:W3:Y:S04]  /*17160*/  LDL.LU R20, [R1+0x354] ;  /* 0x0003540001147983 */ /* 0x000ee80000300800 */
[----:B------:R-:W3:Y:S01]  /*17170*/  LDL.LU R26, [R1+0x350] ;  /* 0x00035000011a7983 */ /* 0x000ee20000300800 */
[C---:B----4-:R-:W-:Y:S01]  /*17180*/  ISETP.LT.AND P6, PT, R22.reuse, UR4, !P0 ;  /* 0x0000000416007c0c */ /* 0x050fe2000c7c1270 */
[----:B------:R-:W-:Y:S01]  /*17190*/  IMAD R15, R22, R39, RZ ;  /* 0x00000027160f7224 */ /* 0x000fe200078e02ff */
[----:B------:R-:W-:Y:S01]  /*171a0*/  ISETP.LT.AND P2, PT, R24, UR6, !P0 ;  /* 0x0000000618007c0c */ /* 0x000fe2000c741270 */
[----:B------:R-:W4:Y:S01]  /*171b0*/  LDL.LU R22, [R1+0x34c] ;  /* 0x00034c0001167983 */ /* 0x000f220000300800 */
[----:B------:R-:W5:Y:S01]  /*171c0*/  LDCU UR6, c[0x0][0x39c] ;  /* 0x00007380ff0677ac */ /* 0x000f620008000800 */
[----:B------:R-:W-:-:S02]  /*171d0*/  PRMT R25, R29, 0x7770, RZ ;  /* 0x000077701d197816 */ /* 0x000fc400000000ff */
[----:B0-----:R-:W-:Y:S01]  /*171e0*/  PRMT R21, R29, 0x7771, RZ ;  /* 0x000077711d157816 */ /* 0x001fe200000000ff */
[----:B------:R-:W3:Y:S02]  /*171f0*/  LDCU UR4, c[0x0][0x39c] ;  /* 0x00007380ff0477ac */ /* 0x000ee40008000800 */
[----:B------:R0:W-:Y:S01]  /*17200*/  @P3 STG.E.U8 desc[UR26][R16.64], R25 ;  /* 0x0000001910003986 */ /* 0x0001e2000c10111a */
[----:B------:R-:W-:-:S03]  /*17210*/  IADD3 R12, P3, PT, R19, R0, RZ ;  /* 0x00000000130c7210 */ /* 0x000fc60007f7e0ff */
[----:B------:R1:W-:Y:S01]  /*17220*/  @P4 STG.E.U8 desc[UR26][R2.64], R21 ;  /* 0x0000001502004986 */ /* 0x0003e2000c10111a */
[----:B------:R-:W-:Y:S01]  /*17230*/  LEA.HI.X.SX32 R13, R19, R40, 0x1, P3 ;  /* 0x00000028130d7211 */ /* 0x000fe200018f0eff */
[----:B------:R-:W-:Y:S01]  /*17240*/  IMAD R19, R39, 0x4, R19 ;  /* 0x0000000427137824 */ /* 0x000fe200078e0213 */
[----:B-----5:R-:W-:Y:S02]  /*17250*/  ISETP.LT.AND P4, PT, R14, UR6, !P0 ;  /* 0x000000060e007c0c */ /* 0x020fe4000c781270 */
[----:B------:R-:W-:Y:S01]  /*17260*/  PRMT R23, R29, 0x7772, RZ ;  /* 0x000077721d177816 */ /* 0x000fe200000000ff */
[----:B0-----:R-:W-:Y:S01]  /*17270*/  IMAD R17, R39, 0x2, R19 ;  /* 0x0000000227117824 */ /* 0x001fe200078e0213 */
[C---:B------:R-:W-:Y:S01]  /*17280*/  IADD3 R14, P3, PT, R15.reuse, R0, RZ ;  /* 0x000000000f0e7210 */ /* 0x040fe20007f7e0ff */
[----:B------:R-:W0:Y:S03]  /*17290*/  LDCU UR6, c[0x0][0x39c] ;  /* 0x00007380ff0677ac */ /* 0x000e260008000800 */
[----:B------:R-:W-:-:S02]  /*172a0*/  LEA.HI.X.SX32 R15, R15, R40, 0x1, P3 ;  /* 0x000000280f0f7211 */ /* 0x000fc400018f0eff */
[----:B--2---:R-:W-:Y:S01]  /*172b0*/  ISETP.LT.AND P3, PT, R18, UR5, !P0 ;  /* 0x0000000512007c0c */ /* 0x004fe2000c761270 */
[----:B------:R-:W4:Y:S01]  /*172c0*/  LDCU UR5, c[0x0][0x39c] ;  /* 0x00007380ff0577ac */ /* 0x000f220008000800 */
[----:B------:R-:W2:Y:S01]  /*172d0*/  LDL.LU R18, [R1+0x348] ;  /* 0x0003480001127983 */ /* 0x000ea20000300800 */
[----:B------:R-:W-:-:S03]  /*172e0*/  PRMT R29, R29, 0x7773, RZ ;  /* 0x000077731d1d7816 */ /* 0x000fc600000000ff */
[----:B------:R5:W-:Y:S01]  /*172f0*/  @P2 STG.E.U8 desc[UR26][R12.64], R23 ;  /* 0x000000170c002986 */ /* 0x000be2000c10111a */
[----:B-1----:R-:W-:-:S03]  /*17300*/  IADD3 R2, P2, PT, R19, R0, RZ ;  /* 0x0000000013027210 */ /* 0x002fc60007f5e0ff */
[----:B------:R1:W-:Y:S01]  /*17310*/  @P6 STG.E.U8 desc[UR26][R14.64], R29 ;  /* 0x0000001d0e006986 */ /* 0x0003e2000c10111a */
[----:B------:R-:W-:-:S03]  /*17320*/  LEA.HI.X.SX32 R3, R19, R40, 0x1, P2 ;  /* 0x0000002813037211 */ /* 0x000fc600010f0eff */
[----:B------:R-:W2:Y:S01]  /*17330*/  LDL.LU R24, [R1+0x3d0] ;  /* 0x0003d00001187983 */ /* 0x000ea20000300800 */
[C---:B------:R-:W-:Y:S02]  /*17340*/  PRMT R21, R30.reuse, 0x7770, RZ ;  /* 0x000077701e157816 */ /* 0x040fe400000000ff */
[C---:B-----5:R-:W-:Y:S02]  /*17350*/  IADD3 R12, P6, PT, R17.reuse, R0, RZ ;  /* 0x00000000110c7210 */ /* 0x060fe40007fde0ff */
[----:B------:R-:W-:Y:S02]  /*17360*/  PRMT R19, R30, 0x7771, RZ ;  /* 0x000077711e137816 */ /* 0x000fe400000000ff */
[----:B------:R-:W-:Y:S01]  /*17370*/  LEA.HI.X.SX32 R13, R17, R40, 0x1, P6 ;  /* 0x00000028110d7211 */ /* 0x000fe200030f0eff */
[----:B------:R5:W-:Y:S01]  /*17380*/  @P5 STG.E.U8 desc[UR26][R2.64], R21 ;  /* 0x0000001502005986 */ /* 0x000be2000c10111a */
[----:B---3--:R-:W-:Y:S01]  /*17390*/  ISETP.LT.AND P2, PT, R20, UR4, !P0 ;  /* 0x0000000414007c0c */ /* 0x008fe2000c741270 */
[----:B------:R-:W-:Y:S01]  /*173a0*/  IMAD R17, R39, 0x2, R17 ;  /* 0x0000000227117824 */ /* 0x000fe200078e0211 */
[----:B------:R-:W-:Y:S01]  /*173b0*/  PRMT R23, R30, 0x7772, RZ ;  /* 0x000077721e177816 */ /* 0x000fe200000000ff */
[----:B------:R3:W-:Y:S01]  /*173c0*/  @P1 STG.E.U8 desc[UR26][R12.64], R19 ;  /* 0x000000130c001986 */ /* 0x0007e2000c10111a */
[----:B0-----:R-:W-:-:S03]  /*173d0*/  ISETP.LT.AND P6, PT, R26, UR6, !P0 ;  /* 0x000000061a007c0c */ /* 0x001fc6000c7c1270 */
[----:B------:R-:W2:Y:S01]  /*173e0*/  LDL.LU R20, [R1+0x1f0] ;  /* 0x0001f00001147983 */ /* 0x000ea20000300800 */
[----:B------:R-:W-:Y:S01]  /*173f0*/  IADD3 R16, P5, PT, R17, R0, RZ ;  /* 0x0000000011107210 */ /* 0x000fe20007fbe0ff */
[----:B-1----:R-:W-:Y:S01]  /*17400*/  IMAD R15, R39, 0x2, R17 ;  /* 0x00000002270f7824 */ /* 0x002fe200078e0211 */
[----:B------:R-:W0:Y:S01]  /*17410*/  LDCU UR4, c[0x0][0x39c] ;  /* 0x00007380ff0477ac */ /* 0x000e220008000800 */
[----:B----4-:R-:W-:Y:S01]  /*17420*/  ISETP.LT.AND P1, PT, R22, UR5, !P0 ;  /* 0x0000000516007c0c */ /* 0x010fe2000c721270 */
[----:B------:R-:W1:Y:S01]  /*17430*/  LDCU UR5, c[0x0][0x39c] ;  /* 0x00007380ff0577ac */ /* 0x000e620008000800 */
[----:B------:R-:W4:Y:S01]  /*17440*/  LDL.LU R22, [R1+0x3b8] ;  /* 0x0003b80001167983 */ /* 0x000f220000300800 */
[----:B------:R-:W-:Y:S01]  /*17450*/  LEA.HI.X.SX32 R17, R17, R40, 0x1, P5 ;  /* 0x0000002811117211 */ /* 0x000fe200028f0eff */
[----:B-----5:R-:W-:Y:S01]  /*17460*/  IMAD R21, R39, 0x2, R15 ;  /* 0x0000000227157824 */ /* 0x020fe200078e020f */
[C---:B------:R-:W-:Y:S01]  /*17470*/  IADD3 R2, P5, PT, R15.reuse, R0, RZ ;  /* 0x000000000f027210 */ /* 0x040fe20007fbe0ff */
[----:B------:R-:W5:Y:S01]  /*17480*/  LDL.LU R28, [R1+0x23c] ;  /* 0x00023c00011c7983 */ /* 0x000f620000300800 */
[----:B------:R-:W4:Y:S02]  /*17490*/  LDCU UR6, c[0x0][0x39c] ;  /* 0x00007380ff0677ac */ /* 0x000f240008000800 */
[----:B------:R-:W-:Y:S01]  /*174a0*/  LEA.HI.X.SX32 R3, R15, R40, 0x1, P5 ;  /* 0x000000280f037211 */ /* 0x000fe200028f0eff */
[----:B------:R0:W-:Y:S01]  /*174b0*/  @P4 STG.E.U8 desc[UR26][R16.64], R23 ;  /* 0x0000001710004986 */ /* 0x0001e2000c10111a */
[----:B------:R-:W-:-:S03]  /*174c0*/  PRMT R27, R30, 0x7773, RZ ;  /* 0x000077731e1b7816 */ /* 0x000fc600000000ff */
[----:B------:R-:W5:Y:S04]  /*174d0*/  LDL.LU R26, [R1+0x3cc] ;  /* 0x0003cc00011a7983 */ /* 0x000f680000300800 */
[----:B------:R0:W-:Y:S01]  /*174e0*/  @P3 STG.E.U8 desc[UR26][R2.64], R27 ;  /* 0x0000001b02003986 */ /* 0x0001e2000c10111a */
[----:B------:R-:W-:-:S03]  /*174f0*/  PRMT R25, R31, 0x7770, RZ ;  /* 0x000077701f197816 */ /* 0x000fc600000000ff */
[----:B------:R-:W2:Y:S02]  /*17500*/  LDS.128 R12, [R38] ;  /* 0x00000000260c7984 */ /* 0x000ea40000000c00 */
[----:B--2---:R-:W-:Y:S01]  /*17510*/  ISETP.LT.AND P5, PT, R18, UR7, !P0 ;  /* 0x0000000712007c0c */ /* 0x004fe2000c7a1270 */
[----:B------:R-:W2:Y:S01]  /*17520*/  LDCU UR7, c[0x0][0x39c] ;  /* 0x00007380ff0777ac */ /* 0x000ea20008000800 */
[----:B------:R-:W-:-:S04]  /*17530*/  IADD3 R18, P4, PT, R21, R0, RZ ;  /* 0x0000000015127210 */ /* 0x000fc80007f9e0ff */
[----:B---3--:R-:W-:Y:S01]  /*17540*/  LEA.HI.X.SX32 R19, R21, R40, 0x1, P4 ;  /* 0x0000002815137211 */ /* 0x008fe200020f0eff */
[----:B------:R-:W-:-:S04]  /*17550*/  IMAD R21, R39, 0x2, R21 ;  /* 0x0000000227157824 */ /* 0x000fc800078e0215 */
[----:B0-----:R-:W-:Y:S01]  /*17560*/  IMAD R23, R39, 0x2, R21 ;  /* 0x0000000227177824 */ /* 0x001fe200078e0215 */
[----:B-1----:R-:W-:Y:S01]  /*17570*/  ISETP.LT.AND P4, PT, R24, UR5, !P0 ;  /* 0x0000000518007c0c */ /* 0x002fe2000c781270 */
[----:B------:R0:W-:Y:S01]  /*17580*/  @P2 STG.E.U8 desc[UR26][R18.64], R25 ;  /* 0x0000001912002986 */ /* 0x0001e2000c10111a */
[C---:B------:R-:W-:Y:S01]  /*17590*/  IADD3 R16, P3, PT, R21.reuse, R0, RZ ;  /* 0x0000000015107210 */ /* 0x040fe20007f7e0ff */
[----:B------:R-:W5:Y:S02]  /*175a0*/  LDCU UR5, c[0x0][0x39c] ;  /* 0x00007380ff0577ac */ /* 0x000f640008000800 */
[----:B------:R-:W3:Y:S01]  /*175b0*/  LDL.LU R24, [R1+0x3c8] ;  /* 0x0003c80001187983 */ /* 0x000ee20000300800 */
[----:B------:R-:W-:Y:S02]  /*175c0*/  LEA.HI.X.SX32 R17, R21, R40, 0x1, P3 ;  /* 0x0000002815117211 */ /* 0x000fe400018f0eff */
[----:B------:R-:W-:-:S04]  /*175d0*/  IADD3 R2, P3, PT, R23, R0, RZ ;  /* 0x0000000017027210 */ /* 0x000fc80007f7e0ff */
[----:B------:R-:W-:Y:S02]  /*175e0*/  LEA.HI.X.SX32 R3, R23, R40, 0x1, P3 ;  /* 0x0000002817037211 */ /* 0x000fe400018f0eff */
[C---:B------:R-:W-:Y:S01]  /*175f0*/  ISETP.LT.AND P2, PT, R20.reuse, UR4, !P0 ;  /* 0x0000000414007c0c */ /* 0x040fe2000c741270 */
[----:B------:R-:W-:Y:S01]  /*17600*/  IMAD R21, R20, R39, RZ ;  /* 0x0000002714157224 */ /* 0x000fe200078e02ff */
[----:B------:R-:W1:Y:S01]  /*17610*/  LDCU UR4, c[0x0][0x39c] ;  /* 0x00007380ff0477ac */ /* 0x000e620008000800 */
[----:B------:R-:W2:Y:S01]  /*17620*/  LDL.LU R20, [R1+0x3b4] ;  /* 0x0003b40001147983 */ /* 0x000ea20000300800 */
[----:B----4-:R-:W-:Y:S01]  /*17630*/  ISETP.LT.AND P3, PT, R22, UR6, !P0 ;  /* 0x0000000616007c0c */ /* 0x010fe2000c761270 */
[----:B------:R-:W3:Y:S02]  /*17640*/  LDCU UR6, c[0x0][0x39c] ;  /* 0x00007380ff0677ac */ /* 0x000ee40008000800 */
[----:B------:R-:W2:Y:S01]  /*17650*/  LDL.LU R22, [R1+0x3c4] ;  /* 0x0003c40001167983 */ /* 0x000ea20000300800 */
[----:B------:R-:W-:Y:S01]  /*17660*/  PRMT R27, R31, 0x7771, RZ ;  /* 0x000077711f1b7816 */ /* 0x000fe200000000ff */
[----:B------:R-:W-:-:S04]  /*17670*/  IMAD R23, R39, 0x4, R23 ;  /* 0x0000000427177824 */ /* 0x000fc800078e0217 */
[----:B------:R4:W-:Y:S01]  /*17680*/  @P6 STG.E.U8 desc[UR26][R16.64], R27 ;  /* 0x0000001b10006986 */ /* 0x0009e2000c10111a */
[----:B0-----:R-:W-:Y:S02]  /*17690*/  IADD3 R18, P6, PT, R21, R0, RZ ;  /* 0x0000000015127210 */ /* 0x001fe40007fde0ff */
[C---:B------:R-:W-:Y:S02]  /*176a0*/  PRMT R25, R31.reuse, 0x7772, RZ ;  /* 0x000077721f197816 */ /* 0x040fe400000000ff */
[----:B------:R-:W-:Y:S02]  /*176b0*/  PRMT R31, R31, 0x7773, RZ ;  /* 0x000077731f1f7816 */ /* 0x000fe400000000ff */
[----:B------:R-:W-:Y:S01]  /*176c0*/  LEA.HI.X.SX32 R19, R21, R40, 0x1, P6 ;  /* 0x0000002815137211 */ /* 0x000fe200030f0eff */
[----:B------:R0:W-:Y:S01]  /*176d0*/  @P1 STG.E.U8 desc[UR26][R2.64], R25 ;  /* 0x0000001902001986 */ /* 0x0001e2000c10111a */
[----:B------:R-:W-:Y:S01]  /*176e0*/  IMAD R21, R39, 0x2, R23 ;  /* 0x0000000227157824 */ /* 0x000fe200078e0217 */
[----:B-----5:R-:W-:Y:S01]  /*176f0*/  ISETP.LT.AND P1, PT, R28, UR5, !P0 ;  /* 0x000000051c007c0c */ /* 0x020fe2000c721270 */
[----:B------:R-:W5:Y:S01]  /*17700*/  LDCU UR5, c[0x0][0x39c] ;  /* 0x00007380ff0577ac */ /* 0x000f620008000800 */
[C---:B----4-:R-:W-:Y:S01]  /*17710*/  IADD3 R16, P6, PT, R23.reuse, R0, RZ ;  /* 0x0000000017107210 */ /* 0x050fe20007fde0ff */
[----:B------:R4:W-:Y:S01]  /*17720*/  @P2 STG.E.U8 desc[UR26][R18.64], R31 ;  /* 0x0000001f12002986 */ /* 0x0009e2000c10111a */
[----:B-1----:R-:W-:Y:S01]  /*17730*/  ISETP.LT.AND P2, PT, R26, UR4, !P0 ;  /* 0x000000041a007c0c */ /* 0x002fe2000c741270 */
[----:B------:R-:W1:Y:S02]  /*17740*/  LDCU UR4, c[0x0][0x39c] ;  /* 0x00007380ff0477ac */ /* 0x000e640008000800 */
[----:B------:R-:W5:Y:S01]  /*17750*/  LDL.LU R28, [R1+0x3c0] ;  /* 0x0003c000011c7983 */ /* 0x000f620000300800 */
[----:B------:R-:W-:Y:S01]  /*17760*/  LEA.HI.X.SX32 R17, R23, R40, 0x1, P6 ;  /* 0x0000002817117211 */ /* 0x000fe200030f0eff */
[----:B------:R-:W-:Y:S01]  /*17770*/  IMAD R23, R39, 0x2, R21 ;  /* 0x0000000227177824 */ /* 0x000fe200078e0215 */
[----:B------:R-:W-:Y:S01]  /*17780*/  PRMT R29, R12, 0x7770, RZ ;  /* 0x000077700c1d7816 */ /* 0x000fe200000000ff */
[----:B------:R-:W1:Y:S01]  /*17790*/  LDL.LU R26, [R1+0x1ec] ;  /* 0x0001ec00011a7983 */ /* 0x000e620000300800 */
[----:B0-----:R-:W-:-:S03]  /*177a0*/  IADD3 R2, P6, PT, R21, R0, RZ ;  /* 0x0000000015027210 */ /* 0x001fc60007fde0ff */
[----:B------:R0:W-:Y:S01]  /*177b0*/  @P5 STG.E.U8 desc[UR26][R16.64], R29 ;  /* 0x0000001d10005986 */ /* 0x0001e2000c10111a */
[----:B------:R-:W-:Y:S02]  /*177c0*/  LEA.HI.X.SX32 R3, R21, R40, 0x1, P6 ;  /* 0x0000002815037211 */ /* 0x000fe400030f0eff */
[C---:B----4-:R-:W-:Y:S02]  /*177d0*/  IADD3 R18, P5, PT, R23.reuse, R0, RZ ;  /* 0x0000000017127210 */ /* 0x050fe40007fbe0ff */
[C---:B------:R-:W-:Y:S02]  /*177e0*/  PRMT R27, R12.reuse, 0x7771, RZ ;  /* 0x000077710c1b7816 */ /* 0x040fe400000000ff */
[----:B------:R-:W-:Y:S02]  /*177f0*/  LEA.HI.X.SX32 R19, R23, R40, 0x1, P5 ;  /* 0x0000002817137211 */ /* 0x000fe400028f0eff */
[----:B------:R-:W-:Y:S02]  /*17800*/  PRMT R25, R12, 0x7772, RZ ;  /* 0x000077720c197816 */ /* 0x000fe400000000ff */
[----:B---3--:R-:W-:Y:S01]  /*17810*/  ISETP.LT.AND P6, PT, R24, UR6, !P0 ;  /* 0x0000000618007c0c */ /* 0x008fe2000c7c1270 */
[----:B------:R3:W-:Y:S01]  /*17820*/  @P4 STG.E.U8 desc[UR26][R2.64], R27 ;  /* 0x0000001b02004986 */ /* 0x0007e2000c10111a */
[C---:B------:R-:W-:Y:S01]  /*17830*/  IMAD R23, R39.reuse, 0x2, R23 ;  /* 0x0000000227177824 */ /* 0x040fe200078e0217 */
[----:B------:R-:W4:Y:S02]  /*17840*/  LDCU UR6, c[0x0][0x39c] ;  /* 0x00007380ff0677ac */ /* 0x000f240008000800 */
[----:B------:R-:W4:Y:S04]  /*17850*/  LDL.LU R24, [R1+0x3b0] ;  /* 0x0003b00001187983 */ /* 0x000f280000300800 */
[----:B------:R0:W-:Y:S01]  /*17860*/  @P3 STG.E.U8 desc[UR26][R18.64], R25 ;  /* 0x0000001912003986 */ /* 0x0001e2000c10111a */
[----:B--2---:R-:W-:Y:S01]  /*17870*/  ISETP.LT.AND P3, PT, R22, UR7, !P0 ;  /* 0x0000000716007c0c */ /* 0x004fe2000c761270 */
[----:B0-----:R-:W-:-:S02]  /*17880*/  IMAD R17, R39, 0x2, R23 ;  /* 0x0000000227117824 */ /* 0x001fc400078e0217 */
[----:B------:R-:W2:Y:S01]  /*17890*/  LDL.LU R22, [R1+0x238] ;  /* 0x0002380001167983 */ /* 0x000ea20000300800 */
[----:B-----5:R-:W-:Y:S01]  /*178a0*/  ISETP.LT.AND P4, PT, R20, UR5, !P0 ;  /* 0x0000000514007c0c */ /* 0x020fe2000c781270 */
[----:B------:R-:W0:Y:S01]  /*178b0*/  LDCU UR5, c[0x0][0x39c] ;  /* 0x00007380ff0577ac */ /* 0x000e220008000800 */
[C---:B------:R-:W-:Y:S02]  /*178c0*/  IADD3 R20, P5, PT, R23.reuse, R0, RZ ;  /* 0x0000000017147210 */ /* 0x040fe40007fbe0ff */
[----:B------:R-:W-:Y:S01]  /*178d0*/  PRMT R29, R12, 0x7773, RZ ;  /* 0x000077730c1d7816 */ /* 0x000fe200000000ff */
[----:B------:R-:W5:Y:S01]  /*178e0*/  LDCU UR7, c[0x0][0x39c] ;  /* 0x00007380ff0777ac */ /* 0x000f620008000800 */
[----:B------:R-:W-:Y:S01]  /*178f0*/  LEA.HI.X.SX32 R21, R23, R40, 0x1, P5 ;  /* 0x0000002817157211 */ /* 0x000fe200028f0eff */
[----:B------:R-:W5:Y:S01]  /*17900*/  LDL.LU R12, [R1+0x3bc] ;  /* 0x0003bc00010c7983 */ /* 0x000f620000300800 */
[----:B---3--:R-:W-:Y:S01]  /*17910*/  IADD3 R2, P5, PT, R17, R0, RZ ;  /* 0x0000000011027210 */ /* 0x008fe20007fbe0ff */
[----:B------:R-:W-:Y:S01]  /*17920*/  IMAD R23, R39, 0x2, R17 ;  /* 0x0000000227177824 */ /* 0x000fe200078e0211 */
[----:B------:R-:W-:-:S02]  /*17930*/  PRMT R27, R13, 0x7770, RZ ;  /* 0x000077700d1b7816 */ /* 0x000fc400000000ff */
[----:B------:R-:W-:Y:S02]  /*17940*/  LEA.HI.X.SX32 R3, R17, R40, 0x1, P5 ;  /* 0x0000002811037211 */ /* 0x000fe400028f0eff */
[----:B------:R-:W-:Y:S01]  /*17950*/  IADD3 R16, P5, PT, R23, R0, RZ ;  /* 0x0000000017107210 */ /* 0x000fe20007fbe0ff */
[----:B------:R3:W-:Y:S01]  /*17960*/  @P1 STG.E.U8 desc[UR26][R20.64], R29 ;  /* 0x0000001d14001986 */ /* 0x0007e2000c10111a */
[----:B------:R-:W-:Y:S02]  /*17970*/  IMAD R25, R39, 0x2, R23 ;  /* 0x0000000227197824 */ /* 0x000fe400078e0217 */
[----:B------:R-:W-:Y:S01]  /*17980*/  LEA.HI.X.SX32 R17, R23, R40, 0x1, P5 ;  /* 0x0000002817117211 */ /* 0x000fe200028f0eff */
[----:B------:R0:W-:Y:S01]  /*17990*/  @P2 STG.E.U8 desc[UR26][R2.64], R27 ;  /* 0x0000001b02002986 */ /* 0x0001e2000c10111a */
[----:B----4-:R-:W-:Y:S01]  /*179a0*/  ISETP.LT.AND P1, PT, R28, UR6, !P0 ;  /* 0x000000061c007c0c */ /* 0x010fe2000c721270 */
[----:B------:R-:W2:Y:S02]  /*179b0*/  LDCU UR6, c[0x0][0x39c] ;  /* 0x00007380ff0677ac */ /* 0x000ea40008000800 */
[----:B------:R-:W4:Y:S01]  /*179c0*/  LDL.LU R28, [R1+0x3ac] ;  /* 0x0003ac00011c7983 */ /* 0x000f220000300800 */
[C---:B-1----:R-:W-:Y:S01]  /*179d0*/  ISETP.LT.AND P2, PT, R26.reuse, UR4, !P0 ;  /* 0x000000041a007c0c */ /* 0x042fe2000c741270 */
[----:B------:R-:W-:Y:S01]  /*179e0*/  IMAD R23, R26, R39, RZ ;  /* 0x000000271a177224 */ /* 0x000fe200078e02ff */
[----:B------:R-:W-:Y:S01]  /*179f0*/  IADD3 R18, P5, PT, R25, R0, RZ ;  /* 0x0000000019127210 */ /* 0x000fe20007fbe0ff */
[----:B------:R-:W4:Y:S01]  /*17a00*/  LDL.LU R26, [R1+0x3a8] ;  /* 0x0003a800011a7983 */ /* 0x000f220000300800 */
[----:B------:R-:W-:Y:S01]  /*17a10*/  PRMT R31, R13, 0x7771, RZ ;  /* 0x000077710d1f7816 */ /* 0x000fe200000000ff */
[----:B------:R-:W5:Y:S01]  /*17a20*/  LDCU UR4, c[0x0][0x39c] ;  /* 0x00007380ff0477ac */ /* 0x000f620008000800 */
[----:B------:R-:W-:-:S02]  /*17a30*/  LEA.HI.X.SX32 R19, R25, R40, 0x1, P5 ;  /* 0x0000002819137211 */ /* 0x000fc400028f0eff */
[----:B---3--:R-:W-:Y:S01]  /*17a40*/  PRMT R29, R13, 0x7772, RZ ;  /* 0x000077720d1d7816 */ /* 0x008fe200000000ff */
[----:B------:R-:W-:Y:S01]  /*17a50*/  @P6 STG.E.U8 desc[UR26][R16.64], R31 ;  /* 0x0000001f10006986 */ /* 0x000fe2000c10111a */
[----:B------:R-:W-:-:S03]  /*17a60*/  IADD3 R20, P6, PT, R23, R0, RZ ;  /* 0x0000000017147210 */ /* 0x000fc60007fde0ff */
[----:B------:R-:W-:Y:S01]  /*17a70*/  @P4 STG.E.U8 desc[UR26][R18.64], R29 ;  /* 0x0000001d12004986 */ /* 0x000fe2000c10111a */
[----:B0-----:R-:W-:Y:S02]  /*17a80*/  ISETP.LT.AND P5, PT, R24, UR5, !P0 ;  /* 0x0000000518007c0c */ /* 0x001fe4000c7a1270 */
[----:B------:R-:W-:Y:S01]  /*17a90*/  PRMT R27, R13, 0x7773, RZ ;  /* 0x000077730d1b7816 */ /* 0x000fe200000000ff */
[----:B------:R-:W3:Y:S01]  /*17aa0*/  LDL.LU R24, [R1+0x3a4] ;  /* 0x0003a40001187983 */ /* 0x000ee20000300800 */
[----:B------:R-:W-:Y:S01]  /*17ab0*/  LEA.HI.X.SX32 R21, R23, R40, 0x1, P6 ;  /* 0x0000002817157211 */ /* 0x000fe200030f0eff */
[----:B------:R-:W-:Y:S01]  /*17ac0*/  IMAD R25, R39, 0x4, R25 ;  /* 0x0000000427197824 */ /* 0x000fe200078e0219 */
[----:B------:R-:W4:Y:S03]  /*17ad0*/  LDCU UR5, c[0x0][0x39c] ;  /* 0x00007380ff0577ac */ /* 0x000f260008000800 */
[----:B------:R0:W-:Y:S01]  /*17ae0*/  @P2 STG.E.U8 desc[UR26][R20.64], R27 ;  /* 0x0000001b14002986 */ /* 0x0001e2000c10111a */
[----:B--2---:R-:W-:Y:S01]  /*17af0*/  ISETP.LT.AND P4, PT, R22, UR6, !P0 ;  /* 0x0000000616007c0c */ /* 0x004fe2000c781270 */
[----:B------:R-:W1:Y:S02]  /*17b00*/  LDCU UR6, c[0x0][0x39c] ;  /* 0x00007380ff0677ac */ /* 0x000e640008000800 */
[----:B------:R-:W2:Y:S04]  /*17b10*/  LDL.LU R22, [R1+0x3a0] ;  /* 0x0003a00001167983 */ /* 0x000ea80000300800 */
[----:B0-----:R-:W2:Y:S01]  /*17b20*/  LDL.LU R20, [R1+0x1e8] ;  /* 0x0001e80001147983 */ /* 0x001ea20000300800 */
[----:B------:R-:W-:-:S04]  /*17b30*/  IADD3 R2, P6, PT, R25, R0, RZ ;  /* 0x0000000019027210 */ /* 0x000fc80007fde0ff */
[----:B------:R-:W-:Y:S01]  /*17b40*/  LEA.HI.X.SX32 R3, R25, R40, 0x1, P6 ;  /* 0x0000002819037211 */ /* 0x000fe200030f0eff */
[----:B------:R-:W-:Y:S01]  /*17b50*/  IMAD R25, R39, 0x2, R25 ;  /* 0x0000000227197824 */ /* 0x000fe200078e0219 */
[----:B-----5:R-:W-:Y:S01]  /*17b60*/  ISETP.LT.AND P2, PT, R12, UR4, !P0 ;  /* 0x000000040c007c0c */ /* 0x020fe2000c741270 */
[----:B------:R-:W3:Y:S03]  /*17b70*/  LDCU UR4, c[0x0][0x39c] ;  /* 0x00007380ff0477ac */ /* 0x000ee60008000800 */
[----:B------:R-:W-:Y:S01]  /*17b80*/  IADD3 R12, P6, PT, R25, R0, RZ ;  /* 0x00000000190c7210 */ /* 0x000fe20007fde0ff */
[----:B------:R-:W-:Y:S01]  /*17b90*/  IMAD R17, R39, 0x2, R25 ;  /* 0x0000000227117824 */ /* 0x000fe200078e0219 */
[----:B------:R-:W-:Y:S02]  /*17ba0*/  PRMT R23, R14, 0x7770, RZ ;  /* 0x000077700e177816 */ /* 0x000fe400000000ff */
[----:B------:R-:W-:-:S02]  /*17bb0*/  LEA.HI.X.SX32 R13, R25, R40, 0x1, P6 ;  /* 0x00000028190d7211 */ /* 0x000fc400030f0eff */
[----:B------:R-:W-:Y:S01]  /*17bc0*/  PRMT R25, R14, 0x7771, RZ ;  /* 0x000077710e197816 */ /* 0x000fe200000000ff */
[----:B------:R0:W-:Y:S01]  /*17bd0*/  @P3 STG.E.U8 desc[UR26][R2.64], R23 ;  /* 0x0000001702003986 */ /* 0x0001e2000c10111a */
[----:B------:R-:W-:Y:S02]  /*17be0*/  IADD3 R16, P6, PT, R17, R0, RZ ;  /* 0x0000000011107210 */ /* 0x000fe40007fde0ff */
[----:B----4-:R-:W-:Y:S01]  /*17bf0*/  ISETP.LT.AND P3, PT, R28, UR5, !P0 ;  /* 0x000000051c007c0c */ /* 0x010fe2000c761270 */
[----:B------:R4:W-:Y:S01]  /*17c00*/  @P1 STG.E.U8 desc[UR26][R12.64], R25 ;  /* 0x000000190c001986 */ /* 0x0009e2000c10111a */
[----:B------:R-:W2:Y:S01]  /*17c10*/  LDCU UR5, c[0x0][0x39c] ;  /* 0x00007380ff0577ac */ /* 0x000ea20008000800 */
[----:B-1----:R-:W-:Y:S01]  /*17c20*/  ISETP.LT.AND P1, PT, R26, UR6, !P0 ;  /* 0x000000061a007c0c */ /* 0x002fe2000c721270 */
[----:B------:R-:W-:Y:S01]  /*17c30*/  IMAD R19, R39, 0x2, R17 ;  /* 0x0000000227137824 */ /* 0x000fe200078e0211 */
[----:B------:R-:W5:Y:S01]  /*17c40*/  LDL.LU R26, [R1+0x39c] ;  /* 0x00039c00011a7983 */ /* 0x000f620000300800 */
[----:B------:R-:W-:Y:S01]  /*17c50*/  LEA.HI.X.SX32 R17, R17, R40, 0x1, P6 ;  /* 0x0000002811117211 */ /* 0x000fe200030f0eff */
[----:B------:R-:W5:Y:S01]  /*17c60*/  LDCU UR6, c[0x0][0x39c] ;  /* 0x00007380ff0677ac */ /* 0x000f620008000800 */
[----:B0-----:R-:W-:-:S02]  /*17c70*/  PRMT R23, R14, 0x7772, RZ ;  /* 0x000077720e177816 */ /* 0x001fc400000000ff */
[----:B------:R-:W-:-:S03]  /*17c80*/  IADD3 R2, P6, PT, R19, R0, RZ ;  /* 0x0000000013027210 */ /* 0x000fc60007fde0ff */
[----:B------:R-:W-:Y:S01]  /*17c90*/  @P5 STG.E.U8 desc[UR26][R16.64], R23 ;  /* 0x0000001710005986 */ /* 0x000fe2000c10111a */
[----:B------:R-:W-:Y:S01]  /*17ca0*/  LEA.HI.X.SX32 R3, R19, R40, 0x1, P6 ;  /* 0x0000002813037211 */ /* 0x000fe200030f0eff */
[----:B------:R-:W-:Y:S01]  /*17cb0*/  IMAD R19, R39, 0x2, R19 ;  /* 0x0000000227137824 */ /* 0x000fe200078e0213 */
[----:B------:R-:W-:Y:S02]  /*17cc0*/  PRMT R21, R14, 0x7773, RZ ;  /* 0x000077730e157816 */ /* 0x000fe400000000ff */
[----:B---3--:R-:W-:Y:S01]  /*17cd0*/  ISETP.LT.AND P5, PT, R24, UR4, !P0 ;  /* 0x0000000418007c0c */ /* 0x008fe2000c7a1270 */
[----:B------:R-:W0:Y:S01]  /*17ce0*/  LDCU UR4, c[0x0][0x39c] ;  /* 0x00007380ff0477ac */ /* 0x000e220008000800 */
[----:B------:R-:W3:Y:S01]  /*17cf0*/  LDL.LU R24, [R1+0x234] ;  /* 0x0002340001187983 */ /* 0x000ee20000300800 */
[----:B------:R-:W-:-:S03]  /*17d00*/  IADD3 R18, P6, PT, R19, R0, RZ ;  /* 0x0000000013127210 */ /* 0x000fc60007fde0ff */
[----:B------:R1:W-:Y:S01]  /*17d10*/  @P4 STG.E.U8 desc[UR26][R2.64], R21 ;  /* 0x0000001502004986 */ /* 0x0003e2000c10111a */
[----:B----4-:R-:W-:Y:S01]  /*17d20*/  IMAD R13, R39, 0x2, R19 ;  /* 0x00000002270d7824 */ /* 0x010fe200078e0213 */
[----:B------:R-:W-:Y:S02]  /*17d30*/  LEA.HI.X.SX32 R19, R19, R40, 0x1, P6 ;  /* 0x0000002813137211 */ /* 0x000fe400030f0eff */
[----:B------:R-:W-:-:S05]  /*17d40*/  PRMT R27, R15, 0x7770, RZ ;  /* 0x000077700f1b7816 */ /* 0x000fca00000000ff */
[----:B------:R4:W-:Y:S01]  /*17d50*/  @P2 STG.E.U8 desc[UR26][R18.64], R27 ;  /* 0x0000001b12002986 */ /* 0x0009e2000c10111a */
[----:B--2---:R-:W-:Y:S01]  /*17d60*/  ISETP.LT.AND P4, PT, R22, UR5, !P0 ;  /* 0x0000000516007c0c */ /* 0x004fe2000c781270 */
[----:B------:R-:W3:Y:S02]  /*17d70*/  LDCU UR5, c[0x0][0x39c] ;  /* 0x00007380ff0577ac */ /* 0x000ee40008000800 */
[----:B------:R-:W2:Y:S04]  /*17d80*/  LDL.LU R22, [R1+0x398] ;  /* 0x0003980001167983 */ /* 0x000ea80000300800 */
[----:B------:R-:W2:Y:S01]  /*17d90*/  LDL.LU R14, [R1+0x394] ;  /* 0x00039400010e7983 */ /* 0x000ea20000300800 */
[C---:B0-----:R-:W-:Y:S01]  /*17da0*/  ISETP.LT.AND P2, PT, R20.reuse, UR4, !P0 ;  /* 0x0000000414007c0c */ /* 0x041fe2000c741270 */
[----:B-1----:R-:W-:Y:S01]  /*17db0*/  IMAD R21, R20, R39, RZ ;  /* 0x0000002714157224 */ /* 0x002fe200078e02ff */
[----:B------:R-:W-:Y:S01]  /*17dc0*/  IADD3 R12, P6, PT, R13, R0, RZ ;  /* 0x000000000d0c7210 */ /* 0x000fe20007fde0ff */
[----:B------:R-:W2:Y:S01]  /*17dd0*/  LDL.LU R20, [R1+0x390] ;  /* 0x0003900001147983 */ /* 0x000ea20000300800 */
[----:B------:R-:W-:Y:S01]  /*17de0*/  IMAD R17, R39, 0x2, R13 ;  /* 0x0000000227117824 */ /* 0x000fe200078e020d */
[----:B------:R-:W-:Y:S01]  /*17df0*/  PRMT R23, R15, 0x7771, RZ ;  /* 0x000077710f177816 */ /* 0x000fe200000000ff */
[----:B------:R-:W0:Y:S01]  /*17e00*/  LDCU UR4, c[0x0][0x39c] ;  /* 0x00007380ff0477ac */ /* 0x000e220008000800 */
[----:B----4-:R-:W4:Y:S01]  /*17e10*/  LDL.LU R18, [R1+0x38c] ;  /* 0x00038c0001127983 */ /* 0x010f220000300800 */
[----:B------:R-:W-:-:S02]  /*17e20*/  LEA.HI.X.SX32 R13, R13, R40, 0x1, P6 ;  /* 0x000000280d0d7211 */ /* 0x000fc400030f0eff */
[----:B------:R-:W-:-:S03]  /*17e30*/  IADD3 R2, P6, PT, R17, R0, RZ ;  /* 0x0000000011027210 */ /* 0x000fc60007fde0ff */
[----:B------:R1:W-:Y:S01]  /*17e40*/  @P3 STG.E.U8 desc[UR26][R12.64], R23 ;  /* 0x000000170c003986 */ /* 0x0003e2000c10111a */
[----:B------:R-:W-:Y:S02]  /*17e50*/  LEA.HI.X.SX32 R3, R17, R40, 0x1, P6 ;  /* 0x0000002811037211 */ /* 0x000fe400030f0eff */
[----:B------:R-:W-:Y:S01]  /*17e60*/  PRMT R25, R15, 0x7772, RZ ;  /* 0x000077720f197816 */ /* 0x000fe200000000ff */
[----:B------:R-:W-:Y:S01]  /*17e70*/  IMAD R19, R39, 0x4, R17 ;  /* 0x0000000427137824 */ /* 0x000fe200078e0211 */
[C---:B------:R-:W-:Y:S02]  /*17e80*/  IADD3 R16, P6, PT, R21.reuse, R0, RZ ;  /* 0x0000000015107210 */ /* 0x040fe40007fde0ff */
[----:B-----5:R-:W-:Y:S01]  /*17e90*/  ISETP.LT.AND P3, PT, R26, UR6, !P0 ;  /* 0x000000061a007c0c */ /* 0x020fe2000c761270 */
[----:B------:R-:W2:Y:S01]  /*17ea0*/  LDCU UR6, c[0x0][0x39c] ;  /* 0x00007380ff0677ac */ /* 0x000ea20008000800 */
[----:B------:R5:W-:Y:S01]  /*17eb0*/  @P1 STG.E.U8 desc[UR26][R2.64], R25 ;  /* 0x0000001902001986 */ /* 0x000be2000c10111a */
[----:B------:R-:W-:-:S02]  /*17ec0*/  LEA.HI.X.SX32 R17, R21, R40, 0x1, P6 ;  /* 0x0000002815117211 */ /* 0x000fc400030f0eff */
[----:B-1----:R-:W-:Y:S01]  /*17ed0*/  PRMT R23, R15, 0x7773, RZ ;  /* 0x000077730f177816 */ /* 0x002fe200000000ff */
[----:B------:R-:W-:Y:S01]  /*17ee0*/  IMAD R15, R39, 0x2, R19 ;  /* 0x00000002270f7824 */ /* 0x000fe200078e0213 */
[----:B------:R-:W-:-:S03]  /*17ef0*/  IADD3 R12, P6, PT, R19, R0, RZ ;  /* 0x00000000130c7210 */ /* 0x000fc60007fde0ff */
[----:B------:R1:W-:Y:S01]  /*17f00*/  @P2 STG.E.U8 desc[UR26][R16.64], R23 ;  /* 0x0000001710002986 */ /* 0x0003e2000c10111a */
[----:B------:R-:W-:Y:S02]  /*17f10*/  LEA.HI.X.SX32 R13, R19, R40, 0x1, P6 ;  /* 0x00000028130d7211 */ /* 0x000fe400030f0eff */
[C---:B-----5:R-:W-:Y:S02]  /*17f20*/  IADD3 R2, P6, PT, R15.reuse, R0, RZ ;  /* 0x000000000f027210 */ /* 0x060fe40007fde0ff */
[----:B---3--:R-:W-:Y:S01]  /*17f30*/  ISETP.LT.AND P1, PT, R24, UR5, !P0 ;  /* 0x0000000518007c0c */ /* 0x008fe2000c721270 */
[----:B------:R-:W3:Y:S01]  /*17f40*/  LDCU UR5, c[0x0][0x39c] ;  /* 0x00007380ff0577ac */ /* 0x000ee20008000800 */
[----:B-1----:R-:W5:Y:S01]  /*17f50*/  LDL.LU R16, [R1+0x388] ;  /* 0x0003880001107983 */ /* 0x002f620000300800 */
[----:B------:R-:W-:Y:S02]  /*17f60*/  LEA.HI.X.SX32 R3, R15, R40, 0x1, P6 ;  /* 0x000000280f037211 */ /* 0x000fe400030f0eff */
[C---:B------:R-:W-:Y:S01]  /*17f70*/  PRMT R19, R8.reuse, 0x7770, RZ ;  /* 0x0000777008137816 */ /* 0x040fe200000000ff */
[----:B------:R-:W5:Y:S01]  /*17f80*/  LDL.LU R26, [R1+0x1e4] ;  /* 0x0001e400011a7983 */ /* 0x000f620000300800 */
[----:B------:R-:W-:Y:S01]  /*17f90*/  PRMT R21, R8, 0x7771, RZ ;  /* 0x0000777108157816 */ /* 0x000fe200000000ff */
[----:B------:R-:W-:-:S02]  /*17fa0*/  IMAD R15, R39, 0x2, R15 ;  /* 0x00000002270f7824 */ /* 0x000fc400078e020f */
[----:B------:R1:W-:Y:S04]  /*17fb0*/  @P5 STG.E.U8 desc[UR26][R12.64], R19 ;  /* 0x000000130c005986 */ /* 0x0003e8000c10111a */
[----:B------:R0:W-:Y:S01]  /*17fc0*/  @P4 STG.E.U8 desc[UR26][R2.64], R21 ;  /* 0x0000001502004986 */ /* 0x0001e2000c10111a */
[----:B------:R-:W-:Y:S01]  /*17fd0*/  IMAD R17, R39, 0x2, R15 ;  /* 0x0000000227117824 */ /* 0x000fe200078e020f */
[----:B------:R-:W-:Y:S02]  /*17fe0*/  PRMT R25, R8, 0x7772, RZ ;  /* 0x0000777208197816 */ /* 0x000fe400000000ff */
[----:B--2---:R-:W-:Y:S01]  /*17ff0*/  ISETP.LT.AND P6, PT, R14, UR6, !P0 ;  /* 0x000000060e007c0c */ /* 0x004fe2000c7c1270 */
[----:B------:R-:W4:Y:S01]  /*18000*/  LDCU UR6, c[0x0][0x39c] ;  /* 0x00007380ff0677ac */ /* 0x000f220008000800 */
[----:B------:R-:W-:-:S02]  /*18010*/  IADD3 R14, P5, PT, R15, R0, RZ ;  /* 0x000000000f0e7210 */ /* 0x000fc40007fbe0ff */
[----:B---3--:R-:W-:Y:S01]  /*18020*/  ISETP.LT.AND P4, PT, R20, UR5, !P0 ;  /* 0x0000000514007c0c */ /* 0x008fe2000c781270 */
[----:B-1----:R-:W-:Y:S01]  /*18030*/  IMAD R19, R39, 0x2, R17 ;  /* 0x0000000227137824 */ /* 0x002fe200078e0211 */
[----:B------:R-:W2:Y:S01]  /*18040*/  LDL.LU R20, [R1+0x384] ;  /* 0x0003840001147983 */ /* 0x000ea20000300800 */
[----:B------:R-:W-:Y:S01]  /*18050*/  LEA.HI.X.SX32 R15, R15, R40, 0x1, P5 ;  /* 0x000000280f0f7211 */ /* 0x000fe200028f0eff */
[----:B------:R-:W2:Y:S02]  /*18060*/  LDCU UR5, c[0x0][0x39c] ;  /* 0x00007380ff0577ac */ /* 0x000ea40008000800 */
[----:B------:R-:W3:Y:S04]  /*18070*/  LDL.LU R24, [R1+0x230] ;  /* 0x0002300001187983 */ /* 0x000ee80000300800 */
[----:B------:R1:W-:Y:S01]  /*18080*/  @P3 STG.E.U8 desc[UR26][R14.64], R25 ;  /* 0x000000190e003986 */ /* 0x0003e2000c10111a */
[----:B----4-:R-:W-:Y:S01]  /*18090*/  ISETP.LT.AND P3, PT, R18, UR6, !P0 ;  /* 0x0000000612007c0c */ /* 0x010fe2000c761270 */
[----:B------:R-:W3:Y:S02]  /*180a0*/  LDCU UR6, c[0x0][0x39c] ;  /* 0x00007380ff0677ac */ /* 0x000ee40008000800 */
[----:B------:R-:W4:Y:S01]  /*180b0*/  LDL.LU R18, [R1+0x380] ;  /* 0x0003800001127983 */ /* 0x000f220000300800 */
[----:B0-----:R-:W-:-:S02]  /*180c0*/  ISETP.LT.AND P2, PT, R22, UR4, !P0 ;  /* 0x0000000416007c0c */ /* 0x001fc4000c741270 */
[C---:B------:R-:W-:Y:S01]  /*180d0*/  IADD3 R12, P5, PT, R17.reuse, R0, RZ ;  /* 0x00000000110c7210 */ /* 0x040fe20007fbe0ff */
[----:B------:R-:W0:Y:S01]  /*180e0*/  LDCU UR4, c[0x0][0x39c] ;  /* 0x00007380ff0477ac */ /* 0x000e220008000800 */
[----:B------:R-:W-:Y:S01]  /*180f0*/  PRMT R23, R8, 0x7773, RZ ;  /* 0x0000777308177816 */ /* 0x000fe200000000ff */
[----:B------:R-:W3:Y:S01]  /*18100*/  LDL.LU R22, [R1+0x37c] ;  /* 0x00037c0001167983 */ /* 0x000ee20000300800 */
[----:B------:R-:W-:Y:S02]  /*18110*/  LEA.HI.X.SX32 R13, R17, R40, 0x1, P5 ;  /* 0x00000028110d7211 */ /* 0x000fe400028f0eff */
[----:B------:R-:W-:-:S04]  /*18120*/  IADD3 R2, P5, PT, R19, R0, RZ ;  /* 0x0000000013027210 */ /* 0x000fc80007fbe0ff */
[----:B------:R-:W-:Y:S01]  /*18130*/  LEA.HI.X.SX32 R3, R19, R40, 0x1, P5 ;  /* 0x0000002813037211 */ /* 0x000fe200028f0eff */
[----:B------:R-:W-:Y:S01]  /*18140*/  IMAD R19, R39, 0x2, R19 ;  /* 0x0000000227137824 */ /* 0x000fe200078e0213 */
[----:B------:R0:W-:Y:S01]  /*18150*/  @P1 STG.E.U8 desc[UR26][R12.64], R23 ;  /* 0x000000170c001986 */ /* 0x0001e2000c10111a */
[----:B------:R-:W-:Y:S02]  /*18160*/  PRMT R21, R9, 0x7770, RZ ;  /* 0x0000777009157816 */ /* 0x000fe400000000ff */
[----:B-1----:R-:W-:Y:S01]  /*18170*/  IMAD R15, R39, 0x2, R19 ;  /* 0x00000002270f7824 */ /* 0x002fe200078e0213 */
[----:B------:R-:W-:Y:S02]  /*18180*/  PRMT R25, R9, 0x7771, RZ ;  /* 0x0000777109197816 */ /* 0x000fe400000000ff */
[----:B------:R1:W-:Y:S01]  /*18190*/  @P2 STG.E.U8 desc[UR26][R2.64], R21 ;  /* 0x0000001502002986 */ /* 0x0003e2000c10111a */
[----:B-----5:R-:W-:Y:S01]  /*181a0*/  ISETP.LT.AND P1, PT, R16, UR7, !P0 ;  /* 0x0000000710007c0c */ /* 0x020fe2000c721270 */
[----:B------:R-:W5:Y:S01]  /*181b0*/  LDCU UR7, c[0x0][0x39c] ;  /* 0x00007380ff0777ac */ /* 0x000f620008000800 */
[----:B------:R-:W-:-:S02]  /*181c0*/  IADD3 R16, P5, PT, R19, R0, RZ ;  /* 0x0000000013107210 */ /* 0x000fc40007fbe0ff */
[C---:B0-----:R-:W-:Y:S01]  /*181d0*/  ISETP.LT.AND P2, PT, R26.reuse, UR4, !P0 ;  /* 0x000000041a007c0c */ /* 0x041fe2000c741270 */
[----:B------:R-:W4:Y:S01]  /*181e0*/  LDCU UR4, c[0x0][0x39c] ;  /* 0x00007380ff0477ac */ /* 0x000f220008000800 */
[----:B------:R-:W-:Y:S01]  /*181f0*/  LEA.HI.X.SX32 R17, R19, R40, 0x1, P5 ;  /* 0x0000002813117211 */ /* 0x000fe200028f0eff */
[----:B------:R-:W-:Y:S01]  /*18200*/  IMAD R19, R26, R39, RZ ;  /* 0x000000271a137224 */ /* 0x000fe200078e02ff */
[----:B------:R-:W-:-:S03]  /*18210*/  IADD3 R12, P5, PT, R15, R0, RZ ;  /* 0x000000000f0c7210 */ /* 0x000fc60007fbe0ff */
[----:B------:R-:W-:Y:S01]  /*18220*/  @P6 STG.E.U8 desc[UR26][R16.64], R25 ;  /* 0x0000001910006986 */ /* 0x000fe2000c10111a */
[----:B------:R-:W-:Y:S01]  /*18230*/  LEA.HI.X.SX32 R13, R15, R40, 0x1, P5 ;  /* 0x000000280f0d7211 */ /* 0x000fe200028f0eff */
[----:B------:R-:W-:Y:S01]  /*18240*/  IMAD R15, R39, 0x4, R15 ;  /* 0x00000004270f7824 */ /* 0x000fe200078e020f */
[----:B-1----:R-:W-:Y:S02]  /*18250*/  IADD3 R2, P6, PT, R19, R0, RZ ;  /* 0x0000000013027210 */ /* 0x002fe40007fde0ff */
[----:B------:R-:W-:Y:S02]  /*18260*/  PRMT R23, R9, 0x7772, RZ ;  /* 0x0000777209177816 */ /* 0x000fe400000000ff */
[----:B------:R-:W-:Y:S02]  /*18270*/  LEA.HI.X.SX32 R3, R19, R40, 0x1, P6 ;  /* 0x0000002813037211 */ /* 0x000fe400030f0eff */
[----:B------:R-:W-:Y:S02]  /*18280*/  IADD3 R8, P6, PT, R15, R0, RZ ;  /* 0x000000000f087210 */ /* 0x000fe40007fde0ff */
[----:B------:R-:W-:-:S02]  /*18290*/  PRMT R21, R9, 0x7773, RZ ;  /* 0x0000777309157816 */ /* 0x000fc400000000ff */
[----:B------:R-:W-:Y:S01]  /*182a0*/  LEA.HI.X.SX32 R9, R15, R40, 0x1, P6 ;  /* 0x000000280f097211 */ /* 0x000fe200030f0eff */
[----:B------:R-:W-:Y:S01]  /*182b0*/  IMAD R15, R39, 0x2, R15 ;  /* 0x00000002270f7824 */ /* 0x000fe200078e020f */
[----:B------:R0:W-:Y:S04]  /*182c0*/  @P4 STG.E.U8 desc[UR26][R12.64], R23 ;  /* 0x000000170c004986 */ /* 0x0001e8000c10111a */
[----:B------:R-:W-:Y:S01]  /*182d0*/  @P2 STG.E.U8 desc[UR26][R2.64], R21 ;  /* 0x0000001502002986 */ /* 0x000fe2000c10111a */
[C---:B------:R-:W-:Y:S02]  /*182e0*/  PRMT R19, R10.reuse, 0x7770, RZ ;  /* 0x000077700a137816 */ /* 0x040fe400000000ff */
[----:B0-----:R-:W-:Y:S02]  /*182f0*/  IADD3 R12, P6, PT, R15, R0, RZ ;  /* 0x000000000f0c7210 */ /* 0x001fe40007fde0ff */
[----:B------:R-:W-:-:S02]  /*18300*/  PRMT R23, R10, 0x7771, RZ ;  /* 0x000077710a177816 */ /* 0x000fc400000000ff */
[----:B------:R-:W-:Y:S01]  /*18310*/  LEA.HI.X.SX32 R13, R15, R40, 0x1, P6 ;  /* 0x000000280f0d7211 */ /* 0x000fe200030f0eff */
[----:B------:R-:W-:Y:S04]  /*18320*/  @P3 STG.E.U8 desc[UR26][R8.64], R19 ;  /* 0x0000001308003986 */ /* 0x000fe8000c10111a */
[----:B------:R0:W-:Y:S01]  /*18330*/  @P1 STG.E.U8 desc[UR26][R12.64], R23 ;  /* 0x000000170c001986 */ /* 0x0001e2000c10111a */
[----:B--2---:R-:W-:Y:S01]  /*18340*/  ISETP.LT.AND P5, PT, R20, UR5, !P0 ;  /* 0x0000000514007c0c */ /* 0x004fe2000c7a1270 */
[----:B------:R-:W1:Y:S02]  /*18350*/  LDCU UR5, c[0x0][0x39c] ;  /* 0x00007380ff0577ac */ /* 0x000e640008000800 */
[----:B------:R-:W2:Y:S04]  /*18360*/  LDL.LU R20, [R1+0x378] ;  /* 0x0003780001147983 */ /* 0x000ea80000300800 */
[----:B------:R-:W5:Y:S01]  /*18370*/  LDL.LU R14, [R1+0x344] ;  /* 0x00034400010e7983 */ /* 0x000f620000300800 */
[----:B----4-:R-:W-:Y:S01]  /*18380*/  ISETP.LT.AND P2, PT, R18, UR4, !P0 ;  /* 0x0000000412007c0c */ /* 0x010fe2000c741270 */
[----:B------:R-:W2:Y:S02]  /*18390*/  LDCU UR4, c[0x0][0x39c] ;  /* 0x00007380ff0477ac */ /* 0x000ea40008000800 */
[----:B------:R-:W4:Y:S04]  /*183a0*/  LDL.LU R18, [R1+0x340] ;  /* 0x0003400001127983 */ /* 0x000f280000300800 */
[----:B------:R-:W4:Y:S04]  /*183b0*/  LDL.LU R16, [R1+0x1e0] ;  /* 0x0001e00001107983 */ /* 0x000f280000300800 */
[----:B0-----:R-:W4:Y:S01]  /*183c0*/  LDL.LU R12, [R1+0x33c] ;  /* 0x00033c00010c7983 */ /* 0x001f220000300800 */
[----:B---3--:R-:W-:Y:S01]  /*183d0*/  ISETP.LT.AND P4, PT, R24, UR6, !P0 ;  /* 0x0000000618007c0c */ /* 0x008fe2000c781270 */
[----:B------:R-:W5:Y:S01]  /*183e0*/  LDCU UR6, c[0x0][0x39c] ;  /* 0x00007380ff0677ac */ /* 0x000f620008000800 */
[C---:B------:R-:W-:Y:S01]  /*183f0*/  IMAD R17, R39.reuse, 0x2, R15 ;  /* 0x0000000227117824 */ /* 0x040fe200078e020f */
[----:B-1----:R-:W-:Y:S01]  /*18400*/  ISETP.LT.AND P3, PT, R22, UR5, !P0 ;  /* 0x0000000516007c0c */ /* 0x002fe2000c761270 */
[----:B------:R-:W4:Y:S02]  /*18410*/  LDCU UR5, c[0x0][0x39c] ;  /* 0x00007380ff0577ac */ /* 0x000f240008000800 */
[----:B------:R-:W-:Y:S01]  /*18420*/  IMAD R15, R39, 0x2, R17 ;  /* 0x00000002270f7824 */ /* 0x000fe200078e0211 */
[----:B------:R-:W-:-:S02]  /*18430*/  IADD3 R2, P6, PT, R17, R0, RZ ;  /* 0x0000000011027210 */ /* 0x000fc40007fde0ff */
[----:B------:R-:W-:Y:S02]  /*18440*/  PRMT R21, R10, 0x7772, RZ ;  /* 0x000077720a157816 */ /* 0x000fe400000000ff */
[----:B------:R-:W-:Y:S02]  /*18450*/  LEA.HI.X.SX32 R3, R17, R40, 0x1, P6 ;  /* 0x0000002811037211 */ /* 0x000fe400030f0eff */
[----:B------:R-:W-:-:S03]  /*18460*/  IADD3 R8, P6, PT, R15, R0, RZ ;  /* 0x000000000f087210 */ /* 0x000fc60007fde0ff */
[----:B------:R0:W-:Y:S01]  /*18470*/  @P5 STG.E.U8 desc[UR26][R2.64], R21 ;  /* 0x0000001502005986 */ /* 0x0001e2000c10111a */
[----:B------:R-:W-:Y:S01]  /*18480*/  LEA.HI.X.SX32 R9, R15, R40, 0x1, P6 ;  /* 0x000000280f097211 */ /* 0x000fe200030f0eff */
[----:B------:R-:W-:Y:S01]  /*18490*/  IMAD R15, R39, 0x2, R15 ;  /* 0x00000002270f7824 */ /* 0x000fe200078e020f */
[----:B------:R-:W-:-:S03]  /*184a0*/  PRMT R19, R10, 0x7773, RZ ;  /* 0x000077730a137816 */ /* 0x000fc600000000ff */
[----:B------:R-:W-:Y:S02]  /*184b0*/  IMAD R13, R39, 0x2, R15 ;  /* 0x00000002270d7824 */ /* 0x000fe400078e020f */
[----:B------:R1:W-:Y:S01]  /*184c0*/  @P4 STG.E.U8 desc[UR26][R8.64], R19 ;  /* 0x0000001308004986 */ /* 0x0003e2000c10111a */
[----:B------:R-:W-:Y:S01]  /*184d0*/  PRMT R23, R11, 0x7770, RZ ;  /* 0x000077700b177816 */ /* 0x000fe200000000ff */
[----:B------:R-:W-:Y:S01]  /*184e0*/  IMAD R17, R39, 0x2, R13 ;  /* 0x0000000227117824 */ /* 0x000fe200078e020d */
[C---:B0-----:R-:W-:Y:S02]  /*184f0*/  PRMT R21, R11.reuse, 0x7771, RZ ;  /* 0x000077710b157816 */ /* 0x041fe400000000ff */
[----:B-1----:R-:W-:Y:S02]  /*18500*/  PRMT R19, R11, 0x7772, RZ ;  /* 0x000077720b137816 */ /* 0x002fe400000000ff */
[----:B--2---:R-:W-:Y:S01]  /*18510*/  ISETP.LT.AND P1, PT, R20, UR4, !P0 ;  /* 0x0000000414007c0c */ /* 0x004fe2000c721270 */
[----:B------:R-:W0:Y:S01]  /*18520*/  LDCU UR4, c[0x0][0x39c] ;  /* 0x00007380ff0477ac */ /* 0x000e220008000800 */
[----:B------:R-:W2:Y:S01]  /*18530*/  LDL.LU R20, [R1+0x22c] ;  /* 0x00022c0001147983 */ /* 0x000ea20000300800 */
[----:B-----5:R-:W-:Y:S01]  /*18540*/  ISETP.LT.AND P5, PT, R14, UR6, !P0 ;  /* 0x000000060e007c0c */ /* 0x020fe2000c7a1270 */
[----:B------:R-:W1:Y:S01]  /*18550*/  LDCU UR6, c[0x0][0x39c] ;  /* 0x00007380ff0677ac */ /* 0x000e620008000800 */
[----:B------:R-:W-:-:S04]  /*18560*/  IADD3 R14, P6, PT, R15, R0, RZ ;  /* 0x000000000f0e7210 */ /* 0x000fc80007fde0ff */
[----:B------:R-:W-:Y:S02]  /*18570*/  LEA.HI.X.SX32 R15, R15, R40, 0x1, P6 ;  /* 0x000000280f0f7211 */ /* 0x000fe400030f0eff */
[C---:B------:R-:W-:Y:S02]  /*18580*/  IADD3 R2, P6, PT, R13.reuse, R0, RZ ;  /* 0x000000000d027210 */ /* 0x040fe40007fde0ff */
[----:B----4-:R-:W-:Y:S01]  /*18590*/  ISETP.LT.AND P4, PT, R18, UR5, !P0 ;  /* 0x0000000512007c0c */ /* 0x010fe2000c781270 */
[----:B------:R3:W-:Y:S01]  /*185a0*/  @P2 STG.E.U8 desc[UR26][R14.64], R23 ;  /* 0x000000170e002986 */ /* 0x0007e2000c10111a */
[----:B------:R-:W-:Y:S01]  /*185b0*/  LEA.HI.X.SX32 R3, R13, R40, 0x1, P6 ;  /* 0x000000280d037211 */ /* 0x000fe200030f0eff */
[----:B------:R-:W2:Y:S02]  /*185c0*/  LDCU UR5, c[0x0][0x39c] ;  /* 0x00007380ff0577ac */ /* 0x000ea40008000800 */
[----:B------:R-:W4:Y:S04]  /*185d0*/  LDL.LU R18, [R1+0x338] ;  /* 0x0003380001127983 */ /* 0x000f280000300800 */
[----:B------:R-:W5:Y:S01]  /*185e0*/  LDL.LU R10, [R1+0x334] ;  /* 0x00033400010a7983 */ /* 0x000f620000300800 */
[C---:B------:R-:W-:Y:S01]  /*185f0*/  IADD3 R8, P6, PT, R17.reuse, R0, RZ ;  /* 0x0000000011087210 */ /* 0x040fe20007fde0ff */
[C---:B------:R-:W-:Y:S01]  /*18600*/  IMAD R13, R16.reuse, R39, RZ ;  /* 0x00000027100d7224 */ /* 0x040fe200078e02ff */
[----:B0-----:R-:W-:Y:S01]  /*18610*/  ISETP.LT.AND P2, PT, R16, UR4, !P0 ;  /* 0x0000000410007c0c */ /* 0x001fe2000c741270 */
[----:B------:R-:W-:Y:S01]  /*18620*/  @P3 STG.E.U8 desc[UR26][R2.64], R21 ;  /* 0x0000001502003986 */ /* 0x000fe2000c10111a */
[----:B------:R-:W-:Y:S01]  /*18630*/  LEA.HI.X.SX32 R9, R17, R40, 0x1, P6 ;  /* 0x0000002811097211 */ /* 0x000fe200030f0eff */
[----:B------:R-:W4:Y:S01]  /*18640*/  LDCU UR4, c[0x0][0x39c] ;  /* 0x00007380ff0477ac */ /* 0x000f220008000800 */
[----:B-1----:R-:W-:Y:S01]  /*18650*/  ISETP.LT.AND P3, PT, R12, UR6, !P0 ;  /* 0x000000060c007c0c */ /* 0x002fe2000c761270 */
[----:B------:R-:W4:Y:S01]  /*18660*/  LDL.LU R16, [R1+0x330] ;  /* 0x0003300001107983 */ /* 0x000f220000300800 */
[----:B------:R-:W-:-:S02]  /*18670*/  IADD3 R12, P6, PT, R13, R0, RZ ;  /* 0x000000000d0c7210 */ /* 0x000fc40007fde0ff */
[----:B---3--:R-:W-:Y:S01]  /*18680*/  PRMT R15, R11, 0x7773, RZ ;  /* 0x000077730b0f7816 */ /* 0x008fe200000000ff */
[----:B------:R-:W-:Y:S01]  /*18690*/  @P1 STG.E.U8 desc[UR26][R8.64], R19 ;  /* 0x0000001308001986 */ /* 0x000fe2000c10111a */
[----:B------:R-:W-:Y:S01]  /*186a0*/  LEA.HI.X.SX32 R13, R13, R40, 0x1, P6 ;  /* 0x000000280d0d7211 */ /* 0x000fe200030f0eff */
[----:B------:R-:W-:Y:S01]  /*186b0*/  IMAD R17, R39, 0x4, R17 ;  /* 0x0000000427117824 */ /* 0x000fe200078e0211 */
[----:B------:R-:W5:Y:S01]  /*186c0*/  LDCU UR6, c[0x0][0x39c] ;  /* 0x00007380ff0677ac */ /* 0x000f620008000800 */
[----:B------:R-:W3:Y:S04]  /*186d0*/  LDL.LU R14, [R1+0x32c] ;  /* 0x00032c00010e7983 */ /* 0x000ee80000300800 */
[----:B------:R0:W-:Y:S04]  /*186e0*/  @P2 STG.E.U8 desc[UR26][R12.64], R15 ;  /* 0x0000000f0c002986 */ /* 0x0001e8000c10111a */
[----:B0-----:R-:W3:Y:S01]  /*186f0*/  LDL.LU R12, [R1+0x328] ;  /* 0x00032800010c7983 */ /* 0x001ee20000300800 */
[----:B------:R-:W-:Y:S01]  /*18700*/  IADD3 R2, P6, PT, R17, R0, RZ ;  /* 0x0000000011027210 */ /* 0x000fe20007fde0ff */
[----:B------:R-:W-:-:S02]  /*18710*/  IMAD R11, R39, 0x2, R17 ;  /* 0x00000002270b7824 */ /* 0x000fc400078e0211 */
[----:B------:R-:W3:Y:S01]  /*18720*/  LDL.LU R22, [R1+0x1dc] ;  /* 0x0001dc0001167983 */ /* 0x000ee20000300800 */
[----:B------:R-:W-:Y:S02]  /*18730*/  LEA.HI.X.SX32 R3, R17, R40, 0x1, P6 ;  /* 0x0000002811037211 */ /* 0x000fe400030f0eff */
[C---:B------:R-:W-:Y:S02]  /*18740*/  IADD3 R8, P6, PT, R11.reuse, R0, RZ ;  /* 0x000000000b087210 */ /* 0x040fe40007fde0ff */
[C---:B------:R-:W-:Y:S02]  /*18750*/  PRMT R21, R4.reuse, 0x7770, RZ ;  /* 0x0000777004157816 */ /* 0x040fe400000000ff */
[----:B------:R-:W-:Y:S01]  /*18760*/  LEA.HI.X.SX32 R9, R11, R40, 0x1, P6 ;  /* 0x000000280b097211 */ /* 0x000fe200030f0eff */
[C---:B------:R-:W-:Y:S01]  /*18770*/  IMAD R11, R39.reuse, 0x2, R11 ;  /* 0x00000002270b7824 */ /* 0x040fe200078e020b */
[----:B------:R-:W-:Y:S01]  /*18780*/  PRMT R17, R4, 0x7771, RZ ;  /* 0x0000777104117816 */ /* 0x000fe200000000ff */
[----:B------:R0:W-:Y:S02]  /*18790*/  @P5 STG.E.U8 desc[UR26][R2.64], R21 ;  /* 0x0000001502005986 */ /* 0x0001e4000c10111a */
[----:B------:R-:W-:-:S02]  /*187a0*/  IMAD R13, R39, 0x2, R11 ;  /* 0x00000002270d7824 */ /* 0x000fc400078e020b */
[----:B------:R1:W-:Y:S02]  /*187b0*/  @P4 STG.E.U8 desc[UR26][R8.64], R17 ;  /* 0x0000001108004986 */ /* 0x0003e4000c10111a */
[----:B------:R-:W-:Y:S01]  /*187c0*/  IMAD R15, R39, 0x2, R13 ;  /* 0x00000002270f7824 */ /* 0x000fe200078e020d */
[C---:B------:R-:W-:Y:S02]  /*187d0*/  PRMT R19, R4.reuse, 0x7773, RZ ;  /* 0x0000777304137816 */ /* 0x040fe400000000ff */
[----:B0-----:R-:W-:Y:S02]  /*187e0*/  PRMT R21, R4, 0x7772, RZ ;  /* 0x0000777204157816 */ /* 0x001fe400000000ff */
        /* <DEDUP_REMOVED lines=9> */
[----:B----4-:R-:W-:Y:S02]  /*18880*/  ISETP.LT.AND P2, PT, R18, UR4, !P0 ;  /* 0x0000000412007c0c */ /* 0x010fe4000c741270 */
[----:B0-----:R-:W-:Y:S01]  /*18890*/  ISETP.LT.AND P5, PT, R16, UR5, !P0 ;  /* 0x0000000510007c0c */ /* 0x001fe2000c7a1270 */
[----:B------:R-:W4:Y:S01]  /*188a0*/  LDL.LU R18, [R1+0x228] ;  /* 0x0002280001127983 */ /* 0x000f220000300800 */
[----:B------:R-:W-:Y:S01]  /*188b0*/  LEA.HI.X.SX32 R3, R13, R40, 0x1, P4 ;  /* 0x000000280d037211 */ /* 0x000fe200020f0eff */
[----:B------:R-:W0:Y:S01]  /*188c0*/  LDCU UR4, c[0x0][0x39c] ;  /* 0x00007380ff0477ac */ /* 0x000e220008000800 */
[C---:B------:R-:W-:Y:S01]  /*188d0*/  IADD3 R8, P4, PT, R15.reuse, R0, RZ ;  /* 0x000000000f087210 */ /* 0x040fe20007f9e0ff */
[----:B------:R-:W5:Y:S01]  /*188e0*/  LDL.LU R16, [R1+0x324] ;  /* 0x0003240001107983 */ /* 0x000f620000300800 */
[----:B------:R-:W2:Y:S02]  /*188f0*/  LDCU UR5, c[0x0][0x39c] ;  /* 0x00007380ff0577ac */ /* 0x000ea40008000800 */
[----:B------:R-:W-:Y:S01]  /*18900*/  LEA.HI.X.SX32 R9, R15, R40, 0x1, P4 ;  /* 0x000000280f097211 */ /* 0x000fe200020f0eff */
[----:B------:R-:W-:Y:S01]  /*18910*/  IMAD R15, R39, 0x2, R15 ;  /* 0x00000002270f7824 */ /* 0x000fe200078e020f */
[----:B------:R0:W-:Y:S04]  /*18920*/  @P3 STG.E.U8 desc[UR26][R10.64], R21 ;  /* 0x000000150a003986 */ /* 0x0001e8000c10111a */
[----:B------:R1:W-:Y:S01]  /*18930*/  @P1 STG.E.U8 desc[UR26][R2.64], R19 ;  /* 0x0000001302001986 */ /* 0x0003e2000c10111a */
[----:B---3--:R-:W-:-:S03]  /*18940*/  ISETP.LT.AND P1, PT, R12, UR7, !P0 ;  /* 0x000000070c007c0c */ /* 0x008fc6000c721270 */
[----:B------:R-:W-:Y:S01]  /*18950*/  @P2 STG.E.U8 desc[UR26][R8.64], R17 ;  /* 0x0000001108002986 */ /* 0x000fe2000c10111a */
[----:B------:R-:W-:Y:S01]  /*18960*/  IADD3 R12, P4, PT, R15, R0, RZ ;  /* 0x000000000f0c7210 */ /* 0x000fe20007f9e0ff */
[----:B0-----:R-:W-:Y:S01]  /*18970*/  IMAD R11, R39, 0x2, R15 ;  /* 0x00000002270b7824 */ /* 0x001fe200078e020f */
[----:B-1----:R-:W-:Y:S01]  /*18980*/  ISETP.LT.AND P3, PT, R14, UR6, !P0 ;  /* 0x000000060e007c0c */ /* 0x002fe2000c761270 */
[----:B------:R-:W4:Y:S01]  /*18990*/  LDCU UR6, c[0x0][0x39c] ;  /* 0x00007380ff0677ac */ /* 0x000f220008000800 */
[----:B------:R-:W-:Y:S01]  /*189a0*/  LEA.HI.X.SX32 R13, R15, R40, 0x1, P4 ;  /* 0x000000280f0d7211 */ /* 0x000fe200020f0eff */
[----:B------:R-:W3:Y:S01]  /*189b0*/  LDL.LU R14, [R1+0x320] ;  /* 0x00032000010e7983 */ /* 0x000ee20000300800 */
[----:B------:R-:W-:Y:S01]  /*189c0*/  PRMT R19, R5, 0x7771, RZ ;  /* 0x0000777105137816 */ /* 0x000fe200000000ff */
[----:B------:R-:W0:Y:S04]  /*189d0*/  LDCU UR7, c[0x0][0x39c] ;  /* 0x00007380ff0777ac */ /* 0x000e280008000800 */
[----:B------:R1:W-:Y:S04]  /*189e0*/  @P6 STG.E.U8 desc[UR26][R12.64], R19 ;  /* 0x000000130c006986 */ /* 0x0003e8000c10111a */
[----:B-1----:R-:W3:Y:S01]  /*189f0*/  LDL.LU R12, [R1+0x28c] ;  /* 0x00028c00010c7983 */ /* 0x002ee20000300800 */
[C---:B------:R-:W-:Y:S01]  /*18a00*/  ISETP.LT.AND P2, PT, R22.reuse, UR4, !P0 ;  /* 0x0000000416007c0c */ /* 0x040fe2000c741270 */
[----:B------:R-:W5:Y:S01]  /*18a10*/  LDCU UR4, c[0x0][0x39c] ;  /* 0x00007380ff0477ac */ /* 0x000f620008000800 */
[----:B------:R-:W-:Y:S01]  /*18a20*/  IMAD R15, R22, R39, RZ ;  /* 0x00000027160f7224 */ /* 0x000fe200078e02ff */
[-C--:B------:R-:W-:Y:S01]  /*18a30*/  IADD3 R2, P4, PT, R11, R0.reuse, RZ ;  /* 0x000000000b027210 */ /* 0x080fe20007f9e0ff */
[----:B------:R-:W3:Y:S03]  /*18a40*/  LDL.LU R10, [R1+0x31c] ;  /* 0x00031c00010a7983 */ /* 0x000ee60000300800 */
[----:B------:R-:W-:-:S02]  /*18a50*/  IADD3 R8, P6, PT, R15, R0, RZ ;  /* 0x000000000f087210 */ /* 0x000fc40007fde0ff */
[-C--:B------:R-:W-:Y:S02]  /*18a60*/  LEA.HI.X.SX32 R3, R11, R40.reuse, 0x1, P4 ;  /* 0x000000280b037211 */ /* 0x080fe400020f0eff */
[----:B------:R-:W-:Y:S02]  /*18a70*/  PRMT R17, R5, 0x7772, RZ ;  /* 0x0000777205117816 */ /* 0x000fe400000000ff */
[----:B------:R-:W-:Y:S02]  /*18a80*/  LEA.HI.X.SX32 R9, R15, R40, 0x1, P6 ;  /* 0x000000280f097211 */ /* 0x000fe400030f0eff */
[----:B------:R-:W-:Y:S01]  /*18a90*/  PRMT R15, R5, 0x7773, RZ ;  /* 0x00007773050f7816 */ /* 0x000fe200000000ff */
[----:B------:R-:W-:Y:S01]  /*18aa0*/  IMAD R11, R39, 0x4, R11 ;  /* 0x00000004270b7824 */ /* 0x000fe200078e020b */
[----:B------:R1:W-:Y:S04]  /*18ab0*/  @P5 STG.E.U8 desc[UR26][R2.64], R17 ;  /* 0x0000001102005986 */ /* 0x0003e8000c10111a */
[----:B------:R0:W-:Y:S01]  /*18ac0*/  @P2 STG.E.U8 desc[UR26][R8.64], R15 ;  /* 0x0000000f08002986 */ /* 0x0001e2000c10111a */
[----:B------:R-:W-:-:S04]  /*18ad0*/  IADD3 R4, P6, PT, R11, R0, RZ ;  /* 0x000000000b047210 */ /* 0x000fc80007fde0ff */
[----:B------:R-:W-:Y:S01]  /*18ae0*/  LEA.HI.X.SX32 R5, R11, R40, 0x1, P6 ;  /* 0x000000280b057211 */ /* 0x000fe200030f0eff */
[----:B------:R-:W-:Y:S01]  /*18af0*/  IMAD R11, R39, 0x2, R11 ;  /* 0x00000002270b7824 */ /* 0x000fe200078e020b */
[----:B------:R-:W-:-:S04]  /*18b00*/  PRMT R19, R6, 0x7770, RZ ;  /* 0x0000777006137816 */ /* 0x000fc800000000ff */
[C---:B-1----:R-:W-:Y:S02]  /*18b10*/  IADD3 R2, P6, PT, R11.reuse, R0, RZ ;  /* 0x000000000b027210 */ /* 0x042fe40007fde0ff */
[----:B------:R-:W-:Y:S02]  /*18b20*/  PRMT R17, R6, 0x7771, RZ ;  /* 0x0000777106117816 */ /* 0x000fe400000000ff */
[----:B------:R-:W-:Y:S01]  /*18b30*/  LEA.HI.X.SX32 R3, R11, R40, 0x1, P6 ;  /* 0x000000280b037211 */ /* 0x000fe200030f0eff */
[----:B------:R1:W-:Y:S04]  /*18b40*/  @P3 STG.E.U8 desc[UR26][R4.64], R19 ;  /* 0x0000001304003986 */ /* 0x0003e8000c10111a */
[----:B------:R0:W-:Y:S01]  /*18b50*/  @P1 STG.E.U8 desc[UR26][R2.64], R17 ;  /* 0x0000001102001986 */ /* 0x0001e2000c10111a */
[----:B--2---:R-:W-:Y:S01]  /*18b60*/  ISETP.LT.AND P4, PT, R20, UR5, !P0 ;  /* 0x0000000514007c0c */ /* 0x004fe2000c781270 */
[----:B------:R-:W3:Y:S01]  /*18b70*/  LDCU UR5, c[0x0][0x39c] ;  /* 0x00007380ff0577ac */ /* 0x000ee20008000800 */
[----:B-----5:R-:W-:Y:S01]  /*18b80*/  ISETP.LT.AND P2, PT, R16, UR4, !P0 ;  /* 0x0000000410007c0c */ /* 0x020fe2000c741270 */
[----:B------:R-:W2:Y:S01]  /*18b90*/  LDCU UR4, c[0x0][0x39c] ;  /* 0x00007380ff0477ac */ /* 0x000ea20008000800 */
[----:B------:R-:W5:Y:S01]  /*18ba0*/  LDL.LU R16, [R1+0x318] ;  /* 0x0003180001107983 */ /* 0x000f620000300800 */
[----:B----4-:R-:W-:Y:S01]  /*18bb0*/  ISETP.LT.AND P5, PT, R18, UR6, !P0 ;  /* 0x0000000612007c0c */ /* 0x010fe2000c7a1270 */
[----:B------:R-:W-:Y:S01]  /*18bc0*/  IMAD R13, R39, 0x2, R11 ;  /* 0x00000002270d7824 */ /* 0x000fe200078e020b */
[----:B------:R-:W4:Y:S01]  /*18bd0*/  LDCU UR6, c[0x0][0x39c] ;  /* 0x00007380ff0677ac */ /* 0x000f220008000800 */
[----:B------:R-:W5:Y:S01]  /*18be0*/  LDL.LU R18, [R1+0x1d8] ;  /* 0x0001d80001127983 */ /* 0x000f620000300800 */
[----:B---3--:R-:W-:-:S02]  /*18bf0*/  ISETP.LT.AND P3, PT, R14, UR5, !P0 ;  /* 0x000000050e007c0c */ /* 0x008fc4000c761270 */
[----:B--2---:R-:W-:Y:S01]  /*18c00*/  ISETP.LT.AND P1, PT, R12, UR4, !P0 ;  /* 0x000000040c007c0c */ /* 0x004fe2000c721270 */
[----:B------:R-:W2:Y:S01]  /*18c10*/  LDL.LU R14, [R1+0x264] ;  /* 0x00026400010e7983 */ /* 0x000ea20000300800 */
[----:B0-----:R-:W-:Y:S01]  /*18c20*/  IADD3 R8, P6, PT, R13, R0, RZ ;  /* 0x000000000d087210 */ /* 0x001fe20007fde0ff */
[----:B------:R-:W-:Y:S01]  /*18c30*/  IMAD R11, R39, 0x2, R13 ;  /* 0x00000002270b7824 */ /* 0x000fe200078e020d */
[----:B------:R-:W5:Y:S01]  /*18c40*/  LDCU UR5, c[0x0][0x39c] ;  /* 0x00007380ff0577ac */ /* 0x000f620008000800 */
[----:B------:R-:W3:Y:S01]  /*18c50*/  LDL.LU R12, [R1+0x21c] ;  /* 0x00021c00010c7983 */ /* 0x000ee20000300800 */
[----:B------:R-:W-:Y:S02]  /*18c60*/  LEA.HI.X.SX32 R9, R13, R40, 0x1, P6 ;  /* 0x000000280d097211 */ /* 0x000fe400030f0eff */
[----:B-1----:R-:W-:Y:S01]  /*18c70*/  IADD3 R4, P6, PT, R11, R0, RZ ;  /* 0x000000000b047210 */ /* 0x002fe20007fde0ff */
[----:B------:R-:W0:Y:S01]  /*18c80*/  LDCU UR4, c[0x0][0x39c] ;  /* 0x00007380ff0477ac */ /* 0x000e220008000800 */
[----:B------:R-:W-:-:S02]  /*18c90*/  PRMT R15, R6, 0x7772, RZ ;  /* 0x00007772060f7816 */ /* 0x000fc400000000ff */
[----:B------:R-:W-:Y:S01]  /*18ca0*/  LEA.HI.X.SX32 R5, R11, R40, 0x1, P6 ;  /* 0x000000280b057211 */ /* 0x000fe200030f0eff */
[C---:B------:R-:W-:Y:S02]  /*18cb0*/  IMAD R11, R39.reuse, 0x2, R11 ;  /* 0x00000002270b7824 */ /* 0x040fe400078e020b */
[----:B------:R1:W-:Y:S01]  /*18cc0*/  @P4 STG.E.U8 desc[UR26][R8.64], R15 ;  /* 0x0000000f08004986 */ /* 0x0003e2000c10111a */
[----:B----4-:R-:W-:Y:S02]  /*18cd0*/  ISETP.LT.AND P4, PT, R10, UR6, !P0 ;  /* 0x000000060a007c0c */ /* 0x010fe4000c781270 */
[----:B------:R-:W-:Y:S01]  /*18ce0*/  PRMT R13, R6, 0x7773, RZ ;  /* 0x00007773060d7816 */ /* 0x000fe200000000ff */
[----:B------:R-:W-:Y:S01]  /*18cf0*/  IMAD R3, R39, 0x2, R11 ;  /* 0x0000000227037824 */ /* 0x000fe200078e020b */
[----:B------:R-:W-:Y:S01]  /*18d00*/  IADD3 R10, P6, PT, R11, R0, RZ ;  /* 0x000000000b0a7210 */ /* 0x000fe20007fde0ff */
[----:B------:R-:W2:Y:S01]  /*18d10*/  LDCU UR6, c[0x0][0x39c] ;  /* 0x00007380ff0677ac */ /* 0x000ea20008000800 */
[----:B------:R-:W-:-:S02]  /*18d20*/  PRMT R19, R7, 0x7770, RZ ;  /* 0x0000777007137816 */ /* 0x000fc400000000ff */
[----:B------:R-:W-:Y:S01]  /*18d30*/  LEA.HI.X.SX32 R11, R11, R40, 0x1, P6 ;  /* 0x000000280b0b7211 */ /* 0x000fe200030f0eff */
[----:B------:R4:W-:Y:S04]  /*18d40*/  @P5 STG.E.U8 desc[UR26][R4.64], R13 ;  /* 0x0000000d04005986 */ /* 0x0009e8000c10111a */
[----:B------:R0:W-:Y:S01]  /*18d50*/  @P2 STG.E.U8 desc[UR26][R10.64], R19 ;  /* 0x000000130a002986 */ /* 0x0001e2000c10111a */
[----:B-1----:R-:W-:Y:S01]  /*18d60*/  IMAD R9, R39, 0x2, R3 ;  /* 0x0000000227097824 */ /* 0x002fe200078e0203 */
[----:B------:R-:W-:Y:S02]  /*18d70*/  IADD3 R2, P6, PT, R3, R0, RZ ;  /* 0x0000000003027210 */ /* 0x000fe40007fde0ff */
[----:B------:R-:W-:Y:S02]  /*18d80*/  PRMT R17, R7, 0x7771, RZ ;  /* 0x0000777107117816 */ /* 0x000fe400000000ff */
[----:B------:R-:W-:-:S02]  /*18d90*/  LEA.HI.X.SX32 R3, R3, R40, 0x1, P6 ;  /* 0x0000002803037211 */ /* 0x000fc400030f0eff */
[----:B----4-:R-:W-:-:S04]  /*18da0*/  IADD3 R4, P2, PT, R9, R0, RZ ;  /* 0x0000000009047210 */ /* 0x010fc80007f5e0ff */
[----:B------:R-:W-:Y:S01]  /*18db0*/  LEA.HI.X.SX32 R5, R9, R40, 0x1, P2 ;  /* 0x0000002809057211 */ /* 0x000fe200010f0eff */
[----:B------:R1:W-:Y:S01]  /*18dc0*/  @P3 STG.E.U8 desc[UR26][R2.64], R17 ;  /* 0x0000001102003986 */ /* 0x0003e2000c10111a */
[----:B0-----:R-:W-:Y:S01]  /*18dd0*/  IMAD R11, R39, 0x4, R9 ;  /* 0x00000004270b7824 */ /* 0x001fe200078e0209 */
[----:B-----5:R-:W-:Y:S01]  /*18de0*/  ISETP.LT.AND P5, PT, R16, UR5, !P0 ;  /* 0x0000000510007c0c */ /* 0x020fe2000c7a1270 */
[----:B------:R-:W3:Y:S01]  /*18df0*/  LDCU UR5, c[0x0][0x39c] ;  /* 0x00007380ff0577ac */ /* 0x000ee20008000800 */
[----:B------:R-:W4:Y:S04]  /*18e00*/  LDL.LU R16, [R1+0x314] ;  /* 0x0003140001107983 */ /* 0x000f280000300800 */
[----:B------:R-:W5:Y:S04]  /*18e10*/  LDL.LU R6, [R1+0x310] ;  /* 0x0003100001067983 */ /* 0x000f680000300800 */
[----:B------:R-:W4:Y:S01]  /*18e20*/  LDL.LU R10, [R1+0x260] ;  /* 0x00026000010a7983 */ /* 0x000f220000300800 */
[----:B------:R-:W-:-:S05]  /*18e30*/  IMAD R13, R18, R39, RZ ;  /* 0x00000027120d7224 */ /* 0x000fca00078e02ff */
[----:B------:R-:W-:-:S04]  /*18e40*/  IADD3 R8, P2, PT, R13, R0, RZ ;  /* 0x000000000d087210 */ /* 0x000fc80007f5e0ff */
[----:B------:R-:W-:Y:S02]  /*18e50*/  LEA.HI.X.SX32 R9, R13, R40, 0x1, P2 ;  /* 0x000000280d097211 */ /* 0x000fe400010f0eff */
[----:B--2---:R-:W-:Y:S01]  /*18e60*/  ISETP.LT.AND P3, PT, R14, UR6, !P0 ;  /* 0x000000060e007c0c */ /* 0x004fe2000c761270 */
[----:B------:R-:W5:Y:S01]  /*18e70*/  LDCU UR6, c[0x0][0x39c] ;  /* 0x00007380ff0677ac */ /* 0x000f620008000800 */
[----:B------:R-:W2:Y:S01]  /*18e80*/  LDL.LU R14, [R1+0x30c] ;  /* 0x00030c00010e7983 */ /* 0x000ea20000300800 */
[----:B---3--:R-:W-:Y:S01]  /*18e90*/  ISETP.LT.AND P2, PT, R12, UR5, !P0 ;  /* 0x000000050c007c0c */ /* 0x008fe2000c741270 */
[----:B------:R-:W4:Y:S02]  /*18ea0*/  LDCU UR5, c[0x0][0x39c] ;  /* 0x00007380ff0577ac */ /* 0x000f240008000800 */
[----:B------:R-:W3:Y:S01]  /*18eb0*/  LDL.LU R12, [R1+0x308] ;  /* 0x00030800010c7983 */ /* 0x000ee20000300800 */
[----:B------:R-:W-:Y:S02]  /*18ec0*/  ISETP.LT.AND P6, PT, R18, UR4, !P0 ;  /* 0x0000000412007c0c */ /* 0x000fe4000c7c1270 */
[C---:B------:R-:W-:Y:S01]  /*18ed0*/  PRMT R15, R7.reuse, 0x7772, RZ ;  /* 0x00007772070f7816 */ /* 0x040fe200000000ff */
[----:B------:R-:W3:Y:S01]  /*18ee0*/  LDL.LU R18, [R1+0x1d4] ;  /* 0x0001d40001127983 */ /* 0x000ee20000300800 */
[----:B------:R-:W-:Y:S01]  /*18ef0*/  PRMT R13, R7, 0x7773, RZ ;  /* 0x00007773070d7816 */ /* 0x000fe200000000ff */
[----:B------:R-:W-:Y:S01]  /*18f00*/  IMAD R7, R39, 0x2, R11 ;  /* 0x0000000227077824 */ /* 0x000fe200078e020b */
[----:B-1----:R-:W-:Y:S01]  /*18f10*/  PRMT R17, R32, 0x7771, RZ ;  /* 0x0000777120117816 */ /* 0x002fe200000000ff */
[----:B------:R0:W-:Y:S01]  /*18f20*/  @P1 STG.E.U8 desc[UR26][R4.64], R15 ;  /* 0x0000000f04001986 */ /* 0x0001e2000c10111a */
[C---:B------:R-:W-:Y:S01]  /*18f30*/  IADD3 R2, P1, PT, R11.reuse, R0, RZ ;  /* 0x000000000b027210 */ /* 0x040fe20007f3e0ff */
[----:B------:R-:W1:Y:S04]  /*18f40*/  LDCU UR4, c[0x0][0x39c] ;  /* 0x00007380ff0477ac */ /* 0x000e680008000800 */
[----:B------:R1:W-:Y:S01]  /*18f50*/  @P6 STG.E.U8 desc[UR26][R8.64], R13 ;  /* 0x0000000d08006986 */ /* 0x0003e2000c10111a */
[----:B------:R-:W-:-:S02]  /*18f60*/  LEA.HI.X.SX32 R3, R11, R40, 0x1, P1 ;  /* 0x000000280b037211 */ /* 0x000fc400008f0eff */
[----:B------:R-:W-:Y:S02]  /*18f70*/  PRMT R11, R32, 0x7770, RZ ;  /* 0x00007770200b7816 */ /* 0x000fe400000000ff */
[----:B0-----:R-:W-:-:S04]  /*18f80*/  IADD3 R4, P6, PT, R7, R0, RZ ;  /* 0x0000000007047210 */ /* 0x001fc80007fde0ff */
[----:B------:R-:W-:Y:S01]  /*18f90*/  LEA.HI.X.SX32 R5, R7, R40, 0x1, P6 ;  /* 0x0000002807057211 */ /* 0x000fe200030f0eff */
[----:B------:R0:W-:Y:S01]  /*18fa0*/  @P4 STG.E.U8 desc[UR26][R2.64], R11 ;  /* 0x0000000b02004986 */ /* 0x0001e2000c10111a */
[----:B------:R-:W-:-:S03]  /*18fb0*/  IMAD R7, R39, 0x2, R7 ;  /* 0x0000000227077824 */ /* 0x000fc600078e0207 */
[----:B------:R0:W-:Y:S01]  /*18fc0*/  @P5 STG.E.U8 desc[UR26][R4.64], R17 ;  /* 0x0000001104005986 */ /* 0x0001e2000c10111a */
[----:B-1----:R-:W-:Y:S01]  /*18fd0*/  IMAD R9, R39, 0x2, R7 ;  /* 0x0000000227097824 */ /* 0x002fe200078e0207 */
[C---:B------:R-:W-:Y:S02]  /*18fe0*/  PRMT R15, R32.reuse, 0x7772, RZ ;  /* 0x00007772200f7816 */ /* 0x040fe400000000ff */
[----:B------:R-:W-:Y:S02]  /*18ff0*/  PRMT R13, R32, 0x7773, RZ ;  /* 0x00007773200d7816 */ /* 0x000fe400000000ff */
[----:B-----5:R-:W-:Y:S01]  /*19000*/  ISETP.LT.AND P4, PT, R6, UR6, !P0 ;  /* 0x0000000606007c0c */ /* 0x020fe2000c781270 */
[----:B------:R-:W3:Y:S01]  /*19010*/  LDCU UR6, c[0x0][0x39c] ;  /* 0x00007380ff0677ac */ /* 0x000ee20008000800 */
[----:B----4-:R-:W-:Y:S02]  /*19020*/  ISETP.LT.AND P5, PT, R10, UR5, !P0 ;  /* 0x000000050a007c0c */ /* 0x010fe4000c7a1270 */
[----:B------:R-:W-:Y:S01]  /*19030*/  ISETP.LT.AND P1, PT, R16, UR4, !P0 ;  /* 0x0000000410007c0c */ /* 0x000fe2000c721270 */
[----:B------:R-:W4:Y:S01]  /*19040*/  LDL.LU R10, [R1+0x25c] ;  /* 0x00025c00010a7983 */ /* 0x000f220000300800 */
[----:B------:R-:W-:Y:S01]  /*19050*/  IADD3 R6, P6, PT, R7, R0, RZ ;  /* 0x0000000007067210 */ /* 0x000fe20007fde0ff */
[----:B0-----:R-:W-:Y:S01]  /*19060*/  IMAD R11, R39, 0x2, R9 ;  /* 0x00000002270b7824 */ /* 0x001fe200078e0209 */
[----:B------:R-:W4:Y:S01]  /*19070*/  LDCU UR5, c[0x0][0x39c] ;  /* 0x00007380ff0577ac */ /* 0x000f220008000800 */
[----:B------:R-:W5:Y:S01]  /*19080*/  LDL.LU R16, [R1+0x210] ;  /* 0x0002100001107983 */ /* 0x000f620000300800 */
[----:B------:R-:W-:-:S02]  /*19090*/  LEA.HI.X.SX32 R7, R7, R40, 0x1, P6 ;  /* 0x0000002807077211 */ /* 0x000fc400030f0eff */
[C---:B------:R-:W-:Y:S01]  /*190a0*/  IADD3 R2, P6, PT, R9.reuse, R0, RZ ;  /* 0x0000000009027210 */ /* 0x040fe20007fde0ff */
[----:B------:R-:W0:Y:S03]  /*190b0*/  LDCU UR4, c[0x0][0x39c] ;  /* 0x00007380ff0477ac */ /* 0x000e260008000800 */
[----:B------:R-:W-:Y:S01]  /*190c0*/  LEA.HI.X.SX32 R3, R9, R40, 0x1, P6 ;  /* 0x0000002809037211 */ /* 0x000fe200030f0eff */
[----:B------:R1:W-:Y:S04]  /*190d0*/  @P3 STG.E.U8 desc[UR26][R6.64], R15 ;  /* 0x0000000f06003986 */ /* 0x0003e8000c10111a */
[----:B------:R0:W-:Y:S01]  /*190e0*/  @P2 STG.E.U8 desc[UR26][R2.64], R13 ;  /* 0x0000000d02002986 */ /* 0x0001e2000c10111a */
[----:B--2---:R-:W-:Y:S01]  /*190f0*/  ISETP.LT.AND P3, PT, R14, UR7, !P0 ;  /* 0x000000070e007c0c */ /* 0x004fe2000c761270 */
[----:B------:R-:W2:Y:S02]  /*19100*/  LDCU UR7, c[0x0][0x39c] ;  /* 0x00007380ff0777ac */ /* 0x000ea40008000800 */
[----:B------:R-:W2:Y:S01]  /*19110*/  LDL.LU R14, [R1+0x304] ;  /* 0x00030400010e7983 */ /* 0x000ea20000300800 */
[----:B---3--:R-:W-:Y:S01]  /*19120*/  ISETP.LT.AND P2, PT, R12, UR6, !P0 ;  /* 0x000000060c007c0c */ /* 0x008fe2000c741270 */
[----:B------:R-:W5:Y:S02]  /*19130*/  LDCU UR6, c[0x0][0x39c] ;  /* 0x00007380ff0677ac */ /* 0x000f640008000800 */
[----:B------:R-:W3:Y:S04]  /*19140*/  LDL.LU R8, [R1+0x300] ;  /* 0x0003000001087983 */ /* 0x000ee80000300800 */
[----:B------:R-:W2:Y:S01]  /*19150*/  LDL.LU R12, [R1+0x258] ;  /* 0x00025800010c7983 */ /* 0x000ea20000300800 */
[----:B------:R-:W-:-:S04]  /*19160*/  IADD3 R4, P6, PT, R11, R0, RZ ;  /* 0x000000000b047210 */ /* 0x000fc80007fde0ff */
[----:B------:R-:W-:Y:S01]  /*19170*/  LEA.HI.X.SX32 R5, R11, R40, 0x1, P6 ;  /* 0x000000280b057211 */ /* 0x000fe200030f0eff */
[----:B------:R-:W-:-:S04]  /*19180*/  IMAD R11, R39, 0x2, R11 ;  /* 0x00000002270b7824 */ /* 0x000fc800078e020b */
[----:B------:R-:W-:Y:S01]  /*19190*/  IMAD R9, R39, 0x2, R11 ;  /* 0x0000000227097824 */ /* 0x000fe200078e020b */
[----:B-1----:R-:W-:Y:S02]  /*191a0*/  IADD3 R6, P6, PT, R11, R0, RZ ;  /* 0x000000000b067210 */ /* 0x002fe40007fde0ff */
[----:B------:R-:W-:Y:S02]  /*191b0*/  PRMT R17, R33, 0x7770, RZ ;  /* 0x0000777021117816 */ /* 0x000fe400000000ff */
[----:B------:R-:W-:Y:S01]  /*191c0*/  LEA.HI.X.SX32 R7, R11, R40, 0x1, P6 ;  /* 0x000000280b077211 */ /* 0x000fe200030f0eff */
[----:B------:R-:W-:Y:S01]  /*191d0*/  IMAD R11, R18, R39, RZ ;  /* 0x00000027120b7224 */ /* 0x000fe200078e02ff */
[----:B0-----:R-:W-:Y:S02]  /*191e0*/  IADD3 R2, P6, PT, R9, R0, RZ ;  /* 0x0000000009027210 */ /* 0x001fe40007fde0ff */
[C---:B------:R-:W-:Y:S01]  /*191f0*/  PRMT R15, R33.reuse, 0x7771, RZ ;  /* 0x00007771210f7816 */ /* 0x040fe200000000ff */
[----:B------:R0:W-:Y:S01]  /*19200*/  @P1 STG.E.U8 desc[UR26][R4.64], R17 ;  /* 0x0000001104001986 */ /* 0x0001e2000c10111a */
[----:B------:R-:W-:-:S02]  /*19210*/  PRMT R13, R33, 0x7772, RZ ;  /* 0x00007772210d7816 */ /* 0x000fc400000000ff */
[----:B------:R-:W-:Y:S01]  /*19220*/  LEA.HI.X.SX32 R3, R9, R40, 0x1, P6 ;  /* 0x0000002809037211 */ /* 0x000fe200030f0eff */
[----:B------:R1:W-:Y:S01]  /*19230*/  @P4 STG.E.U8 desc[UR26][R6.64], R15 ;  /* 0x0000000f06004986 */ /* 0x0003e2000c10111a */
[----:B------:R-:W-:Y:S01]  /*19240*/  IMAD R9, R39, 0x4, R9 ;  /* 0x0000000427097824 */ /* 0x000fe200078e0209 */
[----:B------:R-:W-:Y:S01]  /*19250*/  ISETP.LT.AND P1, PT, R18, UR4, !P0 ;  /* 0x0000000412007c0c */ /* 0x000fe2000c721270 */
[----:B------:R-:W3:Y:S01]  /*19260*/  LDCU UR4, c[0x0][0x39c] ;  /* 0x00007380ff0477ac */ /* 0x000ee20008000800 */
[----:B------:R1:W-:Y:S01]  /*19270*/  @P5 STG.E.U8 desc[UR26][R2.64], R13 ;  /* 0x0000000d02005986 */ /* 0x0003e2000c10111a */
[----:B0-----:R-:W-:-:S04]  /*19280*/  IADD3 R4, P6, PT, R11, R0, RZ ;  /* 0x000000000b047210 */ /* 0x001fc80007fde0ff */
[----:B------:R-:W-:Y:S01]  /*19290*/  LEA.HI.X.SX32 R5, R11, R40, 0x1, P6 ;  /* 0x000000280b057211 */ /* 0x000fe200030f0eff */
[----:B------:R-:W-:Y:S01]  /*192a0*/  IMAD R11, R39, 0x2, R9 ;  /* 0x00000002270b7824 */ /* 0x000fe200078e0209 */
[----:B-1----:R-:W-:-:S04]  /*192b0*/  IADD3 R6, P5, PT, R9, R0, RZ ;  /* 0x0000000009067210 */ /* 0x002fc80007fbe0ff */
[----:B------:R-:W-:Y:S02]  /*192c0*/  LEA.HI.X.SX32 R7, R9, R40, 0x1, P5 ;  /* 0x0000002809077211 */ /* 0x000fe400028f0eff */
[----:B------:R-:W-:Y:S02]  /*192d0*/  IADD3 R2, P5, PT, R11, R0, RZ ;  /* 0x000000000b027210 */ /* 0x000fe40007fbe0ff */
[----:B------:R-:W-:Y:S02]  /*192e0*/  PRMT R33, R33, 0x7773, RZ ;  /* 0x0000777321217816 */ /* 0x000fe400000000ff */
[C---:B------:R-:W-:Y:S02]  /*192f0*/  PRMT R19, R34.reuse, 0x7770, RZ ;  /* 0x0000777022137816 */ /* 0x040fe400000000ff */
[----:B------:R-:W-:Y:S02]  /*19300*/  PRMT R15, R34, 0x7771, RZ ;  /* 0x00007771220f7816 */ /* 0x000fe400000000ff */
[----:B------:R-:W-:Y:S01]  /*19310*/  LEA.HI.X.SX32 R3, R11, R40, 0x1, P5 ;  /* 0x000000280b037211 */ /* 0x000fe200028f0eff */
[----:B------:R-:W-:Y:S04]  /*19320*/  @P1 STG.E.U8 desc[UR26][R4.64], R33 ;  /* 0x0000002104001986 */ /* 0x000fe8000c10111a */
[----:B------:R-:W-:Y:S04]  /*19330*/  @P3 STG.E.U8 desc[UR26][R6.64], R19 ;  /* 0x0000001306003986 */ /* 0x000fe8000c10111a */
[----:B------:R0:W-:Y:S01]  /*19340*/  @P2 STG.E.U8 desc[UR26][R2.64], R15 ;  /* 0x0000000f02002986 */ /* 0x0001e2000c10111a */
[----:B----4-:R-:W-:Y:S01]  /*19350*/  ISETP.LT.AND P4, PT, R10, UR5, !P0 ;  /* 0x000000050a007c0c */ /* 0x010fe2000c781270 */
[----:B------:R-:W2:Y:S02]  /*19360*/  LDCU UR5, c[0x0][0x39c] ;  /* 0x00007380ff0577ac */ /* 0x000ea40008000800 */
[----:B------:R-:W4:Y:S01]  /*19370*/  LDL.LU R10, [R1+0x2fc] ;  /* 0x0002fc00010a7983 */ /* 0x000f220000300800 */
[----:B-----5:R-:W-:Y:S01]  /*19380*/  ISETP.LT.AND P6, PT, R16, UR6, !P0 ;  /* 0x0000000610007c0c */ /* 0x020fe2000c7c1270 */
[----:B------:R-:W4:Y:S02]  /*19390*/  LDCU UR6, c[0x0][0x39c] ;  /* 0x00007380ff0677ac */ /* 0x000f240008000800 */
[----:B------:R-:W5:Y:S04]  /*193a0*/  LDL.LU R16, [R1+0x2f8] ;  /* 0x0002f80001107983 */ /* 0x000f680000300800 */
[----:B------:R-:W5:Y:S01]  /*193b0*/  LDL.LU R20, [R1+0x1d0] ;  /* 0x0001d00001147983 */ /* 0x000f620000300800 */
[----:B------:R-:W-:Y:S01]  /*193c0*/  IMAD R13, R39, 0x2, R11 ;  /* 0x00000002270d7824 */ /* 0x000fe200078e020b */
[----:B------:R-:W-:-:S02]  /*193d0*/  PRMT R17, R34, 0x7772, RZ ;  /* 0x0000777222117816 */ /* 0x000fc400000000ff */
[----:B------:R-:W-:Y:S01]  /*193e0*/  PRMT R21, R35, 0x7770, RZ ;  /* 0x0000777023157816 */ /* 0x000fe200000000ff */
[----:B------:R-:W1:Y:S01]  /*193f0*/  LDS.128 R4, [R38+0x800] ;  /* 0x0008000026047984 */ /* 0x000e620000000c00 */
[----:B--2---:R-:W-:Y:S01]  /*19400*/  ISETP.LT.AND P2, PT, R12, UR5, !P0 ;  /* 0x000000050c007c0c */ /* 0x004fe2000c741270 */
[----:B------:R-:W5:Y:S02]  /*19410*/  LDCU UR5, c[0x0][0x39c] ;  /* 0x00007380ff0577ac */ /* 0x000f640008000800 */
[----:B------:R-:W2:Y:S01]  /*19420*/  LDL.LU R12, [R1+0x254] ;  /* 0x00025400010c7983 */ /* 0x000ea20000300800 */
[----:B---3--:R-:W-:Y:S02]  /*19430*/  ISETP.LT.AND P3, PT, R8, UR4, !P0 ;  /* 0x0000000408007c0c */ /* 0x008fe4000c761270 */
[----:B------:R-:W-:Y:S01]  /*19440*/  IADD3 R8, P5, PT, R13, R0, RZ ;  /* 0x000000000d087210 */ /* 0x000fe20007fbe0ff */
[----:B------:R-:W3:Y:S01]  /*19450*/  LDCU UR4, c[0x0][0x39c] ;  /* 0x00007380ff0477ac */ /* 0x000ee20008000800 */
[----:B------:R-:W-:-:S02]  /*19460*/  ISETP.LT.AND P1, PT, R14, UR7, !P0 ;  /* 0x000000070e007c0c */ /* 0x000fc4000c721270 */
[----:B------:R-:W-:Y:S01]  /*19470*/  LEA.HI.X.SX32 R9, R13, R40, 0x1, P5 ;  /* 0x000000280d097211 */ /* 0x000fe200028f0eff */
[C---:B------:R-:W-:Y:S01]  /*19480*/  IMAD R13, R39.reuse, 0x2, R13 ;  /* 0x00000002270d7824 */ /* 0x040fe200078e020d */
[----:B------:R-:W3:Y:S01]  /*19490*/  LDL.LU R14, [R1+0x200] ;  /* 0x00020000010e7983 */ /* 0x000ee20000300800 */
[----:B0-----:R-:W-:Y:S01]  /*194a0*/  PRMT R15, R34, 0x7773, RZ ;  /* 0x00007773220f7816 */ /* 0x001fe200000000ff */
[----:B------:R-:W0:Y:S01]  /*194b0*/  LDCU UR7, c[0x0][0x39c] ;  /* 0x00007380ff0777ac */ /* 0x000e220008000800 */
[----:B------:R-:W-:Y:S01]  /*194c0*/  IMAD R3, R39, 0x2, R13 ;  /* 0x0000000227037824 */ /* 0x000fe200078e020d */
[----:B------:R-:W-:Y:S04]  /*194d0*/  @P4 STG.E.U8 desc[UR26][R8.64], R17 ;  /* 0x0000001108004986 */ /* 0x000fe8000c10111a */
[----:B------:R-:W0:Y:S01]  /*194e0*/  LDL.LU R18, [R1+0x2f4] ;  /* 0x0002f40001127983 */ /* 0x000e220000300800 */
[----:B----4-:R-:W-:Y:S01]  /*194f0*/  ISETP.LT.AND P5, PT, R10, UR6, !P0 ;  /* 0x000000060a007c0c */ /* 0x010fe2000c7a1270 */
[----:B------:R-:W2:Y:S01]  /*19500*/  LDCU UR6, c[0x0][0x39c] ;  /* 0x00007380ff0677ac */ /* 0x000ea20008000800 */
[----:B------:R-:W-:-:S04]  /*19510*/  IADD3 R10, P4, PT, R13, R0, RZ ;  /* 0x000000000d0a7210 */ /* 0x000fc80007f9e0ff */
[----:B------:R-:W-:Y:S02]  /*19520*/  LEA.HI.X.SX32 R11, R13, R40, 0x1, P4 ;  /* 0x000000280d0b7211 */ /* 0x000fe400020f0eff */
[----:B------:R-:W-:Y:S01]  /*19530*/  IADD3 R2, P4, PT, R3, R0, RZ ;  /* 0x0000000003027210 */ /* 0x000fe20007f9e0ff */
[----:B------:R-:W-:-:S03]  /*19540*/  IMAD R13, R39, 0x2, R3 ;  /* 0x00000002270d7824 */ /* 0x000fc600078e0203 */
[----:B------:R-:W-:Y:S01]  /*19550*/  LEA.HI.X.SX32 R3, R3, R40, 0x1, P4 ;  /* 0x0000002803037211 */ /* 0x000fe200020f0eff */
[----:B------:R4:W-:Y:S01]  /*19560*/  @P6 STG.E.U8 desc[UR26][R10.64], R15 ;  /* 0x0000000f0a006986 */ /* 0x0009e2000c10111a */
[----:B-----5:R-:W-:Y:S01]  /*19570*/  ISETP.LT.AND P4, PT, R16, UR5, !P0 ;  /* 0x0000000510007c0c */ /* 0x020fe2000c781270 */
[----:B------:R-:W3:Y:S02]  /*19580*/  LDCU UR5, c[0x0][0x39c] ;  /* 0x00007380ff0577ac */ /* 0x000ee40008000800 */
[----:B------:R5:W-:Y:S04]  /*19590*/  @P1 STG.E.U8 desc[UR26][R2.64], R21 ;  /* 0x0000001502001986 */ /* 0x000be8000c10111a */
[----:B------:R-:W3:Y:S01]  /*195a0*/  LDL.LU R16, [R1+0x2f0] ;  /* 0x0002f00001107983 */ /* 0x000ee20000300800 */
[----:B--2---:R-:W-:Y:S01]  /*195b0*/  ISETP.LT.AND P1, PT, R12, UR6, !P0 ;  /* 0x000000060c007c0c */ /* 0x004fe2000c721270 */
[----:B----4-:R-:W-:-:S02]  /*195c0*/  IMAD R15, R20, R39, RZ ;  /* 0x00000027140f7224 */ /* 0x010fc400078e02ff */
[----:B------:R-:W2:Y:S01]  /*195d0*/  LDL.LU R12, [R1+0x250] ;  /* 0x00025000010c7983 */ /* 0x000ea20000300800 */
[C---:B------:R-:W-:Y:S01]  /*195e0*/  IADD3 R8, P6, PT, R13.reuse, R0, RZ ;  /* 0x000000000d087210 */ /* 0x040fe20007fde0ff */
[----:B------:R-:W4:Y:S03]  /*195f0*/  LDCU UR6, c[0x0][0x39c] ;  /* 0x00007380ff0677ac */ /* 0x000f260008000800 */
[----:B------:R-:W-:Y:S01]  /*19600*/  LEA.HI.X.SX32 R9, R13, R40, 0x1, P6 ;  /* 0x000000280d097211 */ /* 0x000fe200030f0eff */
[----:B------:R-:W-:Y:S01]  /*19610*/  IMAD R13, R39, 0x2, R13 ;  /* 0x00000002270d7824 */ /* 0x000fe200078e020d */
[----:B------:R-:W-:-:S04]  /*19620*/  PRMT R19, R35, 0x7771, RZ ;  /* 0x0000777123137816 */ /* 0x000fc800000000ff */
[----:B------:R-:W-:Y:S02]  /*19630*/  IADD3 R10, P6, PT, R13, R0, RZ ;  /* 0x000000000d0a7210 */ /* 0x000fe40007fde0ff */
[----:B------:R-:W-:Y:S02]  /*19640*/  PRMT R17, R35, 0x7772, RZ ;  /* 0x0000777223117816 */ /* 0x000fe400000000ff */
[----:B------:R-:W-:Y:S01]  /*19650*/  LEA.HI.X.SX32 R11, R13, R40, 0x1, P6 ;  /* 0x000000280d0b7211 */ /* 0x000fe200030f0eff */
[----:B------:R-:W-:Y:S01]  /*19660*/  IMAD R13, R39, 0x4, R13 ;  /* 0x00000004270d7824 */ /* 0x000fe200078e020d */
[C---:B-----5:R-:W-:Y:S01]  /*19670*/  IADD3 R2, P6, PT, R15.reuse, R0, RZ ;  /* 0x000000000f027210 */ /* 0x060fe20007fde0ff */
[----:B------:R5:W-:Y:S03]  /*19680*/  @P3 STG.E.U8 desc[UR26][R8.64], R19 ;  /* 0x0000001308003986 */ /* 0x000be6000c10111a */
[----:B------:R-:W-:Y:S01]  /*19690*/  LEA.HI.X.SX32 R3, R15, R40, 0x1, P6 ;  /* 0x000000280f037211 */ /* 0x000fe200030f0eff */
[----:B------:R0:W-:Y:S01]  /*196a0*/  @P2 STG.E.U8 desc[UR26][R10.64], R17 ;  /* 0x000000110a002986 */ /* 0x0001e2000c10111a */
[----:B---3--:R-:W-:Y:S01]  /*196b0*/  ISETP.LT.AND P2, PT, R14, UR5, !P0 ;  /* 0x000000050e007c0c */ /* 0x008fe2000c741270 */
[----:B------:R-:W2:Y:S01]  /*196c0*/  LDCU UR5, c[0x0][0x39c] ;  /* 0x00007380ff0577ac */ /* 0x000ea20008000800 */
[----:B------:R-:W-:-:S02]  /*196d0*/  ISETP.LT.AND P3, PT, R20, UR4, !P0 ;  /* 0x0000000414007c0c */ /* 0x000fc4000c761270 */
[----:B------:R-:W4:Y:S01]  /*196e0*/  LDL.LU R20, [R1+0x2ec] ;  /* 0x0002ec0001147983 */ /* 0x000f220000300800 */
[----:B------:R-:W3:Y:S01]  /*196f0*/  LDCU UR4, c[0x0][0x39c] ;  /* 0x00007380ff0477ac */ /* 0x000ee20008000800 */
[C---:B-----5:R-:W-:Y:S02]  /*19700*/  IADD3 R8, P6, PT, R13.reuse, R0, RZ ;  /* 0x000000000d087210 */ /* 0x060fe40007fde0ff */
[----:B------:R-:W5:Y:S02]  /*19710*/  LDL.LU R14, [R1+0x2e8] ;  /* 0x0002e800010e7983 */ /* 0x000f640000300800 */
[----:B------:R-:W-:Y:S01]  /*19720*/  LEA.HI.X.SX32 R9, R13, R40, 0x1, P6 ;  /* 0x000000280d097211 */ /* 0x000fe200030f0eff */
[----:B------:R-:W-:Y:S01]  /*19730*/  IMAD R13, R39, 0x2, R13 ;  /* 0x00000002270d7824 */ /* 0x000fe200078e020d */
[----:B------:R-:W-:-:S04]  /*19740*/  PRMT R35, R35, 0x7773, RZ ;  /* 0x0000777323237816 */ /* 0x000fc800000000ff */
[C---:B0-----:R-:W-:Y:S02]  /*19750*/  IADD3 R10, P6, PT, R13.reuse, R0, RZ ;  /* 0x000000000d0a7210 */ /* 0x041fe40007fde0ff */
[C---:B-1----:R-:W-:Y:S02]  /*19760*/  PRMT R19, R4.reuse, 0x7770, RZ ;  /* 0x0000777004137816 */ /* 0x042fe400000000ff */
[----:B------:R-:W-:Y:S02]  /*19770*/  LEA.HI.X.SX32 R11, R13, R40, 0x1, P6 ;  /* 0x000000280d0b7211 */ /* 0x000fe400030f0eff */
[----:B------:R-:W-:Y:S01]  /*19780*/  PRMT R21, R4, 0x7771, RZ ;  /* 0x0000777104157816 */ /* 0x000fe200000000ff */
[----:B------:R0:W-:Y:S01]  /*19790*/  @P3 STG.E.U8 desc[UR26][R2.64], R35 ;  /* 0x0000002302003986 */ /* 0x0001e2000c10111a */
[----:B------:R-:W-:Y:S01]  /*197a0*/  ISETP.LT.AND P3, PT, R18, UR7, !P0 ;  /* 0x0000000712007c0c */ /* 0x000fe2000c761270 */
[C---:B------:R-:W-:Y:S01]  /*197b0*/  IMAD R15, R39.reuse, 0x2, R13 ;  /* 0x00000002270f7824 */ /* 0x040fe200078e020d */
[----:B------:R-:W5:Y:S01]  /*197c0*/  LDCU UR7, c[0x0][0x39c] ;  /* 0x00007380ff0777ac */ /* 0x000f620008000800 */
[----:B------:R1:W-:Y:S04]  /*197d0*/  @P5 STG.E.U8 desc[UR26][R8.64], R19 ;  /* 0x0000001308005986 */ /* 0x0003e8000c10111a */
[----:B------:R0:W-:Y:S04]  /*197e0*/  @P4 STG.E.U8 desc[UR26][R10.64], R21 ;  /* 0x000000150a004986 */ /* 0x0001e8000c10111a */
[----:B------:R-:W5:Y:S01]  /*197f0*/  LDL.LU R18, [R1+0x1cc] ;  /* 0x0001cc0001127983 */ /* 0x000f620000300800 */
[----:B---3--:R-:W-:Y:S01]  /*19800*/  ISETP.LT.AND P5, PT, R16, UR4, !P0 ;  /* 0x0000000410007c0c */ /* 0x008fe2000c7a1270 */
[----:B------:R-:W-:Y:S01]  /*19810*/  IMAD R13, R39, 0x2, R15 ;  /* 0x00000002270d7824 */ /* 0x000fe200078e020f */
[C---:B0-----:R-:W-:Y:S01]  /*19820*/  IADD3 R2, P6, PT, R15.reuse, R0, RZ ;  /* 0x000000000f027210 */ /* 0x041fe20007fde0ff */
[----:B------:R-:W0:Y:S01]  /*19830*/  LDCU UR4, c[0x0][0x39c] ;  /* 0x00007380ff0477ac */ /* 0x000e220008000800 */
[----:B--2---:R-:W-:Y:S01]  /*19840*/  ISETP.LT.AND P4, PT, R12, UR5, !P0 ;  /* 0x000000050c007c0c */ /* 0x004fe2000c781270 */
[----:B------:R-:W2:Y:S01]  /*19850*/  LDCU UR5, c[0x0][0x39c] ;  /* 0x00007380ff0577ac */ /* 0x000ea20008000800 */
[----:B------:R-:W2:Y:S04]  /*19860*/  LDL.LU R12, [R1+0x24c] ;  /* 0x00024c00010c7983 */ /* 0x000ea80000300800 */
[----:B------:R-:W3:Y:S01]  /*19870*/  LDL.LU R16, [R1+0x1f4] ;  /* 0x0001f40001107983 */ /* 0x000ee20000300800 */
[----:B------:R-:W-:-:S02]  /*19880*/  LEA.HI.X.SX32 R3, R15, R40, 0x1, P6 ;  /* 0x000000280f037211 */ /* 0x000fc400030f0eff */
[C---:B-1----:R-:W-:Y:S02]  /*19890*/  IADD3 R8, P6, PT, R13.reuse, R0, RZ ;  /* 0x000000000d087210 */ /* 0x042fe40007fde0ff */
[----:B------:R-:W-:Y:S02]  /*198a0*/  PRMT R19, R4, 0x7772, RZ ;  /* 0x0000777204137816 */ /* 0x000fe400000000ff */
[----:B------:R-:W-:Y:S01]  /*198b0*/  LEA.HI.X.SX32 R9, R13, R40, 0x1, P6 ;  /* 0x000000280d097211 */ /* 0x000fe200030f0eff */
[C---:B------:R-:W-:Y:S02]  /*198c0*/  IMAD R13, R39.reuse, 0x2, R13 ;  /* 0x00000002270d7824 */ /* 0x040fe400078e020d */
[----:B------:R1:W-:Y:S02]  /*198d0*/  @P1 STG.E.U8 desc[UR26][R2.64], R19 ;  /* 0x0000001302001986 */ /* 0x0003e4000c10111a */
[----:B------:R-:W-:Y:S01]  /*198e0*/  IMAD R15, R39, 0x2, R13 ;  /* 0x00000002270f7824 */ /* 0x000fe200078e020d */
[----:B------:R-:W-:-:S02]  /*198f0*/  IADD3 R10, P6, PT, R13, R0, RZ ;  /* 0x000000000d0a7210 */ /* 0x000fc40007fde0ff */
[----:B------:R-:W-:Y:S02]  /*19900*/  PRMT R17, R4, 0x7773, RZ ;  /* 0x0000777304117816 */ /* 0x000fe400000000ff */
[----:B------:R-:W-:Y:S02]  /*19910*/  LEA.HI.X.SX32 R11, R13, R40, 0x1, P6 ;  /* 0x000000280d0b7211 */ /* 0x000fe400030f0eff */
[----:B----4-:R-:W-:Y:S01]  /*19920*/  ISETP.LT.AND P1, PT, R20, UR6, !P0 ;  /* 0x0000000614007c0c */ /* 0x010fe2000c721270 */
[----:B------:R-:W3:Y:S01]  /*19930*/  LDCU UR6, c[0x0][0x39c] ;  /* 0x00007380ff0677ac */ /* 0x000ee20008000800 */
[----:B------:R-:W-:Y:S01]  /*19940*/  IMAD R13, R39, 0x2, R15 ;  /* 0x00000002270d7824 */ /* 0x000fe200078e020f */
[C---:B-1----:R-:W-:Y:S01]  /*19950*/  IADD3 R2, P6, PT, R15.reuse, R0, RZ ;  /* 0x000000000f027210 */ /* 0x042fe20007fde0ff */
[----:B------:R1:W-:Y:S01]  /*19960*/  @P2 STG.E.U8 desc[UR26][R8.64], R17 ;  /* 0x0000001108002986 */ /* 0x0003e2000c10111a */
[----:B-----5:R-:W-:Y:S01]  /*19970*/  ISETP.LT.AND P2, PT, R14, UR7, !P0 ;  /* 0x000000070e007c0c */ /* 0x020fe2000c741270 */
[----:B------:R-:W4:Y:S01]  /*19980*/  LDCU UR7, c[0x0][0x39c] ;  /* 0x00007380ff0777ac */ /* 0x000f220008000800 */
[----:B------:R-:W-:Y:S01]  /*19990*/  LEA.HI.X.SX32 R3, R15, R40, 0x1, P6 ;  /* 0x000000280f037211 */ /* 0x000fe200030f0eff */
[----:B------:R-:W5:Y:S01]  /*199a0*/  LDL.LU R14, [R1+0x268] ;  /* 0x00026800010e7983 */ /* 0x000f620000300800 */
[----:B------:R-:W-:-:S02]  /*199b0*/  PRMT R21, R5, 0x7770, RZ ;  /* 0x0000777005157816 */ /* 0x000fc400000000ff */
[----:B------:R-:W-:Y:S01]  /*199c0*/  PRMT R19, R5, 0x7771, RZ ;  /* 0x0000777105137816 */ /* 0x000fe200000000ff */
[----:B------:R-:W4:Y:S01]  /*199d0*/  LDL.LU R20, [R1+0x2e4] ;  /* 0x0002e40001147983 */ /* 0x000f220000300800 */
[----:B-1----:R-:W-:Y:S02]  /*199e0*/  IADD3 R8, P6, PT, R13, R0, RZ ;  /* 0x000000000d087210 */ /* 0x002fe40007fde0ff */
[----:B------:R-:W-:Y:S02]  /*199f0*/  PRMT R17, R5, 0x7772, RZ ;  /* 0x0000777205117816 */ /* 0x000fe400000000ff */
[----:B------:R-:W-:Y:S01]  /*19a00*/  LEA.HI.X.SX32 R9, R13, R40, 0x1, P6 ;  /* 0x000000280d097211 */ /* 0x000fe200030f0eff */
[----:B------:R1:W-:Y:S04]  /*19a10*/  @P3 STG.E.U8 desc[UR26][R10.64], R21 ;  /* 0x000000150a003986 */ /* 0x0003e8000c10111a */
[----:B------:R2:W-:Y:S04]  /*19a20*/  @P5 STG.E.U8 desc[UR26][R2.64], R19 ;  /* 0x0000001302005986 */ /* 0x0005e8000c10111a */
[----:B------:R2:W-:Y:S01]  /*19a30*/  @P4 STG.E.U8 desc[UR26][R8.64], R17 ;  /* 0x0000001108004986 */ /* 0x0005e2000c10111a */
[C---:B0-----:R-:W-:Y:S01]  /*19a40*/  ISETP.LT.AND P3, PT, R18.reuse, UR4, !P0 ;  /* 0x0000000412007c0c */ /* 0x041fe2000c761270 */
[----:B------:R-:W-:Y:S01]  /*19a50*/  IMAD R15, R18, R39, RZ ;  /* 0x00000027120f7224 */ /* 0x000fe200078e02ff */
[----:B-1----:R-:W-:Y:S01]  /*19a60*/  PRMT R21, R5, 0x7773, RZ ;  /* 0x0000777305157816 */ /* 0x002fe200000000ff */
[----:B------:R-:W4:Y:S01]  /*19a70*/  LDL.LU R18, [R1+0x2e0] ;  /* 0x0002e00001127983 */ /* 0x000f220000300800 */
[----:B------:R-:W-:Y:S01]  /*19a80*/  IMAD R11, R39, 0x4, R13 ;  /* 0x00000004270b7824 */ /* 0x000fe200078e020d */
[----:B------:R-:W0:Y:S01]  /*19a90*/  LDCU UR4, c[0x0][0x39c] ;  /* 0x00007380ff0477ac */ /* 0x000e220008000800 */
[----:B---3--:R-:W-:-:S02]  /*19aa0*/  ISETP.LT.AND P4, PT, R16, UR6, !P0 ;  /* 0x0000000610007c0c */ /* 0x008fc4000c781270 */
[----:B--2---:R-:W-:Y:S01]  /*19ab0*/  ISETP.LT.AND P5, PT, R12, UR5, !P0 ;  /* 0x000000050c007c0c */ /* 0x004fe2000c7a1270 */
[----:B------:R-:W2:Y:S01]  /*19ac0*/  LDL.LU R16, [R1+0x248] ;  /* 0x0002480001107983 */ /* 0x000ea20000300800 */
[----:B------:R-:W-:Y:S01]  /*19ad0*/  IADD3 R12, P6, PT, R15, R0, RZ ;  /* 0x000000000f0c7210 */ /* 0x000fe20007fde0ff */
[----:B------:R-:W-:Y:S01]  /*19ae0*/  IMAD R3, R39, 0x2, R11 ;  /* 0x0000000227037824 */ /* 0x000fe200078e020b */
[----:B------:R-:W1:Y:S02]  /*19af0*/  LDCU UR5, c[0x0][0x39c] ;  /* 0x00007380ff0577ac */ /* 0x000e640008000800 */
[----:B------:R-:W-:Y:S01]  /*19b00*/  LEA.HI.X.SX32 R13, R15, R40, 0x1, P6 ;  /* 0x000000280f0d7211 */ /* 0x000fe200030f0eff */
[----:B------:R-:W-:Y:S01]  /*19b10*/  IMAD R9, R39, 0x2, R3 ;  /* 0x0000000227097824 */ /* 0x000fe200078e0203 */
[C---:B------:R-:W-:Y:S01]  /*19b20*/  IADD3 R4, P6, PT, R11.reuse, R0, RZ ;  /* 0x000000000b047210 */ /* 0x040fe20007fde0ff */
[----:B------:R-:W2:Y:S03]  /*19b30*/  LDCU UR6, c[0x0][0x39c] ;  /* 0x00007380ff0677ac */ /* 0x000ea60008000800 */
[----:B------:R-:W-:Y:S01]  /*19b40*/  LEA.HI.X.SX32 R5, R11, R40, 0x1, P6 ;  /* 0x000000280b057211 */ /* 0x000fe200030f0eff */
[----:B------:R-:W-:Y:S01]  /*19b50*/  IMAD R11, R39, 0x2, R9 ;  /* 0x00000002270b7824 */ /* 0x000fe200078e0209 */
[----:B------:R3:W-:Y:S01]  /*19b60*/  @P3 STG.E.U8 desc[UR26][R12.64], R21 ;  /* 0x000000150c003986 */ /* 0x0007e2000c10111a */
[----:B------:R-:W-:-:S02]  /*19b70*/  PRMT R15, R6, 0x7770, RZ ;  /* 0x00007770060f7816 */ /* 0x000fc400000000ff */
[C---:B------:R-:W-:Y:S02]  /*19b80*/  IADD3 R2, P3, PT, R3.reuse, R0, RZ ;  /* 0x0000000003027210 */ /* 0x040fe40007f7e0ff */
[----:B------:R-:W-:Y:S01]  /*19b90*/  PRMT R19, R6, 0x7771, RZ ;  /* 0x0000777106137816 */ /* 0x000fe200000000ff */
[----:B------:R0:W-:Y:S01]  /*19ba0*/  @P1 STG.E.U8 desc[UR26][R4.64], R15 ;  /* 0x0000000f04001986 */ /* 0x0001e2000c10111a */
[----:B------:R-:W-:Y:S02]  /*19bb0*/  LEA.HI.X.SX32 R3, R3, R40, 0x1, P3 ;  /* 0x0000002803037211 */ /* 0x000fe400018f0eff */
[----:B------:R-:W-:Y:S01]  /*19bc0*/  IADD3 R8, P3, PT, R9, R0, RZ ;  /* 0x0000000009087210 */ /* 0x000fe20007f7e0ff */
[----:B---3--:R-:W-:Y:S02]  /*19bd0*/  IMAD R13, R39, 0x2, R11 ;  /* 0x00000002270d7824 */ /* 0x008fe400078e020b */
[----:B-----5:R-:W-:Y:S01]  /*19be0*/  IMAD R17, R14, R39, RZ ;  /* 0x000000270e117224 */ /* 0x020fe200078e02ff */
[----:B------:R-:W-:-:S02]  /*19bf0*/  LEA.HI.X.SX32 R9, R9, R40, 0x1, P3 ;  /* 0x0000002809097211 */ /* 0x000fc400018f0eff */
[-C--:B0-----:R-:W-:Y:S01]  /*19c00*/  IADD3 R4, P6, PT, R11, R0.reuse, RZ ;  /* 0x000000000b047210 */ /* 0x081fe20007fde0ff */
[----:B------:R-:W-:Y:S01]  /*19c10*/  IMAD R15, R39, 0x2, R13 ;  /* 0x00000002270f7824 */ /* 0x000fe200078e020d */
[----:B------:R-:W-:Y:S01]  /*19c20*/  IADD3 R10, P3, PT, R13, R0, RZ ;  /* 0x000000000d0a7210 */ /* 0x000fe20007f7e0ff */
[----:B------:R0:W-:Y:S01]  /*19c30*/  @P2 STG.E.U8 desc[UR26][R2.64], R19 ;  /* 0x0000001302002986 */ /* 0x0001e2000c10111a */
[----:B------:R-:W-:Y:S02]  /*19c40*/  LEA.HI.X.SX32 R5, R11, R40, 0x1, P6 ;  /* 0x000000280b057211 */ /* 0x000fe400030f0eff */
[----:B----4-:R-:W-:Y:S02]  /*19c50*/  ISETP.LT.AND P1, PT, R14, UR7, !P0 ;  /* 0x000000070e007c0c */ /* 0x010fe4000c721270 */
[-C--:B------:R-:W-:Y:S02]  /*19c60*/  IADD3 R12, P6, PT, R15, R0.reuse, RZ ;  /* 0x000000000f0c7210 */ /* 0x080fe40007fde0ff */
[----:B------:R-:W-:Y:S01]  /*19c70*/  IADD3 R14, P2, PT, R17, R0, RZ ;  /* 0x00000000110e7210 */ /* 0x000fe20007f5e0ff */
[----:B------:R-:W-:Y:S01]  /*19c80*/  IMAD R39, R39, 0x2, R15 ;  /* 0x0000000227277824 */ /* 0x000fe200078e020f */
[----:B------:R-:W-:-:S02]  /*19c90*/  LEA.HI.X.SX32 R11, R13, R40, 0x1, P3 ;  /* 0x000000280d0b7211 */ /* 0x000fc400018f0eff */
[-C--:B------:R-:W-:Y:S02]  /*19ca0*/  LEA.HI.X.SX32 R13, R15, R40.reuse, 0x1, P6 ;  /* 0x000000280f0d7211 */ /* 0x080fe400030f0eff */
[----:B------:R-:W-:Y:S02]  /*19cb0*/  ISETP.LT.AND P3, PT, R20, UR4, !P0 ;  /* 0x0000000414007c0c */ /* 0x000fe4000c761270 */
[----:B------:R-:W-:Y:S02]  /*19cc0*/  LEA.HI.X.SX32 R15, R17, R40, 0x1, P2 ;  /* 0x00000028110f7211 */ /* 0x000fe400010f0eff */
[----:B-1----:R-:W-:Y:S02]  /*19cd0*/  ISETP.LT.AND P2, PT, R18, UR5, !P0 ;  /* 0x0000000512007c0c */ /* 0x002fe4000c741270 */
[----:B0-----:R-:W-:Y:S02]  /*19ce0*/  IADD3 R2, P6, PT, R39, R0, RZ ;  /* 0x0000000027027210 */ /* 0x001fe40007fde0ff */
[----:B------:R-:W-:-:S02]  /*19cf0*/  PRMT R25, R6, 0x7772, RZ ;  /* 0x0000777206197816 */ /* 0x000fc400000000ff */
[----:B------:R-:W-:Y:S02]  /*19d00*/  PRMT R23, R6, 0x7773, RZ ;  /* 0x0000777306177816 */ /* 0x000fe400000000ff */
[C---:B------:R-:W-:Y:S02]  /*19d10*/  PRMT R17, R7.reuse, 0x7773, RZ ;  /* 0x0000777307117816 */ /* 0x040fe400000000ff */
[C---:B------:R-:W-:Y:S02]  /*19d20*/  PRMT R19, R7.reuse, 0x7772, RZ ;  /* 0x0000777207137816 */ /* 0x040fe400000000ff */
[C---:B------:R-:W-:Y:S02]  /*19d30*/  PRMT R21, R7.reuse, 0x7771, RZ ;  /* 0x0000777107157816 */ /* 0x040fe400000000ff */
[----:B------:R-:W-:Y:S01]  /*19d40*/  PRMT R7, R7, 0x7770, RZ ;  /* 0x0000777007077816 */ /* 0x000fe200000000ff */
[----:B------:R0:W-:Y:S01]  /*19d50*/  @P5 STG.E.U8 desc[UR26][R8.64], R25 ;  /* 0x0000001908005986 */ /* 0x0001e2000c10111a */
[----:B------:R-:W-:-:S03]  /*19d60*/  LEA.HI.X.SX32 R3, R39, R40, 0x1, P6 ;  /* 0x0000002827037211 */ /* 0x000fc600030f0eff */
[----:B------:R0:W-:Y:S04]  /*19d70*/  @P4 STG.E.U8 desc[UR26][R4.64], R23 ;  /* 0x0000001704004986 */ /* 0x0001e8000c10111a */
[----:B------:R0:W-:Y:S04]  /*19d80*/  @P3 STG.E.U8 desc[UR26][R10.64], R7 ;  /* 0x000000070a003986 */ /* 0x0001e8000c10111a */
[----:B------:R0:W-:Y:S01]  /*19d90*/  @P2 STG.E.U8 desc[UR26][R12.64], R21 ;  /* 0x000000150c002986 */ /* 0x0001e2000c10111a */
[----:B--2---:R-:W-:-:S13]  /*19da0*/  ISETP.LT.AND P0, PT, R16, UR6, !P0 ;  /* 0x0000000610007c0c */ /* 0x004fda000c701270 */
[----:B------:R0:W-:Y:S04]  /*19db0*/  @P0 STG.E.U8 desc[UR26][R2.64], R19 ;  /* 0x0000001302000986 */ /* 0x0001e8000c10111a */
[----:B------:R0:W-:Y:S01]  /*19dc0*/  @P1 STG.E.U8 desc[UR26][R14.64], R17 ;  /* 0x000000110e001986 */ /* 0x0001e2000c10111a */
[----:B------:R-:W-:Y:S06]  /*19dd0*/  BAR.SYNC.DEFER_BLOCKING 0x0 ;  /* 0x0000000000007b1d */ /* 0x000fec0000010000 */
[----:B------:R-:W-:Y:S05]  /*19de0*/  BRA.U UP0, `(.L_x_13) ;  /* 0x0000000100a07547 */ /* 0x000fea000b800000 */
[----:B------:R-:W1:Y:S01]  /*19df0*/  S2UR UR5, SR_CgaCtaId ;  /* 0x00000000000579c3 */ /* 0x000e620000008800 */
[----:B------:R-:W-:Y:S01]  /*19e00*/  NOP ;  /* 0x0000000000007918 */ /* 0x000fe20000000000 */
[----:B------:R-:W-:Y:S01]  /*19e10*/  UMOV UR4, 0x50 ;  /* 0x0000005000047882 */ /* 0x000fe20000000000 */
[----:B------:R-:W-:Y:S02]  /*19e20*/  IMAD.U32 R0, RZ, RZ, UR12 ;  /* 0x0000000cff007e24 */ /* 0x000fe4000f8e00ff */
[----:B0-----:R-:W-:Y:S02]  /*19e30*/  IMAD.MOV.U32 R3, RZ, RZ, 0xff ;  /* 0x000000ffff037424 */ /* 0x001fe400078e00ff */
[----:B------:R-:W-:Y:S01]  /*19e40*/  IMAD.MOV.U32 R7, RZ, RZ, 0x1 ;  /* 0x00000001ff077424 */ /* 0x000fe200078e00ff */
[----:B------:R-:W-:-:S04]  /*19e50*/  LOP3.LUT R0, R0, 0xffff, RZ, 0xc0, !PT ;  /* 0x0000ffff00007812 */ /* 0x000fc800078ec0ff */
[----:B------:R-:W-:-:S05]  /*19e60*/  SHF.R.U32.HI R0, RZ, 0x5, R0 ;  /* 0x00000005ff007819 */ /* 0x000fca0000011600 */
[----:B------:R-:W-:Y:S01]  /*19e70*/  VIADD R2, R0, 0x10 ;  /* 0x0000001000027836 */ /* 0x000fe20000000000 */
[----:B------:R-:W-:Y:S01]  /*19e80*/  SHF.L.U32 R0, R3, R0, RZ ;  /* 0x0000000003007219 */ /* 0x000fe200000006ff */
[----:B-1----:R-:W-:-:S03]  /*19e90*/  ULEA UR6, UR5, UR4, 0x18 ;  /* 0x0000000405067291 */ /* 0x002fc6000f8ec0ff */
[----:B------:R-:W-:-:S04]  /*19ea0*/  SHF.L.U32 R3, R7, R2, RZ ;  /* 0x0000000207037219 */ /* 0x000fc800000006ff */
[----:B------:R-:W-:Y:S02]  /*19eb0*/  LOP3.LUT R0, R3, R0, RZ, 0xfc, !PT ;  /* 0x0000000003007212 */ /* 0x000fe400078efcff */
[----:B------:R-:W0:Y:S02]  /*19ec0*/  LDS R5, [UR6] ;  /* 0x00000006ff057984 */ /* 0x000e240008000800 */
[C---:B------:R-:W-:Y:S02]  /*19ed0*/  LOP3.LUT R2, R0.reuse, 0xffff, RZ, 0xc0, !PT ;  /* 0x0000ffff00027812 */ /* 0x040fe400078ec0ff */
[----:B0-----:R-:W-:-:S04]  /*19ee0*/  LOP3.LUT R3, R0, 0xffff, R5, 0x80, !PT ;  /* 0x0000ffff00037812 */ /* 0x001fc800078e8005 */
[----:B------:R-:W-:-:S13]  /*19ef0*/  ISETP.NE.AND P0, PT, R3, R2, PT ;  /* 0x000000020300720c */ /* 0x000fda0003f05270 */
[----:B------:R-:W-:Y:S05]  /*19f00*/  @P0 BRA `(.L_x_14) ;  /* 0x0000000000500947 */ /* 0x000fea0003800000 */
[----:B------:R-:W-:Y:S02]  /*19f10*/  SHF.R.U32.HI R5, RZ, 0x10, R5 ;  /* 0x00000010ff057819 */ /* 0x000fe40000011605 */
[----:B------:R-:W-:-:S04]  /*19f20*/  SHF.R.U32.HI R2, RZ, 0x10, R0 ;  /* 0x00000010ff027819 */ /* 0x000fc80000011600 */
[----:B------:R-:W-:-:S04]  /*19f30*/  LOP3.LUT R5, R5, R2, RZ, 0xc0, !PT ;  /* 0x0000000205057212 */ /* 0x000fc800078ec0ff */
[----:B------:R-:W-:-:S13]  /*19f40*/  ISETP.NE.AND P0, PT, R5, R2, PT ;  /* 0x000000020500720c */ /* 0x000fda0003f05270 */
[----:B------:R-:W-:Y:S05]  /*19f50*/  @P0 BRA `(.L_x_15) ;  /* 0x0000000000300947 */ /* 0x000fea0003800000 */
[----:B------:R-:W-:Y:S01]  /*19f60*/  R2UR UR4, R0 ;  /* 0x00000000000472ca */ /* 0x000fe200000e0000 */
[----:B------:R-:W-:Y:S01]  /*19f70*/  VOTEU.ANY UR5, UPT, PT ;  /* 0x0000000000057886 */ /* 0x000fe200038e0100 */
[----:B------:R-:W0:Y:S01]  /*19f80*/  S2R R0, SR_LANEID ;  /* 0x0000000000007919 */ /* 0x000e220000000000 */
[----:B------:R-:W-:-:S10]  /*19f90*/  UFLO.U32 UR5, UR5 ;  /* 0x00000005000572bd */ /* 0x000fd400080e0000 */
[----:B------:R-:W-:-:S06]  /*19fa0*/  ULOP3.LUT UR4, URZ, UR4, URZ, 0x33, !UPT ;  /* 0x00000004ff047292 */ /* 0x000fcc000f8e33ff */
[----:B------:R-:W-:-:S04]  /*19fb0*/  IMAD.U32 R2, RZ, RZ, UR4 ;  /* 0x00000004ff027e24 */ /* 0x000fc8000f8e00ff */
[----:B------:R-:W1:Y:S02]  /*19fc0*/  REDUX UR7, R2 ;  /* 0x00000000020773c4 */ /* 0x000e640000000000 */
[----:B------:R2:W-:Y:S01]  /*19fd0*/  UTCATOMSWS.AND URZ, UR4 ;  /* 0x0000000400ff79e3 */ /* 0x0005e20008000000 */
[----:B0-----:R-:W-:Y:S01]  /*19fe0*/  ISETP.EQ.U32.AND P0, PT, R0, UR5, PT ;  /* 0x0000000500007c0c */ /* 0x001fe2000bf02070 */
[----:B-1----:R-:W-:-:S12]  /*19ff0*/  IMAD.U32 R0, RZ, RZ, UR7 ;  /* 0x00000007ff007e24 */ /* 0x002fd8000f8e00ff */
[----:B------:R2:W-:Y:S01]  /*1a000*/  @P0 ATOMS.AND RZ, [UR6], R0 ;  /* 0x00000000ffff098c */ /* 0x0005e2000a800006 */
[----:B------:R-:W-:Y:S05]  /*1a010*/  BRA `(.L_x_13) ;  /* 0x0000000000147947 */ /* 0x000fea0003800000 */
.L_x_15:
[----:B------:R-:W-:-:S07]  /*1a020*/  MOV R2, 0x1a040 ;  /* 0x0001a04000027802 */ /* 0x000fce0000000f00 */
[----:B------:R-:W-:Y:S05]  /*1a030*/  CALL.REL.NOINC `($__internal_0_$__cuda_sm10x_tcgen05_guardrail_trap_col_being_dealloced_not_returned_by_alloc) ;  /* 0x00000000002c7944 */ /* 0x000fea0003c00000 */
[----:B------:R-:W-:Y:S05]  /*1a040*/  BRA `(.L_x_13) ;  /* 0x0000000000087947 */ /* 0x000fea0003800000 */
.L_x_14:
[----:B------:R-:W-:-:S07]  /*1a050*/  MOV R2, 0x1a070 ;  /* 0x0001a07000027802 */ /* 0x000fce0000000f00 */
[----:B------:R-:W-:Y:S05]  /*1a060*/  CALL.REL.NOINC `($__internal_2_$__cuda_sm10x_tcgen05_guardrail_trap_unallocated_columns_being_dealloced) ;  /* 0x0000000000387944 */ /* 0x000fea0003c00000 */
.L_x_13:
[----:B------:R-:W-:Y:S01]  /*1a070*/  NOP ;  /* 0x0000000000007918 */ /* 0x000fe20000000000 */
[----:B--2---:R-:W-:Y:S05]  /*1a080*/  EXIT ;  /* 0x000000000000794d */ /* 0x004fea0003800000 */
.L_x_8:
[----:B------:R-:W0:Y:S02]  /*1a090*/  SYNCS.PHASECHK.TRANS64.TRYWAIT P1, [UR15], R126 ;  /* 0x0000007eff0075a7 */ /* 0x000e24000802110f */
[----:B0-----:R-:W-:Y:S05]  /*1a0a0*/  @!P1 BRA `(.L_x_8) ;  /* 0xfffffffc00f89947 */ /* 0x001fea000383ffff */
[----:B------:R-:W-:Y:S05]  /*1a0b0*/  BRA `(.L_x_16) ;  /* 0xffffff6000547947 */ /* 0x000fea000383ffff */
.L_x_12:
[----:B------:R-:W0:Y:S02]  /*1a0c0*/  SYNCS.PHASECHK.TRANS64.TRYWAIT P0, [UR15], R3 ;  /* 0x00000003ff0075a7 */ /* 0x000e24000800110f */
[----:B0-----:R-:W-:Y:S05]  /*1a0d0*/  @!P0 BRA `(.L_x_12) ;  /* 0xfffffffc00f88947 */ /* 0x001fea000383ffff */
[----:B------:R-:W-:Y:S05]  /*1a0e0*/  BRA `(.L_x_11) ;  /* 0xffffffa400607947 */ /* 0x000fea000383ffff */
        .weak           $__internal_0_$__cuda_sm10x_tcgen05_guardrail_trap_col_being_dealloced_not_returned_by_alloc
        .type           $__internal_0_$__cuda_sm10x_tcgen05_guardrail_trap_col_being_dealloced_not_returned_by_alloc,@function
        .size           $__internal_0_$__cuda_sm10x_tcgen05_guardrail_trap_col_being_dealloced_not_returned_by_alloc,($__internal_1_$__cuda_sm10x_tcgen05_guardrail_trap_phase_invalid_during_alloc - $__internal_0_$__cuda_sm10x_tcgen05_guardrail_trap_col_being_dealloced_not_returned_by_alloc)
$__internal_0_$__cuda_sm10x_tcgen05_guardrail_trap_col_being_dealloced_not_returned_by_alloc:
[----:B------:R-:W-:Y:S05]  /*1a0f0*/  BPT.TRAP 0x1 ;  /* 0x000000040000795c */ /* 0x000fea0000300000 */
[----:B------:R-:W-:-:S04]  /*1a100*/  IMAD.MOV.U32 R3, RZ, RZ, 0x0 ;  /* 0x00000000ff037424 */ /* 0x000fc800078e00ff */
[----:B------:R-:W-:Y:S05]  /*1a110*/  RET.REL.NODEC R2 `(matmul_kernel) ;  /* 0xfffffe5c02b87950 */ /* 0x000fea0003c3ffff */
        .weak           $__internal_1_$__cuda_sm10x_tcgen05_guardrail_trap_phase_invalid_during_alloc
        .type           $__internal_1_$__cuda_sm10x_tcgen05_guardrail_trap_phase_invalid_during_alloc,@function
        .size           $__internal_1_$__cuda_sm10x_tcgen05_guardrail_trap_phase_invalid_during_alloc,($__internal_2_$__cuda_sm10x_tcgen05_guardrail_trap_unallocated_columns_being_dealloced - $__internal_1_$__cuda_sm10x_tcgen05_guardrail_trap_phase_invalid_during_alloc)
$__internal_1_$__cuda_sm10x_tcgen05_guardrail_trap_phase_invalid_during_alloc:
[----:B------:R-:W-:Y:S05]  /*1a120*/  BPT.TRAP 0x1 ;  /* 0x000000040000795c */ /* 0x000fea0000300000 */
[----:B------:R-:W-:-:S04]  /*1a130*/  IMAD.MOV.U32 R3, RZ, RZ, 0x0 ;  /* 0x00000000ff037424 */ /* 0x000fc800078e00ff */
[----:B------:R-:W-:Y:S05]  /*1a140*/  RET.REL.NODEC R2 `(matmul_kernel) ;  /* 0xfffffe5c02ac7950 */ /* 0x000fea0003c3ffff */
        .weak           $__internal_2_$__cuda_sm10x_tcgen05_guardrail_trap_unallocated_columns_being_dealloced
        .type           $__internal_2_$__cuda_sm10x_tcgen05_guardrail_trap_unallocated_columns_being_dealloced,@function
        .size           $__internal_2_$__cuda_sm10x_tcgen05_guardrail_trap_unallocated_columns_being_dealloced,(.L_x_20 - $__internal_2_$__cuda_sm10x_tcgen05_guardrail_trap_unallocated_columns_being_dealloced)
$__internal_2_$__cuda_sm10x_tcgen05_guardrail_trap_unallocated_columns_being_dealloced:
[----:B------:R-:W-:Y:S05]  /*1a150*/  BPT.TRAP 0x1 ;  /* 0x000000040000795c */ /* 0x000fea0000300000 */
[----:B------:R-:W-:-:S04]  /*1a160*/  IMAD.MOV.U32 R3, RZ, RZ, 0x0 ;  /* 0x00000000ff037424 */ /* 0x000fc800078e00ff */
[----:B------:R-:W-:Y:S05]  /*1a170*/  RET.REL.NODEC R2 `(matmul_kernel) ;  /* 0xfffffe5c02a07950 */ /* 0x000fea0003c3ffff */
.L_x_17:
[----:B------:R-:W-:-:S00]  /*1a180*/  BRA `(.L_x_17) ;  /* 0xfffffffc00fc7947 */ /* 0x000fc0000383ffff */
[----:B------:R-:W-:-:S00]  /*1a190*/  NOP ;  /* 0x0000000000007918 */ /* 0x000fc00000000000 */
        /* <DEDUP_REMOVED lines=14> */
.L_x_20:


//--------------------- .nv.shared.matmul_kernel  --------------------------
	.section	.nv.shared.matmul_kernel,"aw",@nobits
	.sectionflags	@""
	.align	16
	.zero		1024


//--------------------- .nv.shared.reserved.0     --------------------------
	.section	.nv.shared.reserved.0,"aw",@nobits
	.align	8
	.weak		__nv_reservedSMEM_offset_0_alias
	.size		__nv_reservedSMEM_offset_0_alias, 0, 64
	.other		__nv_reservedSMEM_offset_0_alias,@"STO_CUDA_RESERVED_SHARED STV_DEFAULT"
__nv_reservedSMEM_offset_0_alias:
	.zero		0
.nv.shared.reserved.0:
	.zero		64
	.weak		__nv_reservedSMEM_allocation_phase
	.type		__nv_reservedSMEM_allocation_phase,@object
	.size		__nv_reservedSMEM_allocation_phase,(.L_0 - __nv_reservedSMEM_allocation_phase)
__nv_reservedSMEM_allocation_phase:
	.zero		1
.L_0:
	.zero		7
	.weak		__nv_reservedSMEM_devtool_atexit_pc
	.type		__nv_reservedSMEM_devtool_atexit_pc,@object
	.size		__nv_reservedSMEM_devtool_atexit_pc,(__nv_reservedSMEM_allocation_mask - __nv_reservedSMEM_devtool_atexit_pc)
__nv_reservedSMEM_devtool_atexit_pc:
	.zero		8
	.weak		__nv_reservedSMEM_allocation_mask
	.type		__nv_reservedSMEM_allocation_mask,@object
	.size		__nv_reservedSMEM_allocation_mask,(.L_2 - __nv_reservedSMEM_allocation_mask)
__nv_reservedSMEM_allocation_mask:
	.zero		4
.L_2:


//--------------------- .nv.constant0.matmul_kernel --------------------------
	.section	.nv.constant0.matmul_kernel,"a",@progbits
	.sectionflags	@""
	.align	4
.nv.constant0.matmul_kernel:
	.zero		976


//--------------------- SYMBOLS --------------------------

	.type		.nv.reservedSmem.offset0,@object
	.size		.nv.reservedSmem.offset0,0x4
	.type		.nv.reservedSmem.cap,@object
	.size		.nv.reservedSmem.cap,0x4
